def matmul_kernel(
    a_ptr,
    b_ptr,
    c_ptr,
    M,
    N,
    K,
    stride_am,
    stride_ak,
    stride_bk,
    stride_bn,
    stride_cm,
    stride_cn,
    BLOCK_M: tl.constexpr,
    BLOCK_N: tl.constexpr,
    BLOCK_K: tl.constexpr,
    GROUP_M: tl.constexpr,
):
    pid = tl.program_id(axis=0)
    num_pid_m = tl.cdiv(M, BLOCK_M)
    num_pid_n = tl.cdiv(N, BLOCK_N)
    num_pid_in_group = GROUP_M * num_pid_n
    group_id = pid // num_pid_in_group
    first_pid_m = group_id * GROUP_M
    group_size_m = min(num_pid_m - first_pid_m, GROUP_M)
    pid_m = first_pid_m + ((pid % num_pid_in_group) % group_size_m)
    pid_n = (pid % num_pid_in_group) // group_size_m

    offs_am = (pid_m * BLOCK_M + tl.arange(0, BLOCK_M)) % M
    offs_bn = (pid_n * BLOCK_N + tl.arange(0, BLOCK_N)) % N
    offs_k = tl.arange(0, BLOCK_K)
    a_ptrs = a_ptr + offs_am[:, None] * stride_am + offs_k[None, :] * stride_ak
    b_ptrs = b_ptr + offs_k[:, None] * stride_bk + offs_bn[None, :] * stride_bn

    acc = tl.zeros((BLOCK_M, BLOCK_N), dtype=tl.float32)
    for kk in range(0, tl.cdiv(K, BLOCK_K)):
        a = tl.load(a_ptrs, mask=offs_k[None, :] < K - kk * BLOCK_K, other=0.0)
        b = tl.load(b_ptrs, mask=offs_k[:, None] < K - kk * BLOCK_K, other=0.0)
        acc = tl.dot(a, b, acc)
        a_ptrs += BLOCK_K * stride_ak
        b_ptrs += BLOCK_K * stride_bk

    c = acc.to(c_ptr.dtype.element_ty)
    offs_cm = pid_m * BLOCK_M + tl.arange(0, BLOCK_M)
    offs_cn = pid_n * BLOCK_N + tl.arange(0, BLOCK_N)
    c_ptrs = c_ptr + offs_cm[:, None] * stride_cm + offs_cn[None, :] * stride_cn
    mask = (offs_cm[:, None] < M) & (offs_cn[None, :] < N)
    tl.store(c_ptrs, c, mask=mask)

# config = {"BLOCK_K": 128, "BLOCK_M": 64, "BLOCK_N": 128, "GROUP_M": 4, "arch": "sm_100", "dtype": "bf16", "num_ctas": 1, "num_stages": 3, "num_warps": 4}
# arch = sm_100


// ===== COMPILED SASS (sm_100a) =====

	.target	sm_100a

	.elftype	@"ET_EXEC"


//--------------------- .note.nv.tkinfo           --------------------------
	.section	.note.nv.tkinfo,"",@"SHT_NOTE"
	.sectionflags	@"SHF_NOTE_NV_TKINFO"
	.tkinfo
        /*0018*/ 	.word	0x00000081
        /*0030*/ 	.string	""
        /*0030*/ 	.string	"ptxas-blackwell"
        /*0030*/ 	.string	"Cuda compilation tools, release 12.9, V12.9.86"
        /*0030*/ 	.string	"Build cuda_12.9.r12.9/compiler.36037853_0"
        /*0030*/ 	.string	"-v  -suppress-debug-info  -lineinfo  -arch sm_100a "



//--------------------- .note.nv.cuver            --------------------------
	.section	.note.nv.cuver,"",@"SHT_NOTE"
	.sectionflags	@"SHF_NOTE_NV_CUVER"
        /*0018*/ 	.short	0x0001
        /*001a*/ 	.short	0x0064
        /*001c*/ 	.short	0x0001
        /*001e*/ 	.short	0x0000
        /*0020*/ 	.short	0x0001
        /*0022*/ 	.short	0x0000


//--------------------- .nv.info                  --------------------------
	.section	.nv.info,"",@"SHT_CUDA_INFO"
	.align	4


	//----- nvinfo : EIATTR_REGCOUNT
	.align		4
        /*0000*/ 	.byte	0x04, 0x2f
        /*0002*/ 	.short	(.L_4 - .L_3)
	.align		4
.L_3:
        /*0004*/ 	.word	index@(matmul_kernel)
        /*0008*/ 	.word	0x00000060


	//----- nvinfo : EIATTR_FRAME_SIZE
	.align		4
.L_4:
        /*000c*/ 	.byte	0x04, 0x11
        /*000e*/ 	.short	(.L_6 - .L_5)
	.align		4
.L_5:
        /*0010*/ 	.word	index@($__internal_2_$__cuda_sm10x_tcgen05_guardrail_trap_unallocated_columns_being_dealloced)
        /*0014*/ 	.word	0x00000778


	//----- nvinfo : EIATTR_FRAME_SIZE
	.align		4
.L_6:
        /*0018*/ 	.byte	0x04, 0x11
        /*001a*/ 	.short	(.L_8 - .L_7)
	.align		4
.L_7:
        /*001c*/ 	.word	index@($__internal_1_$__cuda_sm10x_tcgen05_guardrail_trap_phase_invalid_during_alloc)
        /*0020*/ 	.word	0x00000778


	//----- nvinfo : EIATTR_FRAME_SIZE
	.align		4
.L_8:
        /*0024*/ 	.byte	0x04, 0x11
        /*0026*/ 	.short	(.L_10 - .L_9)
	.align		4
.L_9:
        /*0028*/ 	.word	index@($__internal_0_$__cuda_sm10x_tcgen05_guardrail_trap_col_being_dealloced_not_returned_by_alloc)
        /*002c*/ 	.word	0x00000778


	//----- nvinfo : EIATTR_FRAME_SIZE
	.align		4
.L_10:
        /*0030*/ 	.byte	0x04, 0x11
        /*0032*/ 	.short	(.L_12 - .L_11)
	.align		4
.L_11:
        /*0034*/ 	.word	index@(matmul_kernel)
        /*0038*/ 	.word	0x00000778


	//----- nvinfo : EIATTR_MIN_STACK_SIZE
	.align		4
.L_12:
        /*003c*/ 	.byte	0x04, 0x12
        /*003e*/ 	.short	(.L_14 - .L_13)
	.align		4
.L_13:
        /*0040*/ 	.word	index@(matmul_kernel)
        /*0044*/ 	.word	0x00000778
.L_14:


//--------------------- .nv.info.matmul_kernel    --------------------------
	.section	.nv.info.matmul_kernel,"",@"SHT_CUDA_INFO"
	.sectionflags	@""
	.align	4


	//----- nvinfo : EIATTR_CUDA_API_VERSION
	.align		4
        /*0000*/ 	.byte	0x04, 0x37
        /*0002*/ 	.short	(.L_16 - .L_15)
.L_15:
        /*0004*/ 	.word	0x00000081


	//----- nvinfo : EIATTR_KPARAM_INFO
	.align		4
.L_16:
        /*0008*/ 	.byte	0x04, 0x17
        /*000a*/ 	.short	(.L_18 - .L_17)
.L_17:
        /*000c*/ 	.word	0x00000000
        /*0010*/ 	.short	0x000d
        /*0012*/ 	.short	0x0048
        /*0014*/ 	.byte	0x00, 0xf4, 0x21, 0x00


	//----- nvinfo : EIATTR_KPARAM_INFO
	.align		4
.L_18:
        /*0018*/ 	.byte	0x04, 0x17
        /*001a*/ 	.short	(.L_20 - .L_19)
.L_19:
        /*001c*/ 	.word	0x00000000
        /*0020*/ 	.short	0x000c
        /*0022*/ 	.short	0x0040
        /*0024*/ 	.byte	0x00, 0xf4, 0x21, 0x00


	//----- nvinfo : EIATTR_KPARAM_INFO
	.align		4
.L_20:
        /*0028*/ 	.byte	0x04, 0x17
        /*002a*/ 	.short	(.L_22 - .L_21)
.L_21:
        /*002c*/ 	.word	0x00000000
        /*0030*/ 	.short	0x000b
        /*0032*/ 	.short	0x0038
        /*0034*/ 	.byte	0x00, 0xf0, 0x11, 0x00


	//----- nvinfo : EIATTR_KPARAM_INFO
	.align		4
.L_22:
        /*0038*/ 	.byte	0x04, 0x17
        /*003a*/ 	.short	(.L_24 - .L_23)
.L_23:
        /*003c*/ 	.word	0x00000000
        /*0040*/ 	.short	0x000a
        /*0042*/ 	.short	0x0034
        /*0044*/ 	.byte	0x00, 0xf0, 0x11, 0x00


	//----- nvinfo : EIATTR_KPARAM_INFO
	.align		4
.L_24:
        /*0048*/ 	.byte	0x04, 0x17
        /*004a*/ 	.short	(.L_26 - .L_25)
.L_25:
        /*004c*/ 	.word	0x00000000
        /*0050*/ 	.short	0x0009
        /*0052*/ 	.short	0x0030
        /*0054*/ 	.byte	0x00, 0xf0, 0x11, 0x00


	//----- nvinfo : EIATTR_KPARAM_INFO
	.align		4
.L_26:
        /*0058*/ 	.byte	0x04, 0x17
        /*005a*/ 	.short	(.L_28 - .L_27)
.L_27:
        /*005c*/ 	.word	0x00000000
        /*0060*/ 	.short	0x0008
        /*0062*/ 	.short	0x002c
        /*0064*/ 	.byte	0x00, 0xf0, 0x11, 0x00


	//----- nvinfo : EIATTR_KPARAM_INFO
	.align		4
.L_28:
        /*0068*/ 	.byte	0x04, 0x17
        /*006a*/ 	.short	(.L_30 - .L_29)
.L_29:
        /*006c*/ 	.word	0x00000000
        /*0070*/ 	.short	0x0007
        /*0072*/ 	.short	0x0028
        /*0074*/ 	.byte	0x00, 0xf0, 0x11, 0x00


	//----- nvinfo : EIATTR_KPARAM_INFO
	.align		4
.L_30:
        /*0078*/ 	.byte	0x04, 0x17
        /*007a*/ 	.short	(.L_32 - .L_31)
.L_31:
        /*007c*/ 	.word	0x00000000
        /*0080*/ 	.short	0x0006
        /*0082*/ 	.short	0x0024
        /*0084*/ 	.byte	0x00, 0xf0, 0x11, 0x00


	//----- nvinfo : EIATTR_KPARAM_INFO
	.align		4
.L_32:
        /*0088*/ 	.byte	0x04, 0x17
        /*008a*/ 	.short	(.L_34 - .L_33)
.L_33:
        /*008c*/ 	.word	0x00000000
        /*0090*/ 	.short	0x0005
        /*0092*/ 	.short	0x0020
        /*0094*/ 	.byte	0x00, 0xf0, 0x11, 0x00


	//----- nvinfo : EIATTR_KPARAM_INFO
	.align		4
.L_34:
        /*0098*/ 	.byte	0x04, 0x17
        /*009a*/ 	.short	(.L_36 - .L_35)
.L_35:
        /*009c*/ 	.word	0x00000000
        /*00a0*/ 	.short	0x0004
        /*00a2*/ 	.short	0x001c
        /*00a4*/ 	.byte	0x00, 0xf0, 0x11, 0x00


	//----- nvinfo : EIATTR_KPARAM_INFO
	.align		4
.L_36:
        /*00a8*/ 	.byte	0x04, 0x17
        /*00aa*/ 	.short	(.L_38 - .L_37)
.L_37:
        /*00ac*/ 	.word	0x00000000
        /*00b0*/ 	.short	0x0003
        /*00b2*/ 	.short	0x0018
        /*00b4*/ 	.byte	0x00, 0xf0, 0x11, 0x00


	//----- nvinfo : EIATTR_KPARAM_INFO
	.align		4
.L_38:
        /*00b8*/ 	.byte	0x04, 0x17
        /*00ba*/ 	.short	(.L_40 - .L_39)
.L_39:
        /*00bc*/ 	.word	0x00000000
        /*00c0*/ 	.short	0x0002
        /*00c2*/ 	.short	0x0010
        /*00c4*/ 	.byte	0x00, 0xf4, 0x21, 0x00


	//----- nvinfo : EIATTR_KPARAM_INFO
	.align		4
.L_40:
        /*00c8*/ 	.byte	0x04, 0x17
        /*00ca*/ 	.short	(.L_42 - .L_41)
.L_41:
        /*00cc*/ 	.word	0x00000000
        /*00d0*/ 	.short	0x0001
        /*00d2*/ 	.short	0x0008
        /*00d4*/ 	.byte	0x00, 0xf4, 0x21, 0x00


	//----- nvinfo : EIATTR_KPARAM_INFO
	.align		4
.L_42:
        /*00d8*/ 	.byte	0x04, 0x17
        /*00da*/ 	.short	(.L_44 - .L_43)
.L_43:
        /*00dc*/ 	.word	0x00000000
        /*00e0*/ 	.short	0x0000
        /*00e2*/ 	.short	0x0000
        /*00e4*/ 	.byte	0x00, 0xf4, 0x21, 0x00


	//----- nvinfo : EIATTR_AT_ENTRY_FRAGMENTS
	.align		4
.L_44:
        /*00e8*/ 	.byte	0x04, 0x4f
        /*00ea*/ 	.short	(.L_46 - .L_45)


	//   ....[0]....
.L_45:
        /*00ec*/ 	.word	0x00000004


	//----- nvinfo : EIATTR_RESERVED_SMEM_USED
	.align		4
.L_46:
        /*00f0*/ 	.byte	0x01, 0x41
	.zero		2


	//----- nvinfo : EIATTR_SPARSE_MMA_MASK
	.align		4
        /*00f4*/ 	.byte	0x03, 0x50
        /*00f6*/ 	.short	0x0000


	//----- nvinfo : EIATTR_TCGEN05_1CTA_USED
	.align		4
        /*00f8*/ 	.byte	0x01, 0x51
	.zero		2


	//----- nvinfo : EIATTR_MAXREG_COUNT
	.align		4
        /*00fc*/ 	.byte	0x03, 0x1b
        /*00fe*/ 	.short	0x00ff


	//----- nvinfo : EIATTR_NUM_BARRIERS
	.align		4
        /*0100*/ 	.byte	0x02, 0x4c
        /*0102*/ 	.byte	0x01
	.zero		1


	//----- nvinfo : EIATTR_ANNOTATIONS
	.align		4
        /*0104*/ 	.byte	0x04, 0x55
        /*0106*/ 	.short	(.L_48 - .L_47)


	//   ....[0]....
.L_47:
        /*0108*/ 	.word	0x00000001
        /*010c*/ 	.byte	0x10, 0x0b, 0x00, 0x00, 0x01, 0x00, 0x00, 0x00, 0x40, 0x0b, 0x00, 0x00, 0x01, 0x00, 0x00, 0x00
        /* <DEDUP_REMOVED lines=938> */
        /*3bbc*/ 	.byte	0x70, 0xc0, 0x01, 0x00, 0x01, 0x00, 0x00, 0x00, 0x40, 0xca, 0x01, 0x00


	//----- nvinfo : EIATTR_INT_WARP_WIDE_INSTR_OFFSETS
	.align		4
.L_48:
        /*3bc8*/ 	.byte	0x04, 0x31
        /*3bca*/ 	.short	(.L_50 - .L_49)


	//   ....[0]....
.L_49:
        /*3bcc*/ 	.word	0x00001010


	//   ....[1]....
        /*3bd0*/ 	.word	0x00001020


	//   ....[2]....
        /*3bd4*/ 	.word	0x0000c880


	//   ....[3]....
        /*3bd8*/ 	.word	0x0001eb20


	//   ....[4]....
        /*3bdc*/ 	.word	0x0001eb70


	//----- nvinfo : EIATTR_COOP_GROUP_MASK_REGIDS
	.align		4
.L_50:
        /*3be0*/ 	.byte	0x04, 0x29
        /*3be2*/ 	.short	(.L_52 - .L_51)


	//   ....[0]....
.L_51:
        /*3be4*/ 	.word	0xffffffff


	//   ....[1]....
        /*3be8*/ 	.word	0xffffffff


	//   ....[2]....
        /*3bec*/ 	.word	0xffffffff


	//   ....[3]....
        /*3bf0*/ 	.word	0xffffffff


	//----- nvinfo : EIATTR_COOP_GROUP_INSTR_OFFSETS
	.align		4
.L_52:
        /*3bf4*/ 	.byte	0x04, 0x28
        /*3bf6*/ 	.short	(.L_54 - .L_53)


	//   ....[0]....
.L_53:
        /*3bf8*/ 	.word	0x00000070


	//   ....[1]....
        /*3bfc*/ 	.word	0x00000330


	//   ....[2]....
        /*3c00*/ 	.word	0x0001e9b0


	//   ....[3]....
        /*3c04*/ 	.word	0x0001ec20


	//----- nvinfo : EIATTR_VRC_CTA_INIT_COUNT
	.align		4
.L_54:
        /*3c08*/ 	.byte	0x02, 0x4a
        /*3c0a*/ 	.byte	0x80
	.zero		1


	//----- nvinfo : EIATTR_MBARRIER_INSTR_OFFSETS
	.align		4
        /*3c0c*/ 	.byte	0x04, 0x39
        /*3c0e*/ 	.short	(.L_56 - .L_55)


	//   ....[0]....
.L_55:
        /*3c10*/ 	.word	0x00001200
        /*3c14*/ 	.word	0x000000ff
        /*3c18*/ 	.word	0x00000000
        /*3c1c*/ 	.short	0x0100
        /*3c1e*/ 	.byte	0x0b
	.zero		1


	//   ....[1]....
        /*3c20*/ 	.word	0x0000c8f0
        /*3c24*/ 	.word	0x000000ff
        /*3c28*/ 	.word	0x00018008
        /*3c2c*/ 	.short	0x0100
        /*3c2e*/ 	.byte	0x08
	.zero		1


	//   ....[2]....
        /*3c30*/ 	.word	0x00015be0
        /*3c34*/ 	.word	0x000000ff
        /*3c38*/ 	.word	0x00000000
        /*3c3c*/ 	.short	0x010a
        /*3c3e*/ 	.byte	0x0b
	.zero		1


	//   ....[3]....
        /*3c40*/ 	.word	0x0001ca20
        /*3c44*/ 	.word	0x000000ff
        /*3c48*/ 	.word	0x00000000
        /*3c4c*/ 	.short	0x010a
        /*3c4e*/ 	.byte	0x0b
	.zero		1


	//   ....[4]....
        /*3c50*/ 	.word	0x0001cab0
        /*3c54*/ 	.word	0x000000ff
        /*3c58*/ 	.word	0x00018000
        /*3c5c*/ 	.short	0x0108
        /*3c5e*/ 	.byte	0x08
	.zero		1


	//   ....[5]....
        /*3c60*/ 	.word	0x0001cb50
        /*3c64*/ 	.word	0x000000ff
        /*3c68*/ 	.word	0x00018008
        /*3c6c*/ 	.short	0x0108
        /*3c6e*/ 	.byte	0x08
	.zero		1


	//   ....[6]....
        /*3c70*/ 	.word	0x0001ec40
        /*3c74*/ 	.word	0x000000ff
        /*3c78*/ 	.word	0x00000000
        /*3c7c*/ 	.short	0x010a
        /*3c7e*/ 	.byte	0x0b
	.zero		1


	//   ....[7]....
        /*3c80*/ 	.word	0x0001ec70
        /*3c84*/ 	.word	0x000000ff
        /*3c88*/ 	.word	0x00000000
        /*3c8c*/ 	.short	0x010a
        /*3c8e*/ 	.byte	0x0b
	.zero		1


	//----- nvinfo : EIATTR_NUM_MBARRIERS
	.align		4
.L_56:
        /*3c90*/ 	.byte	0x03, 0x38
        /*3c92*/ 	.short	0x0002


	//----- nvinfo : EIATTR_EXIT_INSTR_OFFSETS
	.align		4
        /*3c94*/ 	.byte	0x04, 0x1c
        /*3c96*/ 	.short	(.L_58 - .L_57)


	//   ....[0]....
.L_57:
        /*3c98*/ 	.word	0x0001ec30


	//----- nvinfo : EIATTR_REQNTID
	.align		4
.L_58:
        /*3c9c*/ 	.byte	0x04, 0x10
        /*3c9e*/ 	.short	(.L_60 - .L_59)
.L_59:
        /*3ca0*/ 	.word	0x00000080
        /*3ca4*/ 	.word	0x00000001
        /*3ca8*/ 	.word	0x00000001


	//----- nvinfo : EIATTR_CRS_STACK_SIZE
	.align		4
.L_60:
        /*3cac*/ 	.byte	0x04, 0x1e
        /*3cae*/ 	.short	(.L_62 - .L_61)
.L_61:
        /*3cb0*/ 	.word	0x00000000


	//----- nvinfo : EIATTR_CBANK_PARAM_SIZE
	.align		4
.L_62:
        /*3cb4*/ 	.byte	0x03, 0x19
        /*3cb6*/ 	.short	0x0050


	//----- nvinfo : EIATTR_PARAM_CBANK
	.align		4
        /*3cb8*/ 	.byte	0x04, 0x0a
        /*3cba*/ 	.short	(.L_64 - .L_63)
	.align		4
.L_63:
        /*3cbc*/ 	.word	index@(.nv.constant0.matmul_kernel)
        /*3cc0*/ 	.short	0x0380
        /*3cc2*/ 	.short	0x0050


	//----- nvinfo : EIATTR_SW_WAR
	.align		4
.L_64:
        /*3cc4*/ 	.byte	0x04, 0x36
        /*3cc6*/ 	.short	(.L_66 - .L_65)
.L_65:
        /*3cc8*/ 	.word	0x00000008
.L_66:


//--------------------- .nv.compat                --------------------------
	.section	.nv.compat,"",@"SHT_CUDA_COMPAT_INFO"
	.align	4
        /*0000*/ 	.byte	0x02, 0x02, 0x02, 0x00, 0x02, 0x05, 0x05, 0x00, 0x02, 0x03, 0x00, 0x00, 0x02, 0x06, 0x01, 0x00


//--------------------- .nv.callgraph             --------------------------
	.section	.nv.callgraph,"",@"SHT_CUDA_CALLGRAPH"
	.align	4
	.sectionentsize	8
	.align		4
        /*0000*/ 	.word	0x00000000
	.align		4
        /*0004*/ 	.word	0xffffffff
	.align		4
        /*0008*/ 	.word	0x00000000
	.align		4
        /*000c*/ 	.word	0xfffffffe
	.align		4
        /*0010*/ 	.word	0x00000000
	.align		4
        /*0014*/ 	.word	0xfffffffd
	.align		4
        /*0018*/ 	.word	0x00000000
	.align		4
        /*001c*/ 	.word	0xfffffffc


//--------------------- .text.matmul_kernel       --------------------------
	.section	.text.matmul_kernel,"ax",@progbits
	.align	128
        .global         matmul_kernel
        .type           matmul_kernel,@function
        .size           matmul_kernel,(.L_x_20 - matmul_kernel)
        .other          matmul_kernel,@"STO_CUDA_ENTRY STV_DEFAULT"
matmul_kernel:
.text.matmul_kernel:
[----:B------:R-:W0:Y:S01]  /*0000*/  LDC R1, c[0x0][0x37c] ;  /* 0x0000df00ff017b82 */ /* 0x000e220000000800 */
[----:B------:R-:W1:Y:S01]  /*0010*/  S2R R0, SR_TID.X ;  /* 0x0000000000007919 */ /* 0x000e620000002100 */
[----:B0-----:R-:W-:Y:S01]  /*0020*/  VIADD R1, R1, 0xfffff888 ;  /* 0xfffff88801017836 */ /* 0x001fe20000000000 */
[----:B-1----:R-:W-:-:S13]  /*0030*/  ISETP.GE.U32.AND P0, PT, R0, 0x20, PT ;  /* 0x000000200000780c */ /* 0x002fda0003f06070 */
[----:B------:R-:W-:Y:S02]  /*0040*/  VOTEU.ANY UP0, P0 ;  /* 0x0000000000ff7886 */ /* 0x000fe40000000100 */
[----:B------:R-:W-:Y:S05]  /*0050*/  BRA.U UP0, `(.L_x_0) ;  /* 0x0000000100b87547 */ /* 0x000fea000b800000 */
[----:B------:R-:W0:Y:S01]  /*0060*/  S2UR UR6, SR_CgaCtaId ;  /* 0x00000000000679c3 */ /* 0x000e220000008800 */
[----:B------:R-:W-:Y:S01]  /*0070*/  NOP ;  /* 0x0000000000007918 */ /* 0x000fe20000000000 */
[----:B------:R-:W-:Y:S02]  /*0080*/  UMOV UR4, 0x40 ;  /* 0x0000004000047882 */ /* 0x000fe40000000000 */
[----:B0-----:R-:W-:-:S09]  /*0090*/  ULEA UR4, UR6, UR4, 0x18 ;  /* 0x0000000406047291 */ /* 0x001fd2000f8ec0ff */
[----:B------:R-:W0:Y:S01]  /*00a0*/  LDS.U8 R0, [UR4] ;  /* 0x00000004ff007984 */ /* 0x000e220008000000 */
[----:B------:R-:W-:Y:S02]  /*00b0*/  UMOV UR4, 0x400 ;  /* 0x0000040000047882 */ /* 0x000fe40000000000 */
[----:B------:R-:W-:Y:S01]  /*00c0*/  ULEA UR4, UR6, UR4, 0x18 ;  /* 0x0000000406047291 */ /* 0x000fe2000f8ec0ff */
[----:B0-----:R-:W-:-:S13]  /*00d0*/  ISETP.NE.AND P0, PT, R0, RZ, PT ;  /* 0x000000ff0000720c */ /* 0x001fda0003f05270 */
[----:B------:R-:W-:Y:S05]  /*00e0*/  @P0 BRA `(.L_x_1) ;  /* 0x00000000007c0947 */ /* 0x000fea0003800000 */
[----:B------:R-:W-:-:S13]  /*00f0*/  ELECT P0, URZ, PT ;  /* 0x0000000000ff782f */ /* 0x000fda0003800000 */
[----:B------:R-:W-:Y:S05]  /*0100*/  @!P0 BRA `(.L_x_2) ;  /* 0x0000000000848947 */ /* 0x000fea0003800000 */
[----:B------:R-:W-:Y:S01]  /*0110*/  UMOV UR5, 0x4 ;  /* 0x0000000400057882 */ /* 0x000fe20000000000 */
[----:B------:R-:W-:Y:S02]  /*0120*/  IMAD.MOV.U32 R4, RZ, RZ, 0x1 ;  /* 0x00000001ff047424 */ /* 0x000fe400078e00ff */
[----:B------:R-:W-:Y:S02]  /*0130*/  IMAD.MOV.U32 R5, RZ, RZ, 0xf ;  /* 0x0000000fff057424 */ /* 0x000fe400078e00ff */
[----:B------:R-:W-:Y:S04]  /*0140*/  DEPBAR.LE SB0, 0x36 ;  /* 0x00008d800000791a */ /* 0x000fe80000000000 */
[----:B------:R-:W0:Y:S02]  /*0150*/  UTCATOMSWS.FIND_AND_SET.ALIGN UP1, UR5, UR5 ;  /* 0x00000005000575e3 */ /* 0x000e240008020800 */
[----:B0-----:R-:W-:-:S04]  /*0160*/  PLOP3.LUT P0, PT, PT, PT, UP1, 0x80, 0x8 ;  /* 0x000000000008781c */ /* 0x001fc80003f0f018 */
[----:B------:R-:W-:-:S04]  /*0170*/  SEL R0, RZ, 0xffffffff, !P0 ;  /* 0xffffffffff007807 */ /* 0x000fc80004000000 */
[----:B------:R-:W-:Y:S01]  /*0180*/  ISETP.NE.AND P0, PT, R0, RZ, PT ;  /* 0x000000ff0000720c */ /* 0x000fe20003f05270 */
[----:B------:R-:W-:-:S12]  /*0190*/  IMAD.U32 R0, RZ, RZ, UR5 ;  /* 0x00000005ff007e24 */ /* 0x000fd8000f8e00ff */
[----:B------:R-:W-:Y:S05]  /*01a0*/  @P0 BRA `(.L_x_3) ;  /* 0x0000000000240947 */ /* 0x000fea0003800000 */
.L_x_4:
[----:B------:R-:W-:Y:S05]  /*01b0*/  NANOSLEEP 0x64 ;  /* 0x000000640000795d */ /* 0x000fea0003800000 */
[----:B------:R-:W-:-:S05]  /*01c0*/  UMOV UR5, 0x4 ;  /* 0x0000000400057882 */ /* 0x000fca0000000000 */
[----:B------:R-:W-:Y:S04]  /*01d0*/  DEPBAR.LE SB0, 0x36 ;  /* 0x00008d800000791a */ /* 0x000fe80000000000 */
[----:B------:R-:W0:Y:S02]  /*01e0*/  UTCATOMSWS.FIND_AND_SET.ALIGN UP1, UR5, UR5 ;  /* 0x00000005000575e3 */ /* 0x000e240008020800 */
[----:B0-----:R-:W-:-:S04]  /*01f0*/  PLOP3.LUT P0, PT, PT, PT, UP1, 0x80, 0x8 ;  /* 0x000000000008781c */ /* 0x001fc80003f0f018 */
[----:B------:R-:W-:-:S04]  /*0200*/  SEL R0, RZ, 0xffffffff, !P0 ;  /* 0xffffffffff007807 */ /* 0x000fc80004000000 */
[----:B------:R-:W-:Y:S01]  /*0210*/  ISETP.NE.AND P0, PT, R0, RZ, PT ;  /* 0x000000ff0000720c */ /* 0x000fe20003f05270 */
[----:B------:R-:W-:-:S12]  /*0220*/  IMAD.U32 R0, RZ, RZ, UR5 ;  /* 0x00000005ff007e24 */ /* 0x000fd8000f8e00ff */
[----:B------:R-:W-:Y:S05]  /*0230*/  @!P0 BRA `(.L_x_4) ;  /* 0xfffffffc00dc8947 */ /* 0x000fea000383ffff */
.L_x_3:
[C---:B------:R-:W-:Y:S01]  /*0240*/  VIADD R3, R0.reuse, 0x10 ;  /* 0x0000001000037836 */ /* 0x040fe20000000000 */
[----:B------:R-:W-:Y:S01]  /*0250*/  UMOV UR5, 0x50 ;  /* 0x0000005000057882 */ /* 0x000fe20000000000 */
[----:B------:R-:W-:Y:S01]  /*0260*/  SHF.L.U32 R2, R5, R0, RZ ;  /* 0x0000000005027219 */ /* 0x000fe200000006ff */
[----:B------:R-:W-:Y:S01]  /*0270*/  ULEA UR5, UR6, UR5, 0x18 ;  /* 0x0000000506057291 */ /* 0x000fe2000f8ec0ff */
[----:B------:R-:W-:Y:S01]  /*0280*/  IMAD.SHL.U32 R0, R0, 0x20, RZ ;  /* 0x0000002000007824 */ /* 0x000fe200078e00ff */
[----:B------:R-:W-:-:S04]  /*0290*/  SHF.L.U32 R3, R4, R3, RZ ;  /* 0x0000000304037219 */ /* 0x000fc800000006ff */
[----:B------:R-:W-:-:S05]  /*02a0*/  LOP3.LUT R2, R3, R2, RZ, 0xfc, !PT ;  /* 0x0000000203027212 */ /* 0x000fca00078efcff */
[----:B------:R0:W-:Y:S04]  /*02b0*/  ATOMS.OR RZ, [UR5], R2 ;  /* 0x00000002ffff798c */ /* 0x0001e8000b000005 */
[----:B------:R0:W-:Y:S01]  /*02c0*/  STS [UR4], R0 ;  /* 0x00000000ff007988 */ /* 0x0001e20008000804 */
[----:B------:R-:W-:Y:S05]  /*02d0*/  BRA `(.L_x_2) ;  /* 0x0000000000107947 */ /* 0x000fea0003800000 */
.L_x_1:
[----:B------:R-:W-:Y:S01]  /*02e0*/  IMAD.MOV.U32 R0, RZ, RZ, -0x1 ;  /* 0xffffffffff007424 */ /* 0x000fe200078e00ff */
[----:B------:R-:W-:-:S04]  /*02f0*/  MOV R2, 0x320 ;  /* 0x0000032000027802 */ /* 0x000fc80000000f00 */
[----:B------:R0:W-:Y:S03]  /*0300*/  STS [UR4], R0 ;  /* 0x00000000ff007988 */ /* 0x0001e60008000804 */
[----:B0-----:R-:W-:Y:S05]  /*0310*/  CALL.REL.NOINC `($__internal_1_$__cuda_sm10x_tcgen05_guardrail_trap_phase_invalid_during_alloc) ;  /* 0x000001e8006c7944 */ /* 0x001fea0003c00000 */
.L_x_2:
[----:B------:R-:W-:Y:S05]  /*0320*/  WARPSYNC.ALL ;  /* 0x0000000000007948 */ /* 0x000fea0003800000 */
[----:B------:R-:W-:Y:S01]  /*0330*/  NOP ;  /* 0x0000000000007918 */ /* 0x000fe20000000000 */
.L_x_0:
[----:B------:R-:W1:Y:S01]  /*0340*/  LDC.64 R6, c[0x0][0x398] ;  /* 0x0000e600ff067b82 */ /* 0x000e620000000a00 */
[----:B------:R-:W2:Y:S01]  /*0350*/  S2R R5, SR_CTAID.X ;  /* 0x0000000000057919 */ /* 0x000ea20000002500 */
[----:B------:R-:W-:Y:S01]  /*0360*/  UMOV UR8, 0x400 ;  /* 0x0000040000087882 */ /* 0x000fe20000000000 */
[----:B------:R-:W3:Y:S01]  /*0370*/  LDCU.128 UR12, c[0x0][0x3a0] ;  /* 0x00007400ff0c77ac */ /* 0x000ee20008000c00 */
[----:B------:R-:W-:Y:S01]  /*0380*/  PRMT R24, RZ, 0x7610, R24 ;  /* 0x00007610ff187816 */ /* 0x000fe20000000018 */
[----:B------:R-:W4:Y:S01]  /*0390*/  S2R R20, SR_TID.X ;  /* 0x0000000000147919 */ /* 0x000f220000002100 */
[----:B------:R-:W-:Y:S01]  /*03a0*/  PRMT R21, RZ, 0x7610, R21 ;  /* 0x00007610ff157816 */ /* 0x000fe20000000015 */
[----:B------:R-:W-:Y:S01]  /*03b0*/  UMOV UR6, 0x1 ;  /* 0x0000000100067882 */ /* 0x000fe20000000000 */
[----:B------:R-:W5:Y:S01]  /*03c0*/  S2UR UR5, SR_CgaCtaId ;  /* 0x00000000000579c3 */ /* 0x000f620000008800 */
[----:B------:R-:W0:Y:S01]  /*03d0*/  LDCU.64 UR24, c[0x0][0x358] ;  /* 0x00006b00ff1877ac */ /* 0x000e220008000a00 */
[----:B------:R-:W0:Y:S01]  /*03e0*/  LDCU.128 UR20, c[0x0][0x380] ;  /* 0x00007000ff1477ac */ /* 0x000e220008000c00 */
[----:B---3--:R-:W-:Y:S01]  /*03f0*/  UIADD3 UR26, UPT, UPT, UR12, 0x7f, URZ ;  /* 0x0000007f0c1a7890 */ /* 0x008fe2000fffe0ff */
[----:B------:R-:W-:-:S02]  /*0400*/  IMAD.U32 R45, RZ, RZ, UR14 ;  /* 0x0000000eff2d7e24 */ /* 0x000fc4000f8e00ff */
[----:B01----:R-:W-:Y:S01]  /*0410*/  VIADD R0, R7, 0x7f ;  /* 0x0000007f07007836 */ /* 0x003fe20000000000 */
[----:B------:R-:W-:Y:S01]  /*0420*/  IABS R13, R6 ;  /* 0x00000006000d7213 */ /* 0x000fe20000000000 */
[----:B------:R-:W-:Y:S01]  /*0430*/  UISETP.GT.AND UP1, UPT, UR26, 0x7f, UPT ;  /* 0x0000007f1a00788c */ /* 0x000fe2000bf24270 */
[----:B------:R-:W-:Y:S02]  /*0440*/  IMAD.U32 R48, RZ, RZ, UR14 ;  /* 0x0000000eff307e24 */ /* 0x000fe4000f8e00ff */
[----:B------:R-:W-:Y:S01]  /*0450*/  SHF.R.S32.HI R3, RZ, 0x1f, R0 ;  /* 0x0000001fff037819 */ /* 0x000fe20000011400 */
[----:B------:R-:W-:Y:S01]  /*0460*/  IMAD.U32 R44, RZ, RZ, UR14 ;  /* 0x0000000eff2c7e24 */ /* 0x000fe2000f8e00ff */
[----:B-----5:R-:W-:Y:S02]  /*0470*/  ULEA UR8, UR5, UR8, 0x18 ;  /* 0x0000000805087291 */ /* 0x020fe4000f8ec0ff */
[----:B------:R-:W-:Y:S01]  /*0480*/  LEA.HI R3, R3, R0, RZ, 0x7 ;  /* 0x0000000003037211 */ /* 0x000fe200078f38ff */
[----:B------:R-:W-:Y:S01]  /*0490*/  IMAD.U32 R49, RZ, RZ, UR14 ;  /* 0x0000000eff317e24 */ /* 0x000fe2000f8e00ff */
[----:B--2---:R-:W-:Y:S01]  /*04a0*/  IABS R10, R5 ;  /* 0x00000005000a7213 */ /* 0x004fe20000000000 */
[----:B------:R-:W-:Y:S01]  /*04b0*/  IMAD.U32 R43, RZ, RZ, UR14 ;  /* 0x0000000eff2b7e24 */ /* 0x000fe2000f8e00ff */
[----:B------:R-:W-:Y:S01]  /*04c0*/  SHF.R.S32.HI R3, RZ, 0x7, R3 ;  /* 0x00000007ff037819 */ /* 0x000fe20000011403 */
[----:B------:R-:W-:Y:S01]  /*04d0*/  IMAD.U32 R50, RZ, RZ, UR14 ;  /* 0x0000000eff327e24 */ /* 0x000fe2000f8e00ff */
[----:B----4-:R-:W-:Y:S01]  /*04e0*/  LOP3.LUT R14, R20, 0x3f, RZ, 0xc0, !PT ;  /* 0x0000003f140e7812 */ /* 0x010fe200078ec0ff */
[----:B------:R-:W-:Y:S01]  /*04f0*/  IMAD.U32 R42, RZ, RZ, UR14 ;  /* 0x0000000eff2a7e24 */ /* 0x000fe2000f8e00ff */
[----:B------:R-:W-:Y:S01]  /*0500*/  SHF.R.U32.HI R19, RZ, 0x6, R20 ;  /* 0x00000006ff137819 */ /* 0x000fe20000011614 */
[----:B------:R-:W-:Y:S01]  /*0510*/  IMAD.SHL.U32 R4, R3, 0x4, RZ ;  /* 0x0000000403047824 */ /* 0x000fe200078e00ff */
[----:B------:R-:W-:Y:S01]  /*0520*/  UIADD3 UR11, UPT, UPT, UR8, 0x18000, URZ ;  /* 0x00018000080b7890 */ /* 0x000fe2000fffe0ff */
[----:B------:R-:W-:-:S03]  /*0530*/  IMAD.U32 R51, RZ, RZ, UR14 ;  /* 0x0000000eff337e24 */ /* 0x000fc6000f8e00ff */
[-C--:B------:R-:W-:Y:S02]  /*0540*/  IABS R9, R4.reuse ;  /* 0x0000000400097213 */ /* 0x080fe40000000000 */
[----:B------:R-:W-:Y:S02]  /*0550*/  IABS R12, R4 ;  /* 0x00000004000c7213 */ /* 0x000fe40000000000 */
[----:B------:R-:W0:Y:S08]  /*0560*/  I2F.RP R0, R9 ;  /* 0x0000000900007306 */ /* 0x000e300000209400 */
[----:B0-----:R-:W0:Y:S02]  /*0570*/  MUFU.RCP R0, R0 ;  /* 0x0000000000007308 */ /* 0x001e240000001000 */
[----:B0-----:R-:W-:-:S02]  /*0580*/  VIADD R2, R0, 0xffffffe ;  /* 0x0ffffffe00027836 */ /* 0x001fc40000000000 */
[----:B------:R-:W-:-:S04]  /*0590*/  IMAD.MOV R0, RZ, RZ, -R12 ;  /* 0x000000ffff007224 */ /* 0x000fc800078e0a0c */
[----:B------:R0:W1:Y:S02]  /*05a0*/  F2I.FTZ.U32.TRUNC.NTZ R3, R2 ;  /* 0x0000000200037305 */ /* 0x000064000021f000 */
[----:B0-----:R-:W-:Y:S02]  /*05b0*/  IMAD.MOV.U32 R2, RZ, RZ, RZ ;  /* 0x000000ffff027224 */ /* 0x001fe400078e00ff */
[----:B-1----:R-:W-:-:S04]  /*05c0*/  IMAD.MOV R8, RZ, RZ, -R3 ;  /* 0x000000ffff087224 */ /* 0x002fc800078e0a03 */
[----:B------:R-:W-:Y:S02]  /*05d0*/  IMAD R11, R8, R9, RZ ;  /* 0x00000009080b7224 */ /* 0x000fe400078e02ff */
[----:B------:R-:W-:Y:S02]  /*05e0*/  IMAD.MOV.U32 R8, RZ, RZ, R10 ;  /* 0x000000ffff087224 */ /* 0x000fe400078e000a */
[----:B------:R-:W-:-:S06]  /*05f0*/  IMAD.HI.U32 R3, R3, R11, R2 ;  /* 0x0000000b03037227 */ /* 0x000fcc00078e0002 */
[----:B------:R-:W-:-:S04]  /*0600*/  IMAD.HI.U32 R3, R3, R8, RZ ;  /* 0x0000000803037227 */ /* 0x000fc800078e00ff */
[----:B------:R-:W-:Y:S01]  /*0610*/  IMAD R0, R3, R0, R8 ;  /* 0x0000000003007224 */ /* 0x000fe200078e0208 */
[----:B------:R-:W-:Y:S04]  /*0620*/  BAR.SYNC.DEFER_BLOCKING 0x0 ;  /* 0x0000000000007b1d */ /* 0x000fe80000010000 */
[----:B------:R-:W-:-:S13]  /*0630*/  ISETP.GT.U32.AND P1, PT, R9, R0, PT ;  /* 0x000000000900720c */ /* 0x000fda0003f24070 */
[----:B------:R-:W-:Y:S02]  /*0640*/  @!P1 IMAD.IADD R0, R0, 0x1, -R9 ;  /* 0x0000000100009824 */ /* 0x000fe400078e0a09 */
[----:B------:R-:W-:Y:S01]  /*0650*/  @!P1 VIADD R3, R3, 0x1 ;  /* 0x0000000103039836 */ /* 0x000fe20000000000 */
[----:B------:R-:W-:Y:S02]  /*0660*/  ISETP.NE.AND P1, PT, R4, RZ, PT ;  /* 0x000000ff0400720c */ /* 0x000fe40003f25270 */
[----:B------:R-:W-:Y:S02]  /*0670*/  ISETP.GE.U32.AND P0, PT, R0, R9, PT ;  /* 0x000000090000720c */ /* 0x000fe40003f06070 */
[----:B------:R-:W-:-:S04]  /*0680*/  LOP3.LUT R0, R5, R4, RZ, 0x3c, !PT ;  /* 0x0000000405007212 */ /* 0x000fc800078e3cff */
[----:B------:R-:W-:Y:S01]  /*0690*/  ISETP.GE.AND P2, PT, R0, RZ, PT ;  /* 0x000000ff0000720c */ /* 0x000fe20003f46270 */
[----:B------:R-:W-:-:S06]  /*06a0*/  VIADD R0, R6, 0x3f ;  /* 0x0000003f06007836 */ /* 0x000fcc0000000000 */
[----:B------:R-:W-:-:S04]  /*06b0*/  @P0 VIADD R3, R3, 0x1 ;  /* 0x0000000103030836 */ /* 0x000fc80000000000 */
[----:B------:R-:W-:Y:S01]  /*06c0*/  IMAD.MOV.U32 R2, RZ, RZ, R3 ;  /* 0x000000ffff027224 */ /* 0x000fe200078e0003 */
[----:B------:R-:W-:-:S03]  /*06d0*/  SHF.R.S32.HI R3, RZ, 0x1f, R0 ;  /* 0x0000001fff037819 */ /* 0x000fc60000011400 */
[----:B------:R-:W-:Y:S01]  /*06e0*/  @!P2 IMAD.MOV R2, RZ, RZ, -R2 ;  /* 0x000000ffff02a224 */ /* 0x000fe200078e0a02 */
[----:B------:R-:W-:Y:S02]  /*06f0*/  @!P1 LOP3.LUT R2, RZ, R4, RZ, 0x33, !PT ;  /* 0x00000004ff029212 */ /* 0x000fe400078e33ff */
[----:B------:R-:W-:-:S03]  /*0700*/  LEA.HI R3, R3, R0, RZ, 0x6 ;  /* 0x0000000003037211 */ /* 0x000fc600078f30ff */
[----:B------:R-:W-:Y:S02]  /*0710*/  IMAD.SHL.U32 R11, R2, 0x4, RZ ;  /* 0x00000004020b7824 */ /* 0x000fe400078e00ff */
[----:B------:R-:W-:-:S03]  /*0720*/  IMAD.MOV R2, RZ, RZ, -R2 ;  /* 0x000000ffff027224 */ /* 0x000fc600078e0a02 */
[----:B------:R-:W-:Y:S01]  /*0730*/  LEA.HI.SX32 R3, R3, -R11, 0x1a ;  /* 0x8000000b03037211 */ /* 0x000fe200078fd2ff */
[----:B------:R-:W-:Y:S02]  /*0740*/  IMAD R12, R4, R2, R5 ;  /* 0x00000002040c7224 */ /* 0x000fe400078e0205 */
[----:B------:R-:W-:Y:S01]  /*0750*/  IMAD.MOV.U32 R2, RZ, RZ, RZ ;  /* 0x000000ffff027224 */ /* 0x000fe200078e00ff */
[----:B------:R-:W-:Y:S02]  /*0760*/  VIMNMX R15, PT, PT, R3, 0x4, PT ;  /* 0x00000004030f7848 */ /* 0x000fe40003fe0100 */
[----:B------:R-:W-:Y:S02]  /*0770*/  IABS R9, R12 ;  /* 0x0000000c00097213 */ /* 0x000fe40000000000 */
[-C--:B------:R-:W-:Y:S02]  /*0780*/  IABS R10, R15.reuse ;  /* 0x0000000f000a7213 */ /* 0x080fe40000000000 */
[----:B------:R-:W-:-:S02]  /*0790*/  IABS R4, R15 ;  /* 0x0000000f00047213 */ /* 0x000fc40000000000 */
[----:B------:R-:W0:Y:S08]  /*07a0*/  I2F.RP R0, R10 ;  /* 0x0000000a00007306 */ /* 0x000e300000209400 */
[----:B0-----:R-:W0:Y:S02]  /*07b0*/  MUFU.RCP R0, R0 ;  /* 0x0000000000007308 */ /* 0x001e240000001000 */
[----:B0-----:R-:W-:-:S06]  /*07c0*/  VIADD R3, R0, 0xffffffe ;  /* 0x0ffffffe00037836 */ /* 0x001fcc0000000000 */
[----:B------:R-:W0:Y:S02]  /*07d0*/  F2I.FTZ.U32.TRUNC.NTZ R3, R3 ;  /* 0x0000000300037305 */ /* 0x000e24000021f000 */
[----:B0-----:R-:W-:-:S04]  /*07e0*/  IMAD.MOV R8, RZ, RZ, -R3 ;  /* 0x000000ffff087224 */ /* 0x001fc800078e0a03 */
[----:B------:R-:W-:-:S04]  /*07f0*/  IMAD.MOV.U32 R5, RZ, RZ, R8 ;  /* 0x000000ffff057224 */ /* 0x000fc800078e0008 */
[----:B------:R-:W-:-:S04]  /*0800*/  IMAD R5, R5, R10, RZ ;  /* 0x0000000a05057224 */ /* 0x000fc800078e02ff */
[----:B------:R-:W-:-:S04]  /*0810*/  IMAD.HI.U32 R2, R3, R5, R2 ;  /* 0x0000000503027227 */ /* 0x000fc800078e0002 */
[----:B------:R-:W-:Y:S02]  /*0820*/  IMAD.MOV R3, RZ, RZ, -R4 ;  /* 0x000000ffff037224 */ /* 0x000fe400078e0a04 */
[----:B------:R-:W-:Y:S01]  /*0830*/  IMAD.HI.U32 R0, R2, R9, RZ ;  /* 0x0000000902007227 */ /* 0x000fe200078e00ff */
[----:B------:R-:W0:Y:S01]  /*0840*/  I2F.RP R4, R13 ;  /* 0x0000000d00047306 */ /* 0x000e220000209400 */
[----:B------:R-:W-:Y:S02]  /*0850*/  IABS R2, R7 ;  /* 0x0000000700027213 */ /* 0x000fe40000000000 */
[----:B------:R-:W-:-:S05]  /*0860*/  IMAD R3, R0, R3, R9 ;  /* 0x0000000300037224 */ /* 0x000fca00078e0209 */
[----:B------:R-:W-:Y:S01]  /*0870*/  ISETP.GT.U32.AND P1, PT, R10, R3, PT ;  /* 0x000000030a00720c */ /* 0x000fe20003f24070 */
[----:B------:R-:W1:Y:S08]  /*0880*/  I2F.RP R8, R2 ;  /* 0x0000000200087306 */ /* 0x000e700000209400 */
[----:B0-----:R-:W0:Y:S04]  /*0890*/  MUFU.RCP R4, R4 ;  /* 0x0000000400047308 */ /* 0x001e280000001000 */
[----:B------:R-:W-:-:S02]  /*08a0*/  @!P1 IMAD.IADD R3, R3, 0x1, -R10 ;  /* 0x0000000103039824 */ /* 0x000fc400078e0a0a */
[----:B------:R-:W-:Y:S01]  /*08b0*/  @!P1 VIADD R0, R0, 0x1 ;  /* 0x0000000100009836 */ /* 0x000fe20000000000 */
[----:B------:R-:W-:Y:S01]  /*08c0*/  ISETP.NE.AND P1, PT, R15, RZ, PT ;  /* 0x000000ff0f00720c */ /* 0x000fe20003f25270 */
[----:B-1----:R-:W1:Y:S01]  /*08d0*/  MUFU.RCP R8, R8 ;  /* 0x0000000800087308 */ /* 0x002e620000001000 */
[----:B------:R-:W-:Y:S02]  /*08e0*/  ISETP.GE.U32.AND P0, PT, R3, R10, PT ;  /* 0x0000000a0300720c */ /* 0x000fe40003f06070 */
[----:B------:R-:W-:-:S04]  /*08f0*/  LOP3.LUT R3, R12, R15, RZ, 0x3c, !PT ;  /* 0x0000000f0c037212 */ /* 0x000fc800078e3cff */
[----:B------:R-:W-:Y:S01]  /*0900*/  ISETP.GE.AND P2, PT, R3, RZ, PT ;  /* 0x000000ff0300720c */ /* 0x000fe20003f46270 */
[----:B0-----:R-:W-:-:S06]  /*0910*/  VIADD R5, R4, 0xffffffe ;  /* 0x0ffffffe04057836 */ /* 0x001fcc0000000000 */
[----:B------:R-:W-:Y:S01]  /*0920*/  @P0 VIADD R0, R0, 0x1 ;  /* 0x0000000100000836 */ /* 0x000fe20000000000 */
[----:B------:R-:W0:Y:S01]  /*0930*/  F2I.FTZ.U32.TRUNC.NTZ R5, R5 ;  /* 0x0000000500057305 */ /* 0x000e22000021f000 */
[----:B------:R-:W-:Y:S01]  /*0940*/  PLOP3.LUT P0, PT, PT, PT, UP1, 0x80, 0x8 ;  /* 0x000000000008781c */ /* 0x000fe20003f0f018 */
[----:B-1----:R-:W-:Y:S01]  /*0950*/  VIADD R9, R8, 0xffffffe ;  /* 0x0ffffffe08097836 */ /* 0x002fe20000000000 */
[----:B------:R-:W-:Y:S01]  /*0960*/  SHF.R.U32.HI R8, RZ, 0x5, R20 ;  /* 0x00000005ff087819 */ /* 0x000fe20000011614 */
[----:B------:R-:W-:-:S03]  /*0970*/  IMAD.MOV.U32 R10, RZ, RZ, R0 ;  /* 0x000000ffff0a7224 */ /* 0x000fc600078e0000 */
[----:B------:R-:W-:Y:S01]  /*0980*/  R2UR UR16, R8 ;  /* 0x00000000081072ca */ /* 0x000fe200000e0000 */
[----:B------:R-:W-:Y:S01]  /*0990*/  @!P2 IMAD.MOV R10, RZ, RZ, -R10 ;  /* 0x000000ffff0aa224 */ /* 0x000fe200078e0a0a */
[----:B------:R-:W-:Y:S01]  /*09a0*/  @!P1 LOP3.LUT R10, RZ, R15, RZ, 0x33, !PT ;  /* 0x0000000fff0a9212 */ /* 0x000fe200078e33ff */
[----:B------:R-:W1:Y:S01]  /*09b0*/  F2I.FTZ.U32.TRUNC.NTZ R9, R9 ;  /* 0x0000000900097305 */ /* 0x000e62000021f000 */
[----:B------:R-:W-:-:S03]  /*09c0*/  IMAD.MOV.U32 R8, RZ, RZ, RZ ;  /* 0x000000ffff087224 */ /* 0x000fc600078e00ff */
[----:B------:R-:W-:Y:S02]  /*09d0*/  IMAD.MOV R0, RZ, RZ, -R10 ;  /* 0x000000ffff007224 */ /* 0x000fe400078e0a0a */
[----:B0-----:R-:W-:Y:S02]  /*09e0*/  IMAD.MOV R4, RZ, RZ, -R5 ;  /* 0x000000ffff047224 */ /* 0x001fe400078e0a05 */
[----:B------:R-:W-:Y:S02]  /*09f0*/  IMAD R0, R15, R0, R12 ;  /* 0x000000000f007224 */ /* 0x000fe400078e020c */
[----:B------:R-:W-:Y:S01]  /*0a00*/  IMAD R3, R4, R13, RZ ;  /* 0x0000000d04037224 */ /* 0x000fe200078e02ff */
[----:B------:R-:W0:Y:S01]  /*0a10*/  LDS R12, [UR8] ;  /* 0x00000008ff0c7984 */ /* 0x000e220008000800 */
[----:B------:R-:W-:Y:S01]  /*0a20*/  IMAD.IADD R0, R11, 0x1, R0 ;  /* 0x000000010b007824 */ /* 0x000fe200078e0200 */
[----:B------:R-:W-:Y:S01]  /*0a30*/  USHF.L.U32 UR4, UR16, 0x15, URZ ;  /* 0x0000001510047899 */ /* 0x000fe200080006ff */
[----:B------:R-:W-:-:S02]  /*0a40*/  IMAD.MOV.U32 R4, RZ, RZ, RZ ;  /* 0x000000ffff047224 */ /* 0x000fc400078e00ff */
[----:B------:R-:W-:Y:S01]  /*0a50*/  IMAD R17, R0, 0x40, R14 ;  /* 0x0000004000117824 */ /* 0x000fe200078e020e */
[----:B------:R-:W-:Y:S01]  /*0a60*/  ULOP3.LUT UR4, UR4, 0x600000, URZ, 0xc0, !UPT ;  /* 0x0060000004047892 */ /* 0x000fe2000f8ec0ff */
[----:B------:R-:W-:-:S03]  /*0a70*/  IMAD.HI.U32 R4, R5, R3, R4 ;  /* 0x0000000305047227 */ /* 0x000fc600078e0004 */
[----:B------:R-:W-:Y:S01]  /*0a80*/  IABS R5, R17 ;  /* 0x0000001100057213 */ /* 0x000fe20000000000 */
[----:B-1----:R-:W-:Y:S01]  /*0a90*/  IMAD.MOV R3, RZ, RZ, -R9 ;  /* 0x000000ffff037224 */ /* 0x002fe200078e0a09 */
[----:B------:R-:W-:Y:S01]  /*0aa0*/  BAR.SYNC.DEFER_BLOCKING 0x0 ;  /* 0x0000000000007b1d */ /* 0x000fe20000010000 */
[----:B------:R-:W-:Y:S01]  /*0ab0*/  IMAD.SHL.U32 R0, R10, 0x80, RZ ;  /* 0x000000800a007824 */ /* 0x000fe200078e00ff */
[----:B------:R-:W-:Y:S01]  /*0ac0*/  SHF.R.U32.HI R10, RZ, 0x6, R20 ;  /* 0x00000006ff0a7819 */ /* 0x000fe20000011614 */
[----:B------:R-:W-:Y:S01]  /*0ad0*/  IMAD.HI.U32 R4, R4, R5, RZ ;  /* 0x0000000504047227 */ /* 0x000fe200078e00ff */
[----:B------:R-:W-:Y:S02]  /*0ae0*/  ISETP.GE.AND P2, PT, R17, RZ, PT ;  /* 0x000000ff1100720c */ /* 0x000fe40003f46270 */
[----:B------:R-:W-:Y:S01]  /*0af0*/  LOP3.LUT R20, R20, 0x7f, RZ, 0xc0, !PT ;  /* 0x0000007f14147812 */ /* 0x000fe200078ec0ff */
[----:B------:R-:W-:Y:S01]  /*0b00*/  IMAD.MOV R4, RZ, RZ, -R4 ;  /* 0x000000ffff047224 */ /* 0x000fe200078e0a04 */
[----:B------:R1:W-:Y:S01]  /*0b10*/  STL [R1+0x748], R17 ;  /* 0x0007481101007387 */ /* 0x0003e20000100800 */
[----:B------:R-:W-:-:S02]  /*0b20*/  VIADD R14, R0, 0x7f ;  /* 0x0000007f000e7836 */ /* 0x000fc40000000000 */
[----:B------:R-:W-:Y:S01]  /*0b30*/  IMAD R4, R13, R4, R5 ;  /* 0x000000040d047224 */ /* 0x000fe200078e0205 */
[----:B------:R2:W-:Y:S01]  /*0b40*/  STL.S16 [R1+0x210], R24 ;  /* 0x0002101801007387 */ /* 0x0005e20000100600 */
[----:B------:R-:W-:Y:S01]  /*0b50*/  IMAD R3, R3, R2, RZ ;  /* 0x0000000203037224 */ /* 0x000fe200078e02ff */
[----:B------:R-:W-:Y:S01]  /*0b60*/  IABS R11, R14 ;  /* 0x0000000e000b7213 */ /* 0x000fe20000000000 */
[----:B------:R-:W-:Y:S01]  /*0b70*/  VIADD R63, R0, 0x1 ;  /* 0x00000001003f7836 */ /* 0x000fe20000000000 */
[----:B------:R-:W-:Y:S01]  /*0b80*/  ISETP.GT.U32.AND P1, PT, R13, R4, PT ;  /* 0x000000040d00720c */ /* 0x000fe20003f24070 */
[----:B------:R-:W-:Y:S01]  /*0b90*/  IMAD.HI.U32 R3, R9, R3, R8 ;  /* 0x0000000309037227 */ /* 0x000fe200078e0008 */
[----:B------:R-:W-:Y:S01]  /*0ba0*/  SGXT.U32 R8, R10, 0x1 ;  /* 0x000000010a08781a */ /* 0x000fe20000000000 */
[----:B------:R2:W-:Y:S01]  /*0bb0*/  STL.S16 [R1+0x20c], R21 ;  /* 0x00020c1501007387 */ /* 0x0005e20000100600 */
[----:B------:R-:W-:Y:S01]  /*0bc0*/  IABS R10, R63 ;  /* 0x0000003f000a7213 */ /* 0x000fe20000000000 */
[----:B------:R-:W-:Y:S01]  /*0bd0*/  VIADD R64, R0, 0x2 ;  /* 0x0000000200407836 */ /* 0x000fe20000000000 */
[----:B------:R-:W-:Y:S01]  /*0be0*/  ISETP.LT.AND P0, PT, R8, UR12, P0 ;  /* 0x0000000c08007c0c */ /* 0x000fe20008701270 */
[----:B------:R-:W-:Y:S01]  /*0bf0*/  IMAD.HI.U32 R5, R3, R11, RZ ;  /* 0x0000000b03057227 */ /* 0x000fe200078e00ff */
[----:B------:R-:W-:-:S02]  /*0c00*/  ISETP.GE.AND P4, PT, R14, RZ, PT ;  /* 0x000000ff0e00720c */ /* 0x000fc40003f86270 */
[----:B------:R-:W-:Y:S01]  /*0c10*/  IABS R9, R64 ;  /* 0x0000004000097213 */ /* 0x000fe20000000000 */
[----:B------:R-:W-:Y:S01]  /*0c20*/  IMAD.MOV R5, RZ, RZ, -R5 ;  /* 0x000000ffff057224 */ /* 0x000fe200078e0a05 */
[----:B0-----:R-:W-:Y:S01]  /*0c30*/  R2UR UR9, R12 ;  /* 0x000000000c0972ca */ /* 0x001fe200000e0000 */
[----:B------:R-:W-:Y:S02]  /*0c40*/  @!P1 IMAD.IADD R4, R4, 0x1, -R13 ;  /* 0x0000000104049824 */ /* 0x000fe400078e0a0d */
[----:B------:R-:W-:Y:S02]  /*0c50*/  VIADD R67, R0, 0x5 ;  /* 0x0000000500437836 */ /* 0x000fe40000000000 */
[----:B------:R-:W-:Y:S01]  /*0c60*/  IMAD R11, R2, R5, R11 ;  /* 0x00000005020b7224 */ /* 0x000fe200078e020b */
[----:B------:R-:W-:Y:S01]  /*0c70*/  ISETP.GT.U32.AND P1, PT, R13, R4, PT ;  /* 0x000000040d00720c */ /* 0x000fe20003f24070 */
[----:B------:R-:W-:Y:S01]  /*0c80*/  VIADD R65, R0, 0x3 ;  /* 0x0000000300417836 */ /* 0x000fe20000000000 */
[----:B------:R-:W-:Y:S01]  /*0c90*/  IABS R16, R67 ;  /* 0x0000004300107213 */ /* 0x000fe20000000000 */
[----:B------:R-:W-:-:S03]  /*0ca0*/  IMAD.HI.U32 R5, R3, R10, RZ ;  /* 0x0000000a03057227 */ /* 0x000fc600078e00ff */
[----:B------:R-:W-:Y:S01]  /*0cb0*/  IABS R14, R65 ;  /* 0x00000041000e7213 */ /* 0x000fe20000000000 */
[----:B------:R-:W-:Y:S01]  /*0cc0*/  VIADD R66, R0, 0x4 ;  /* 0x0000000400427836 */ /* 0x000fe20000000000 */
[----:B------:R-:W-:Y:S01]  /*0cd0*/  UIADD3 UR10, UPT, UPT, UR9, UR4, URZ ;  /* 0x00000004090a7290 */ /* 0x000fe2000fffe0ff */
[----:B------:R-:W-:-:S03]  /*0ce0*/  IMAD.HI.U32 R8, R3, R9, RZ ;  /* 0x0000000903087227 */ /* 0x000fc600078e00ff */
[----:B------:R-:W-:Y:S01]  /*0cf0*/  IABS R15, R66 ;  /* 0x00000042000f7213 */ /* 0x000fe20000000000 */
[----:B------:R-:W-:Y:S02]  /*0d00*/  IMAD.MOV R5, RZ, RZ, -R5 ;  /* 0x000000ffff057224 */ /* 0x000fe400078e0a05 */
[----:B------:R-:W-:Y:S02]  /*0d10*/  IMAD.MOV R8, RZ, RZ, -R8 ;  /* 0x000000ffff087224 */ /* 0x000fe400078e0a08 */
[----:B------:R-:W-:Y:S01]  /*0d20*/  @!P1 IMAD.IADD R4, R4, 0x1, -R13 ;  /* 0x0000000104049824 */ /* 0x000fe200078e0a0d */
[----:B------:R-:W-:Y:S01]  /*0d30*/  ISETP.NE.AND P1, PT, R6, RZ, PT ;  /* 0x000000ff0600720c */ /* 0x000fe20003f25270 */
[----:B------:R-:W-:Y:S02]  /*0d40*/  IMAD R10, R2, R5, R10 ;  /* 0x00000005020a7224 */ /* 0x000fe400078e020a */
[----:B------:R-:W-:-:S04]  /*0d50*/  IMAD.HI.U32 R12, R3, R16, RZ ;  /* 0x00000010030c7227 */ /* 0x000fc800078e00ff */
[----:B------:R-:W-:-:S04]  /*0d60*/  IMAD.HI.U32 R5, R3, R14, RZ ;  /* 0x0000000e03057227 */ /* 0x000fc800078e00ff */
[----:B------:R-:W-:Y:S02]  /*0d70*/  IMAD R9, R2, R8, R9 ;  /* 0x0000000802097224 */ /* 0x000fe400078e0209 */
[----:B------:R-:W-:-:S04]  /*0d80*/  IMAD.HI.U32 R8, R3, R15, RZ ;  /* 0x0000000f03087227 */ /* 0x000fc800078e00ff */
[----:B-1----:R-:W-:Y:S01]  /*0d90*/  IMAD.MOV R17, RZ, RZ, -R12 ;  /* 0x000000ffff117224 */ /* 0x002fe200078e0a0c */
[----:B------:R-:W-:Y:S01]  /*0da0*/  SGXT.U32 R12, R19, 0x1 ;  /* 0x00000001130c781a */ /* 0x000fe20000000000 */
[----:B------:R-:W-:Y:S02]  /*0db0*/  IMAD.MOV R5, RZ, RZ, -R5 ;  /* 0x000000ffff057224 */ /* 0x000fe400078e0a05 */
[----:B------:R-:W-:Y:S01]  /*0dc0*/  IMAD.MOV R13, RZ, RZ, -R8 ;  /* 0x000000ffff0d7224 */ /* 0x000fe200078e0a08 */
[----:B------:R-:W-:Y:S01]  /*0dd0*/  LOP3.LUT R25, R12, 0x8, RZ, 0xfc, !PT ;  /* 0x000000080c197812 */ /* 0x000fe200078efcff */
[----:B------:R-:W-:Y:S02]  /*0de0*/  IMAD.MOV.U32 R18, RZ, RZ, R4 ;  /* 0x000000ffff127224 */ /* 0x000fe400078e0004 */
[----:B------:R-:W-:Y:S02]  /*0df0*/  IMAD R8, R2, R5, R14 ;  /* 0x0000000502087224 */ /* 0x000fe400078e020e */
[----:B------:R-:W-:-:S02]  /*0e00*/  IMAD R14, R12, UR14, RZ ;  /* 0x0000000e0c0e7c24 */ /* 0x000fc4000f8e02ff */
[----:B------:R-:W-:Y:S01]  /*0e10*/  @!P2 IMAD.MOV R18, RZ, RZ, -R18 ;  /* 0x000000ffff12a224 */ /* 0x000fe200078e0a12 */
[----:B------:R-:W-:Y:S01]  /*0e20*/  @!P1 LOP3.LUT R18, RZ, R6, RZ, 0x33, !PT ;  /* 0x00000006ff129212 */ /* 0x000fe200078e33ff */
[----:B------:R-:W-:Y:S01]  /*0e30*/  IMAD.U32 R6, RZ, RZ, UR14 ;  /* 0x0000000eff067e24 */ /* 0x000fe2000f8e00ff */
[----:B------:R-:W-:Y:S01]  /*0e40*/  ISETP.NE.U32.AND P2, PT, R20, RZ, PT ;  /* 0x000000ff1400720c */ /* 0x000fe20003f45070 */
[----:B------:R-:W-:Y:S01]  /*0e50*/  IMAD R45, R45, 0x2, R14 ;  /* 0x000000022d2d7824 */ /* 0x000fe200078e020e */
[----:B------:R-:W-:Y:S01]  /*0e60*/  PLOP3.LUT P1, PT, PT, PT, UP1, 0x80, 0x8 ;  /* 0x000000000008781c */ /* 0x000fe20003f2f018 */
[----:B------:R-:W-:Y:S02]  /*0e70*/  IMAD R5, R2, R13, R15 ;  /* 0x0000000d02057224 */ /* 0x000fe400078e020f */
[----:B------:R-:W-:Y:S02]  /*0e80*/  IMAD R23, R6, 0x2, R45 ;  /* 0x0000000206177824 */ /* 0x000fe400078e022d */
[----:B------:R-:W-:-:S02]  /*0e90*/  IMAD.U32 R15, RZ, RZ, UR14 ;  /* 0x0000000eff0f7e24 */ /* 0x000fc4000f8e00ff */
[----:B------:R-:W-:Y:S02]  /*0ea0*/  IMAD R48, R48, 0x2, R23 ;  /* 0x0000000230307824 */ /* 0x000fe400078e0217 */
[----:B------:R-:W-:Y:S02]  /*0eb0*/  IMAD.U32 R13, RZ, RZ, UR14 ;  /* 0x0000000eff0d7e24 */ /* 0x000fe4000f8e00ff */
[----:B------:R-:W-:Y:S02]  /*0ec0*/  IMAD R15, R15, 0x2, R48 ;  /* 0x000000020f0f7824 */ /* 0x000fe400078e0230 */
[----:B------:R-:W-:Y:S02]  /*0ed0*/  IMAD R4, R2, R17, R16 ;  /* 0x0000001102047224 */ /* 0x000fe400078e0210 */
[----:B------:R-:W-:Y:S02]  /*0ee0*/  IMAD R44, R44, 0x2, R15 ;  /* 0x000000022c2c7824 */ /* 0x000fe400078e020f */
[----:B------:R-:W-:-:S02]  /*0ef0*/  IMAD.U32 R16, RZ, RZ, UR14 ;  /* 0x0000000eff107e24 */ /* 0x000fc4000f8e00ff */
[----:B------:R-:W-:Y:S02]  /*0f00*/  IMAD R22, R13, 0x2, R44 ;  /* 0x000000020d167824 */ /* 0x000fe400078e022c */
[----:B------:R-:W-:Y:S02]  /*0f10*/  IMAD.U32 R20, RZ, RZ, UR14 ;  /* 0x0000000eff147e24 */ /* 0x000fe4000f8e00ff */
[----:B------:R-:W-:Y:S02]  /*0f20*/  IMAD R49, R49, 0x2, R22 ;  /* 0x0000000231317824 */ /* 0x000fe400078e0216 */
[----:B------:R-:W-:Y:S02]  /*0f30*/  IMAD.U32 R17, RZ, RZ, UR14 ;  /* 0x0000000eff117e24 */ /* 0x000fe4000f8e00ff */
[----:B------:R-:W-:Y:S02]  /*0f40*/  IMAD R16, R16, 0x2, R49 ;  /* 0x0000000210107824 */ /* 0x000fe400078e0231 */
[----:B------:R-:W-:-:S02]  /*0f50*/  IMAD.U32 R19, RZ, RZ, UR14 ;  /* 0x0000000eff137e24 */ /* 0x000fc4000f8e00ff */
[----:B------:R-:W-:Y:S01]  /*0f60*/  IMAD R43, R43, 0x2, R16 ;  /* 0x000000022b2b7824 */ /* 0x000fe200078e0210 */
[----:B--2---:R-:W-:Y:S06]  /*0f70*/  BRA.U UP0, `(.L_x_5) ;  /* 0x0000000100187547 */ /* 0x004fec000b800000 */
[----:B------:R-:W-:Y:S01]  /*0f80*/  ELECT P3, URZ, PT ;  /* 0x0000000000ff782f */ /* 0x000fe20003860000 */
[----:B------:R-:W-:Y:S01]  /*0f90*/  IMAD.MOV.U32 R6, RZ, RZ, 0x1 ;  /* 0x00000001ff067424 */ /* 0x000fe200078e00ff */
[----:B------:R-:W-:Y:S01]  /*0fa0*/  UMOV UR4, 0x40 ;  /* 0x0000004000047882 */ /* 0x000fe20000000000 */
[----:B------:R-:W-:Y:S01]  /*0fb0*/  UVIRTCOUNT.DEALLOC.SMPOOL 0x80 ;  /* 0x000000800000784c */ /* 0x000fe20000000000 */
[----:B------:R-:W-:-:S09]  /*0fc0*/  ULEA UR4, UR5, UR4, 0x18 ;  /* 0x0000000405047291 */ /* 0x000fd2000f8ec0ff */
[----:B------:R0:W-:Y:S03]  /*0fd0*/  @P3 STS.U8 [UR4], R6 ;  /* 0x00000006ff003988 */ /* 0x0001e60008000004 */
.L_x_5:
[----:B------:R-:W-:Y:S01]  /*0fe0*/  STTM.16dp32bit_t0_t15.x64 tmem[UR10], RZ ;  /* 0x000000ff000079ed */ /* 0x000fe20008b0000a */
[----:B------:R-:W-:Y:S01]  /*0ff0*/  STTM.16dp32bit_t16_t31.x64 tmem[UR10+0x40], RZ ;  /* 0x000040ff000079ed */ /* 0x000fe20008b2000a */
[----:B------:R-:W1:Y:S02]  /*1000*/  FENCE.VIEW.ASYNC.T ;  /* 0x00000000000073c6 */ /* 0x000e640000000200 */
[----:B-1----:R-:W-:Y:S01]  /*1010*/  VOTEU.ALL UP2, P2 ;  /* 0x0000000000ff7886 */ /* 0x002fe20001040000 */
[----:B------:R-:W-:Y:S01]  /*1020*/  VOTEU.ALL UP3, P2 ;  /* 0x0000000000ff7886 */ /* 0x000fe20001060000 */
[----:B0-----:R-:W-:Y:S01]  /*1030*/  IMAD R6, R18, UR13, RZ ;  /* 0x0000000d12067c24 */ /* 0x001fe2000f8e02ff */
[----:B------:R-:W-:Y:S01]  /*1040*/  ISETP.LT.AND P1, PT, R25, UR12, P1 ;  /* 0x0000000c19007c0c */ /* 0x000fe20008f21270 */
[----:B------:R-:W-:Y:S01]  /*1050*/  IMAD.MOV.U32 R30, RZ, RZ, R24 ;  /* 0x000000ffff1e7224 */ /* 0x000fe200078e0018 */
[----:B------:R-:W-:-:S04]  /*1060*/  @!UP2 UIADD3 UR4, UPT, UPT, -UR6, 0x100000, URZ ;  /* 0x001000000604a890 */ /* 0x000fc8000fffe1ff */
[----:B------:R-:W-:Y:S02]  /*1070*/  @!UP2 USHF.L.U32 UR5, UR4, 0xb, URZ ;  /* 0x0000000b0405a899 */ /* 0x000fe400080006ff */
[----:B------:R-:W-:Y:S01]  /*1080*/  @!UP2 USHF.L.U32 UR4, UR4, 0x1, URZ ;  /* 0x000000010404a899 */ /* 0x000fe200080006ff */
[----:B------:R-:W-:Y:S01]  /*1090*/  BAR.SYNC.DEFER_BLOCKING 0x0 ;  /* 0x0000000000007b1d */ /* 0x000fe20000010000 */
[----:B------:R-:W-:Y:S01]  /*10a0*/  LEA R13, P3, R6, UR20, 0x1 ;  /* 0x00000014060d7c11 */ /* 0x000fe2000f8608ff */
[----:B------:R-:W-:Y:S02]  /*10b0*/  IMAD.MOV.U32 R24, RZ, RZ, R21 ;  /* 0x000000ffff187224 */ /* 0x000fe400078e0015 */
[----:B------:R-:W-:Y:S01]  /*10c0*/  IMAD R21, R20, 0x2, R43 ;  /* 0x0000000214157824 */ /* 0x000fe200078e022b */
[----:B------:R-:W-:Y:S01]  /*10d0*/  LEA.HI.X.SX32 R6, R6, UR21, 0x1, P3 ;  /* 0x0000001506067c11 */ /* 0x000fe200098f0eff */
[----:B------:R-:W-:Y:S01]  /*10e0*/  IMAD.U32 R41, RZ, RZ, UR14 ;  /* 0x0000000eff297e24 */ /* 0x000fe2000f8e00ff */
[-C--:B------:R-:W-:Y:S01]  /*10f0*/  LEA R18, P3, R14, R13.reuse, 0x1 ;  /* 0x0000000d0e127211 */ /* 0x080fe200078608ff */
[----:B------:R-:W-:Y:S01]  /*1100*/  IMAD R50, R50, 0x2, R21 ;  /* 0x0000000232327824 */ /* 0x000fe200078e0215 */
[C---:B------:R-:W-:Y:S01]  /*1110*/  LEA R25, P5, R15.reuse, R13, 0x1 ;  /* 0x0000000d0f197211 */ /* 0x040fe200078a08ff */
[----:B------:R-:W-:Y:S01]  /*1120*/  IMAD.U32 R52, RZ, RZ, UR14 ;  /* 0x0000000eff347e24 */ /* 0x000fe2000f8e00ff */
[-C--:B------:R-:W-:Y:S01]  /*1130*/  LEA.HI.X.SX32 R32, R14, R6.reuse, 0x1, P3 ;  /* 0x000000060e207211 */ /* 0x080fe200018f0eff */
[----:B------:R-:W-:Y:S01]  /*1140*/  @P0 IMAD.MOV.U32 R14, RZ, RZ, R18 ;  /* 0x000000ffff0e0224 */ /* 0x000fe200078e0012 */
[----:B------:R-:W-:Y:S01]  /*1150*/  LEA.HI.X.SX32 R27, R15, R6, 0x1, P5 ;  /* 0x000000060f1b7211 */ /* 0x000fe200028f0eff */
[----:B------:R-:W-:Y:S01]  /*1160*/  IMAD R17, R17, 0x2, R50 ;  /* 0x0000000211117824 */ /* 0x000fe200078e0232 */
[----:B------:R0:W-:Y:S01]  /*1170*/  STL [R1+0x18], R18 ;  /* 0x0000181201007387 */ /* 0x0001e20000100800 */
[----:B------:R-:W-:Y:S01]  /*1180*/  @P0 IMAD.MOV.U32 R15, RZ, RZ, R32 ;  /* 0x000000ffff0f0224 */ /* 0x000fe200078e0020 */
[----:B------:R-:W-:Y:S01]  /*1190*/  PRMT R26, RZ, 0x7610, R26 ;  /* 0x00007610ff1a7816 */ /* 0x000fe2000000001a */
[----:B------:R-:W-:Y:S01]  /*11a0*/  IMAD R42, R42, 0x2, R17 ;  /* 0x000000022a2a7824 */ /* 0x000fe200078e0211 */
[----:B------:R-:W-:Y:S01]  /*11b0*/  STL [R1+0x38], R25 ;  /* 0x0000381901007387 */ /* 0x000fe20000100800 */
[----:B------:R-:W-:-:S02]  /*11c0*/  PRMT R28, RZ, 0x7610, R28 ;  /* 0x00007610ff1c7816 */ /* 0x000fc4000000001c */
[----:B------:R-:W-:Y:S01]  /*11d0*/  PRMT R29, RZ, 0x7610, R29 ;  /* 0x00007610ff1d7816 */ /* 0x000fe2000000001d */
[----:B------:R-:W-:Y:S01]  /*11e0*/  IMAD R20, R19, 0x2, R42 ;  /* 0x0000000213147824 */ /* 0x000fe200078e022a */
[----:B------:R-:W1:Y:S02]  /*11f0*/  FENCE.VIEW.ASYNC.S ;  /* 0x00000000000073c6 */ /* 0x000e640000000000 */
[----:B-1----:R1:W2:Y:S02]  /*1200*/  @!UP3 SYNCS.EXCH.64 URZ, [UR11], UR4 ;  /* 0x000000040bffb5b2 */ /* 0x0022a40008000100 */
[----:B--2---:R-:W-:Y:S01]  /*1210*/  BAR.SYNC.DEFER_BLOCKING 0x0 ;  /* 0x0000000000007b1d */ /* 0x004fe20000010000 */
[----:B0-----:R-:W-:Y:S02]  /*1220*/  IMAD.U32 R18, RZ, RZ, UR14 ;  /* 0x0000000eff127e24 */ /* 0x001fe4000f8e00ff */
[----:B------:R-:W-:Y:S01]  /*1230*/  IMAD.U32 R55, RZ, RZ, UR14 ;  /* 0x0000000eff377e24 */ /* 0x000fe2000f8e00ff */
[----:B------:R-:W-:Y:S01]  /*1240*/  PRMT R33, RZ, 0x7610, R33 ;  /* 0x00007610ff217816 */ /* 0x000fe20000000021 */
[----:B------:R-:W-:-:S02]  /*1250*/  IMAD.U32 R57, RZ, RZ, UR14 ;  /* 0x0000000eff397e24 */ /* 0x000fc4000f8e00ff */
[----:B------:R-:W-:Y:S01]  /*1260*/  IMAD.U32 R37, RZ, RZ, UR14 ;  /* 0x0000000eff257e24 */ /* 0x000fe2000f8e00ff */
[----:B------:R-:W-:Y:S01]  /*1270*/  STL [R1+0x14], R32 ;  /* 0x0000142001007387 */ /* 0x000fe20000100800 */
[----:B------:R-:W-:Y:S01]  /*1280*/  IMAD.U32 R58, RZ, RZ, UR14 ;  /* 0x0000000eff3a7e24 */ /* 0x000fe2000f8e00ff */
[----:B------:R-:W-:Y:S01]  /*1290*/  PRMT R31, RZ, 0x7610, R31 ;  /* 0x00007610ff1f7816 */ /* 0x000fe2000000001f */
[----:B------:R-:W-:Y:S02]  /*12a0*/  IMAD.U32 R38, RZ, RZ, UR14 ;  /* 0x0000000eff267e24 */ /* 0x000fe4000f8e00ff */
[----:B------:R-:W-:Y:S01]  /*12b0*/  IMAD.U32 R56, RZ, RZ, UR14 ;  /* 0x0000000eff387e24 */ /* 0x000fe2000f8e00ff */
[----:B------:R-:W-:Y:S01]  /*12c0*/  PRMT R47, RZ, 0x7610, R47 ;  /* 0x00007610ff2f7816 */ /* 0x000fe2000000002f */
[----:B------:R-:W-:Y:S02]  /*12d0*/  IMAD.U32 R59, RZ, RZ, UR14 ;  /* 0x0000000eff3b7e24 */ /* 0x000fe4000f8e00ff */
[----:B------:R-:W-:-:S02]  /*12e0*/  IMAD.U32 R61, RZ, RZ, UR14 ;  /* 0x0000000eff3d7e24 */ /* 0x000fc4000f8e00ff */
[----:B------:R-:W-:Y:S01]  /*12f0*/  IMAD.U32 R62, RZ, RZ, UR14 ;  /* 0x0000000eff3e7e24 */ /* 0x000fe2000f8e00ff */
[----:B------:R-:W-:Y:S01]  /*1300*/  PRMT R86, RZ, 0x7610, R86 ;  /* 0x00007610ff567816 */ /* 0x000fe20000000056 */
[----:B------:R-:W0:Y:S01]  /*1310*/  LDCU UR7, c[0x0][0x3b0] ;  /* 0x00007600ff0777ac */ /* 0x000e220008000800 */
[----:B------:R2:W3:Y:S01]  /*1320*/  @P0 LDG.E.U16 R30, desc[UR24][R14.64] ;  /* 0x000000180e1e0981 */ /* 0x0004e2000c1e1500 */
[----:B------:R-:W-:-:S03]  /*1330*/  IMAD R51, R51, 0x2, R20 ;  /* 0x0000000233337824 */ /* 0x000fc600078e0214 */
[----:B------:R4:W-:Y:S01]  /*1340*/  STL [R1+0x34], R27 ;  /* 0x0000341b01007387 */ /* 0x0009e20000100800 */
[----:B--2---:R-:W-:Y:S02]  /*1350*/  @P1 IMAD.MOV.U32 R14, RZ, RZ, R25 ;  /* 0x000000ffff0e1224 */ /* 0x004fe400078e0019 */
[----:B------:R-:W-:-:S05]  /*1360*/  @P1 IMAD.MOV.U32 R15, RZ, RZ, R27 ;  /* 0x000000ffff0f1224 */ /* 0x000fca00078e001b */
[----:B------:R2:W3:Y:S01]  /*1370*/  @P1 LDG.E.U16 R24, desc[UR24][R14.64] ;  /* 0x000000180e181981 */ /* 0x0004e2000c1e1500 */
[----:B------:R-:W-:Y:S01]  /*1380*/  IMAD R18, R18, 0x2, R51 ;  /* 0x0000000212127824 */ /* 0x000fe200078e0233 */
[C---:B----4-:R-:W-:Y:S02]  /*1390*/  LOP3.LUT R27, R12.reuse, 0x10, RZ, 0xfc, !PT ;  /* 0x000000100c1b7812 */ /* 0x050fe400078efcff */
[----:B------:R-:W-:Y:S01]  /*13a0*/  LOP3.LUT R25, R12, 0x18, RZ, 0xfc, !PT ;  /* 0x000000180c197812 */ /* 0x000fe200078efcff */
[----:B------:R-:W-:Y:S01]  /*13b0*/  IMAD R41, R41, 0x2, R18 ;  /* 0x0000000229297824 */ /* 0x000fe200078e0212 */
[----:B--2---:R-:W-:Y:S01]  /*13c0*/  LEA R14, P3, R16, R13, 0x1 ;  /* 0x0000000d100e7211 */ /* 0x004fe200078608ff */
[----:B------:R-:W-:-:S03]  /*13d0*/  IMAD.U32 R15, RZ, RZ, UR14 ;  /* 0x0000000eff0f7e24 */ /* 0x000fc6000f8e00ff */
[----:B------:R-:W-:Y:S01]  /*13e0*/  LEA.HI.X.SX32 R34, R16, R6, 0x1, P3 ;  /* 0x0000000610227211 */ /* 0x000fe200018f0eff */
[----:B---3--:R2:W-:Y:S01]  /*13f0*/  @P1 STL [R1+0x20c], R24 ;  /* 0x00020c1801001387 */ /* 0x0085e20000100800 */
[----:B------:R-:W-:-:S03]  /*1400*/  PLOP3.LUT P1, PT, PT, PT, UP1, 0x80, 0x8 ;  /* 0x000000000008781c */ /* 0x000fc60003f2f018 */
[----:B------:R3:W-:Y:S01]  /*1410*/  @P0 STL [R1+0x210], R30 ;  /* 0x0002101e01000387 */ /* 0x0007e20000100800 */
[----:B------:R-:W-:Y:S02]  /*1420*/  PLOP3.LUT P0, PT, PT, PT, UP1, 0x80, 0x8 ;  /* 0x000000000008781c */ /* 0x000fe40003f0f018 */
[----:B------:R-:W-:Y:S01]  /*1430*/  ISETP.LT.AND P1, PT, R25, UR12, P1 ;  /* 0x0000000c19007c0c */ /* 0x000fe20008f21270 */
[----:B------:R-:W-:Y:S01]  /*1440*/  IMAD.U32 R25, RZ, RZ, UR14 ;  /* 0x0000000eff197e24 */ /* 0x000fe2000f8e00ff */
[----:B------:R-:W-:Y:S01]  /*1450*/  ISETP.LT.AND P0, PT, R27, UR12, P0 ;  /* 0x0000000c1b007c0c */ /* 0x000fe20008701270 */
[----:B--2---:R-:W-:Y:S01]  /*1460*/  IMAD.U32 R24, RZ, RZ, UR14 ;  /* 0x0000000eff187e24 */ /* 0x004fe2000f8e00ff */
[----:B------:R2:W-:Y:S01]  /*1470*/  STL [R1+0x58], R14 ;  /* 0x0000580e01007387 */ /* 0x0005e20000100800 */
[----:B------:R-:W-:Y:S02]  /*1480*/  IMAD.U32 R27, RZ, RZ, UR14 ;  /* 0x0000000eff1b7e24 */ /* 0x000fe4000f8e00ff */
[----:B------:R-:W-:Y:S01]  /*1490*/  IMAD R19, R24, 0x2, R41 ;  /* 0x0000000218137824 */ /* 0x000fe200078e0229 */
[----:B---3--:R-:W-:-:S03]  /*14a0*/  LEA R30, P5, R17, R13, 0x1 ;  /* 0x0000000d111e7211 */ /* 0x008fc600078a08ff */
[----:B------:R-:W-:Y:S01]  /*14b0*/  IMAD R52, R52, 0x2, R19 ;  /* 0x0000000234347824 */ /* 0x000fe200078e0213 */
[----:B------:R-:W-:Y:S01]  /*14c0*/  LEA.HI.X.SX32 R32, R17, R6, 0x1, P5 ;  /* 0x0000000611207211 */ /* 0x000fe200028f0eff */
[----:B------:R-:W-:Y:S01]  /*14d0*/  @P1 IMAD.MOV.U32 R16, RZ, RZ, R30 ;  /* 0x000000ffff101224 */ /* 0x000fe200078e001e */
[----:B------:R3:W-:Y:S01]  /*14e0*/  STL [R1+0x78], R30 ;  /* 0x0000781e01007387 */ /* 0x0007e20000100800 */
[----:B------:R-:W-:Y:S02]  /*14f0*/  IMAD R24, R15, 0x2, R52 ;  /* 0x000000020f187824 */ /* 0x000fe400078e0234 */
[----:B------:R-:W-:Y:S01]  /*1500*/  @P0 IMAD.MOV.U32 R15, RZ, RZ, R34 ;  /* 0x000000ffff0f0224 */ /* 0x000fe200078e0022 */
[----:B------:R-:W-:Y:S01]  /*1510*/  STL [R1+0x54], R34 ;  /* 0x0000542201007387 */ /* 0x000fe20000100800 */
[----:B------:R-:W-:Y:S02]  /*1520*/  @P1 IMAD.MOV.U32 R17, RZ, RZ, R32 ;  /* 0x000000ffff111224 */ /* 0x000fe400078e0020 */
[----:B------:R-:W-:Y:S01]  /*1530*/  IMAD R40, R25, 0x2, R24 ;  /* 0x0000000219287824 */ /* 0x000fe200078e0218 */
[----:B------:R4:W3:Y:S04]  /*1540*/  @P0 LDG.E.U16 R26, desc[UR24][R14.64] ;  /* 0x000000180e1a0981 */ /* 0x0008e8000c1e1500 */
[----:B------:R0:W3:Y:S01]  /*1550*/  @P1 LDG.E.U16 R28, desc[UR24][R16.64] ;  /* 0x00000018101c1981 */ /* 0x0000e2000c1e1500 */
[----:B------:R-:W-:Y:S01]  /*1560*/  PLOP3.LUT P0, PT, PT, PT, UP1, 0x80, 0x8 ;  /* 0x000000000008781c */ /* 0x000fe20003f0f018 */
[----:B----4-:R-:W-:Y:S01]  /*1570*/  IMAD R15, R27, 0x2, R40 ;  /* 0x000000021b0f7824 */ /* 0x010fe200078e0228 */
[----:B--2---:R-:W-:-:S02]  /*1580*/  LOP3.LUT R14, R12, 0x20, RZ, 0xfc, !PT ;  /* 0x000000200c0e7812 */ /* 0x004fc400078efcff */
[----:B------:R-:W-:Y:S02]  /*1590*/  LOP3.LUT R27, R12, 0x28, RZ, 0xfc, !PT ;  /* 0x000000280c1b7812 */ /* 0x000fe400078efcff */
[----:B------:R-:W-:Y:S02]  /*15a0*/  ISETP.LT.AND P0, PT, R14, UR12, P0 ;  /* 0x0000000c0e007c0c */ /* 0x000fe40008701270 */
[----:B------:R-:W-:Y:S01]  /*15b0*/  PLOP3.LUT P1, PT, PT, PT, UP1, 0x80, 0x8 ;  /* 0x000000000008781c */ /* 0x000fe20003f2f018 */
[----:B---3--:R-:W-:Y:S01]  /*15c0*/  IMAD.U32 R30, RZ, RZ, UR14 ;  /* 0x0000000eff1e7e24 */ /* 0x008fe2000f8e00ff */
[C---:B0-----:R-:W-:Y:S02]  /*15d0*/  LEA R16, P3, R18.reuse, R13, 0x1 ;  /* 0x0000000d12107211 */ /* 0x041fe400078608ff */
[----:B------:R-:W-:Y:S02]  /*15e0*/  ISETP.LT.AND P1, PT, R27, UR12, P1 ;  /* 0x0000000c1b007c0c */ /* 0x000fe40008f21270 */
[----:B------:R-:W-:-:S05]  /*15f0*/  LEA.HI.X.SX32 R17, R18, R6, 0x1, P3 ;  /* 0x0000000612117211 */ /* 0x000fca00018f0eff */
[----:B------:R0:W2:Y:S04]  /*1600*/  @P0 LDG.E.U16 R29, desc[UR24][R16.64] ;  /* 0x00000018101d0981 */ /* 0x0000a8000c1e1500 */
[----:B------:R3:W-:Y:S04]  /*1610*/  STL [R1+0x250], R26 ;  /* 0x0002501a01007387 */ /* 0x0007e80000100800 */
[----:B------:R-:W-:Y:S01]  /*1620*/  STL [R1+0x74], R32 ;  /* 0x0000742001007387 */ /* 0x000fe20000100800 */
[----:B---3--:R-:W-:-:S03]  /*1630*/  IMAD.U32 R26, RZ, RZ, UR14 ;  /* 0x0000000eff1a7e24 */ /* 0x008fc6000f8e00ff */
[----:B------:R3:W-:Y:S01]  /*1640*/  STL [R1+0x24c], R28 ;  /* 0x00024c1c01007387 */ /* 0x0007e20000100800 */
[----:B------:R-:W-:Y:S02]  /*1650*/  IMAD R53, R26, 0x2, R15 ;  /* 0x000000021a357824 */ /* 0x000fe400078e020f */
[----:B---3--:R-:W-:-:S04]  /*1660*/  IMAD.U32 R28, RZ, RZ, UR14 ;  /* 0x0000000eff1c7e24 */ /* 0x008fc8000f8e00ff */
[----:B------:R-:W-:-:S04]  /*1670*/  IMAD R25, R28, 0x2, R53 ;  /* 0x000000021c197824 */ /* 0x000fc800078e0235 */
[----:B------:R-:W-:-:S04]  /*1680*/  IMAD R39, R26, 0x2, R25 ;  /* 0x000000021a277824 */ /* 0x000fc800078e0219 */
[----:B------:R-:W-:Y:S01]  /*1690*/  IMAD R14, R30, 0x2, R39 ;  /* 0x000000021e0e7824 */ /* 0x000fe200078e0227 */
[C---:B------:R-:W-:Y:S01]  /*16a0*/  LEA R30, P5, R24.reuse, R13, 0x1 ;  /* 0x0000000d181e7211 */ /* 0x040fe200078a08ff */
[----:B------:R0:W-:Y:S03]  /*16b0*/  STL [R1+0x98], R16 ;  /* 0x0000981001007387 */ /* 0x0001e60000100800 */
[----:B------:R-:W-:Y:S01]  /*16c0*/  LEA.HI.X.SX32 R32, R24, R6, 0x1, P5 ;  /* 0x0000000618207211 */ /* 0x000fe200028f0eff */
[----:B------:R-:W-:Y:S01]  /*16d0*/  STL [R1+0x4b8], R30 ;  /* 0x0004b81e01007387 */ /* 0x000fe20000100800 */
[----:B------:R-:W-:-:S03]  /*16e0*/  PRMT R28, RZ, 0x7610, R28 ;  /* 0x00007610ff1c7816 */ /* 0x000fc6000000001c */
[----:B------:R3:W-:Y:S01]  /*16f0*/  STL [R1+0x94], R17 ;  /* 0x0000941101007387 */ /* 0x0007e20000100800 */
[----:B0-----:R-:W-:Y:S02]  /*1700*/  @P1 IMAD.MOV.U32 R16, RZ, RZ, R30 ;  /* 0x000000ffff101224 */ /* 0x001fe400078e001e */
[----:B---3--:R-:W-:-:S05]  /*1710*/  @P1 IMAD.MOV.U32 R17, RZ, RZ, R32 ;  /* 0x000000ffff111224 */ /* 0x008fca00078e0020 */
[----:B------:R0:W3:Y:S01]  /*1720*/  @P1 LDG.E.U16 R28, desc[UR24][R16.64] ;  /* 0x00000018101c1981 */ /* 0x0000e2000c1e1500 */
[----:B------:R-:W-:Y:S02]  /*1730*/  IMAD R55, R55, 0x2, R14 ;  /* 0x0000000237377824 */ /* 0x000fe400078e020e */
[----:B------:R-:W-:Y:S02]  /*1740*/  IMAD.U32 R27, RZ, RZ, UR14 ;  /* 0x0000000eff1b7e24 */ /* 0x000fe4000f8e00ff */
[----:B------:R-:W-:Y:S01]  /*1750*/  IMAD R26, R26, 0x2, R55 ;  /* 0x000000021a1a7824 */ /* 0x000fe200078e0237 */
[----:B--2---:R2:W-:Y:S03]  /*1760*/  STL [R1+0x290], R29 ;  /* 0x0002901d01007387 */ /* 0x0045e60000100800 */
[----:B------:R-:W-:Y:S01]  /*1770*/  IMAD R36, R27, 0x2, R26 ;  /* 0x000000021b247824 */ /* 0x000fe200078e021a */
[----:B------:R-:W-:-:S02]  /*1780*/  LOP3.LUT R30, R12, 0x30, RZ, 0xfc, !PT ;  /* 0x000000300c1e7812 */ /* 0x000fc400078efcff */
[----:B------:R-:W-:Y:S01]  /*1790*/  PLOP3.LUT P0, PT, PT, PT, UP1, 0x80, 0x8 ;  /* 0x000000000008781c */ /* 0x000fe20003f0f018 */
[----:B--2---:R-:W-:-:S04]  /*17a0*/  IMAD.U32 R29, RZ, RZ, UR14 ;  /* 0x0000000eff1d7e24 */ /* 0x004fc8000f8e00ff */
[----:B------:R-:W-:Y:S01]  /*17b0*/  IMAD R18, R29, 0x2, R36 ;  /* 0x000000021d127824 */ /* 0x000fe200078e0224 */
[----:B------:R-:W-:Y:S01]  /*17c0*/  ISETP.LT.AND P0, PT, R30, UR12, P0 ;  /* 0x0000000c1e007c0c */ /* 0x000fe20008701270 */
[----:B------:R2:W-:Y:S02]  /*17d0*/  STL [R1+0x4b4], R32 ;  /* 0x0004b42001007387 */ /* 0x0005e40000100800 */
[----:B------:R-:W-:Y:S01]  /*17e0*/  IMAD R54, R27, 0x2, R18 ;  /* 0x000000021b367824 */ /* 0x000fe200078e0212 */
[----:B------:R-:W-:Y:S01]  /*17f0*/  PLOP3.LUT P1, PT, PT, PT, UP1, 0x80, 0x8 ;  /* 0x000000000008781c */ /* 0x000fe20003f2f018 */
[----:B------:R-:W-:Y:S01]  /*1800*/  IMAD.U32 R24, RZ, RZ, UR14 ;  /* 0x0000000eff187e24 */ /* 0x000fe2000f8e00ff */
[-C--:B0-----:R-:W-:Y:S01]  /*1810*/  LEA R17, P3, R25, R13.reuse, 0x1 ;  /* 0x0000000d19117211 */ /* 0x081fe200078608ff */
[----:B------:R-:W-:Y:S02]  /*1820*/  IMAD R27, R29, 0x2, R54 ;  /* 0x000000021d1b7824 */ /* 0x000fe400078e0236 */
[----:B------:R-:W-:Y:S01]  /*1830*/  IMAD.U32 R16, RZ, RZ, UR14 ;  /* 0x0000000eff107e24 */ /* 0x000fe2000f8e00ff */
[----:B------:R-:W-:Y:S01]  /*1840*/  LEA.HI.X.SX32 R34, R25, R6, 0x1, P3 ;  /* 0x0000000619227211 */ /* 0x000fe200018f0eff */
[----:B------:R-:W-:Y:S01]  /*1850*/  IMAD R35, R24, 0x2, R27 ;  /* 0x0000000218237824 */ /* 0x000fe200078e021b */
[----:B------:R-:W-:-:S03]  /*1860*/  LEA R30, P5, R26, R13, 0x1 ;  /* 0x0000000d1a1e7211 */ /* 0x000fc600078a08ff */
[----:B------:R-:W-:Y:S02]  /*1870*/  IMAD R24, R16, 0x2, R35 ;  /* 0x0000000210187824 */ /* 0x000fe400078e0223 */
[----:B------:R-:W-:Y:S01]  /*1880*/  @P0 IMAD.MOV.U32 R16, RZ, RZ, R17 ;  /* 0x000000ffff100224 */ /* 0x000fe200078e0011 */
[----:B--2---:R-:W-:Y:S02]  /*1890*/  LEA.HI.X.SX32 R32, R26, R6, 0x1, P5 ;  /* 0x000000061a207211 */ /* 0x004fe400028f0eff */
[----:B------:R-:W-:Y:S01]  /*18a0*/  PRMT R29, RZ, 0x7610, R29 ;  /* 0x00007610ff1d7816 */ /* 0x000fe2000000001d */
[----:B---3--:R0:W-:Y:S02]  /*18b0*/  STL [R1+0x28c], R28 ;  /* 0x00028c1c01007387 */ /* 0x0081e40000100800 */
[----:B0-----:R-:W-:-:S04]  /*18c0*/  LOP3.LUT R28, R12, 0x38, RZ, 0xfc, !PT ;  /* 0x000000380c1c7812 */ /* 0x001fc800078efcff */
[----:B------:R-:W-:Y:S01]  /*18d0*/  ISETP.LT.AND P1, PT, R28, UR12, P1 ;  /* 0x0000000c1c007c0c */ /* 0x000fe20008f21270 */
[----:B------:R0:W-:Y:S02]  /*18e0*/  STL [R1+0x4d8], R17 ;  /* 0x0004d81101007387 */ /* 0x0001e40000100800 */
[----:B0-----:R-:W-:-:S05]  /*18f0*/  @P0 IMAD.MOV.U32 R17, RZ, RZ, R34 ;  /* 0x000000ffff110224 */ /* 0x001fca00078e0022 */
[----:B------:R0:W2:Y:S05]  /*1900*/  @P0 LDG.E.U16 R33, desc[UR24][R16.64] ;  /* 0x0000001810210981 */ /* 0x0000aa000c1e1500 */
[----:B0-----:R-:W-:Y:S02]  /*1910*/  @P1 IMAD.MOV.U32 R16, RZ, RZ, R30 ;  /* 0x000000ffff101224 */ /* 0x001fe400078e001e */
[----:B------:R-:W-:-:S05]  /*1920*/  @P1 IMAD.MOV.U32 R17, RZ, RZ, R32 ;  /* 0x000000ffff111224 */ /* 0x000fca00078e0020 */
[----:B------:R0:W3:Y:S01]  /*1930*/  @P1 LDG.E.U16 R29, desc[UR24][R16.64] ;  /* 0x00000018101d1981 */ /* 0x0000e2000c1e1500 */
[----:B------:R-:W-:Y:S02]  /*1940*/  IMAD.U32 R28, RZ, RZ, UR14 ;  /* 0x0000000eff1c7e24 */ /* 0x000fe4000f8e00ff */
[----:B------:R-:W-:Y:S02]  /*1950*/  IMAD R57, R57, 0x2, R24 ;  /* 0x0000000239397824 */ /* 0x000fe400078e0218 */
[----:B------:R-:W-:Y:S02]  /*1960*/  IMAD.U32 R25, RZ, RZ, UR14 ;  /* 0x0000000eff197e24 */ /* 0x000fe4000f8e00ff */
[----:B------:R-:W-:Y:S01]  /*1970*/  IMAD R26, R28, 0x2, R57 ;  /* 0x000000021c1a7824 */ /* 0x000fe200078e0239 */
[----:B------:R4:W-:Y:S01]  /*1980*/  STL [R1+0x4f8], R30 ;  /* 0x0004f81e01007387 */ /* 0x0009e20000100800 */
[----:B------:R-:W-:-:S03]  /*1990*/  PLOP3.LUT P0, PT, PT, PT, UP1, 0x80, 0x8 ;  /* 0x000000000008781c */ /* 0x000fc60003f0f018 */
[----:B------:R0:W-:Y:S01]  /*19a0*/  STL [R1+0x4d4], R34 ;  /* 0x0004d42201007387 */ /* 0x0001e20000100800 */
[----:B----4-:R-:W-:Y:S01]  /*19b0*/  LOP3.LUT R30, R12, 0x40, RZ, 0xfc, !PT ;  /* 0x000000400c1e7812 */ /* 0x010fe200078efcff */
[----:B0-----:R-:W-:-:S03]  /*19c0*/  IMAD R34, R25, 0x2, R26 ;  /* 0x0000000219227824 */ /* 0x001fc600078e021a */
[----:B------:R-:W-:Y:S01]  /*19d0*/  ISETP.LT.AND P0, PT, R30, UR12, P0 ;  /* 0x0000000c1e007c0c */ /* 0x000fe20008701270 */
[----:B------:R0:W-:Y:S01]  /*19e0*/  STL [R1+0x4f4], R32 ;  /* 0x0004f42001007387 */ /* 0x0001e20000100800 */
[----:B------:R-:W-:Y:S01]  /*19f0*/  IMAD R37, R37, 0x2, R34 ;  /* 0x0000000225257824 */ /* 0x000fe200078e0222 */
[----:B------:R-:W-:Y:S02]  /*1a00*/  PLOP3.LUT P1, PT, PT, PT, UP1, 0x80, 0x8 ;  /* 0x000000000008781c */ /* 0x000fe40003f2f018 */
[----:B------:R-:W-:Y:S01]  /*1a10*/  LEA R17, P3, R27, R13, 0x1 ;  /* 0x0000000d1b117211 */ /* 0x000fe200078608ff */
[----:B------:R-:W-:Y:S02]  /*1a20*/  IMAD R58, R58, 0x2, R37 ;  /* 0x000000023a3a7824 */ /* 0x000fe400078e0225 */
[----:B------:R-:W-:Y:S02]  /*1a30*/  IMAD.U32 R16, RZ, RZ, UR14 ;  /* 0x0000000eff107e24 */ /* 0x000fe4000f8e00ff */
[----:B------:R-:W-:Y:S01]  /*1a40*/  IMAD R25, R25, 0x2, R58 ;  /* 0x0000000219197824 */ /* 0x000fe200078e023a */
[----:B0-----:R-:W-:-:S02]  /*1a50*/  LEA.HI.X.SX32 R32, R27, R6, 0x1, P3 ;  /* 0x000000061b207211 */ /* 0x001fc400018f0eff */
[----:B------:R-:W-:Y:S01]  /*1a60*/  PRMT R28, RZ, 0x7610, R28 ;  /* 0x00007610ff1c7816 */ /* 0x000fe2000000001c */
[----:B---3--:R0:W-:Y:S02]  /*1a70*/  STL [R1+0x2cc], R29 ;  /* 0x0002cc1d01007387 */ /* 0x0081e40000100800 */
[----:B0-----:R-:W-:-:S04]  /*1a80*/  LOP3.LUT R29, R12, 0x48, RZ, 0xfc, !PT ;  /* 0x000000480c1d7812 */ /* 0x001fc800078efcff */
[----:B------:R-:W-:Y:S01]  /*1a90*/  ISETP.LT.AND P1, PT, R29, UR12, P1 ;  /* 0x0000000c1d007c0c */ /* 0x000fe20008f21270 */
[----:B--2---:R0:W-:Y:S01]  /*1aa0*/  STL [R1+0x2d0], R33 ;  /* 0x0002d02101007387 */ /* 0x0041e20000100800 */
[----:B------:R-:W-:-:S03]  /*1ab0*/  LEA R29, P5, R26, R13, 0x1 ;  /* 0x0000000d1a1d7211 */ /* 0x000fc600078a08ff */
[----:B------:R2:W-:Y:S01]  /*1ac0*/  STL [R1+0x518], R17 ;  /* 0x0005181101007387 */ /* 0x0005e20000100800 */
[----:B------:R-:W-:Y:S01]  /*1ad0*/  LEA.HI.X.SX32 R30, R26, R6, 0x1, P5 ;  /* 0x000000061a1e7211 */ /* 0x000fe200028f0eff */
[----:B0-----:R-:W-:Y:S02]  /*1ae0*/  IMAD R33, R16, 0x2, R25 ;  /* 0x0000000210217824 */ /* 0x001fe400078e0219 */
[----:B------:R-:W-:Y:S02]  /*1af0*/  @P0 IMAD.MOV.U32 R16, RZ, RZ, R17 ;  /* 0x000000ffff100224 */ /* 0x000fe400078e0011 */
[----:B--2---:R-:W-:-:S05]  /*1b00*/  @P0 IMAD.MOV.U32 R17, RZ, RZ, R32 ;  /* 0x000000ffff110224 */ /* 0x004fca00078e0020 */
[----:B------:R0:W2:Y:S02]  /*1b10*/  @P0 LDG.E.U16 R31, desc[UR24][R16.64] ;  /* 0x00000018101f0981 */ /* 0x0000a4000c1e1500 */
[----:B0-----:R-:W-:Y:S02]  /*1b20*/  @P1 IMAD.MOV.U32 R16, RZ, RZ, R29 ;  /* 0x000000ffff101224 */ /* 0x001fe400078e001d */
[----:B------:R-:W-:-:S05]  /*1b30*/  @P1 IMAD.MOV.U32 R17, RZ, RZ, R30 ;  /* 0x000000ffff111224 */ /* 0x000fca00078e001e */
[----:B------:R0:W3:Y:S01]  /*1b40*/  @P1 LDG.E.U16 R28, desc[UR24][R16.64] ;  /* 0x00000018101c1981 */ /* 0x0000e2000c1e1500 */
[----:B------:R-:W-:Y:S01]  /*1b50*/  IMAD R38, R38, 0x2, R33 ;  /* 0x0000000226267824 */ /* 0x000fe200078e0221 */
[----:B------:R-:W-:Y:S02]  /*1b60*/  PLOP3.LUT P0, PT, PT, PT, UP1, 0x80, 0x8 ;  /* 0x000000000008781c */ /* 0x000fe40003f0f018 */
[----:B------:R4:W-:Y:S01]  /*1b70*/  STL [R1+0x538], R29 ;  /* 0x0005381d01007387 */ /* 0x0009e20000100800 */
[----:B------:R-:W-:Y:S02]  /*1b80*/  IMAD.U32 R26, RZ, RZ, UR14 ;  /* 0x0000000eff1a7e24 */ /* 0x000fe4000f8e00ff */
[----:B------:R-:W-:Y:S01]  /*1b90*/  IMAD R56, R56, 0x2, R38 ;  /* 0x0000000238387824 */ /* 0x000fe200078e0226 */
[----:B------:R0:W-:Y:S01]  /*1ba0*/  STL [R1+0x514], R32 ;  /* 0x0005142001007387 */ /* 0x0001e20000100800 */
[----:B----4-:R-:W-:-:S03]  /*1bb0*/  LOP3.LUT R29, R12, 0x50, RZ, 0xfc, !PT ;  /* 0x000000500c1d7812 */ /* 0x010fc600078efcff */
[----:B------:R4:W-:Y:S01]  /*1bc0*/  STL [R1+0x534], R30 ;  /* 0x0005341e01007387 */ /* 0x0009e20000100800 */
[----:B------:R-:W-:Y:S01]  /*1bd0*/  ISETP.LT.AND P0, PT, R29, UR12, P0 ;  /* 0x0000000c1d007c0c */ /* 0x000fe20008701270 */
[----:B0-----:R-:W-:Y:S01]  /*1be0*/  IMAD R16, R26, 0x2, R56 ;  /* 0x000000021a107824 */ /* 0x001fe200078e0238 */
[----:B------:R-:W-:Y:S02]  /*1bf0*/  PLOP3.LUT P1, PT, PT, PT, UP1, 0x80, 0x8 ;  /* 0x000000000008781c */ /* 0x000fe40003f2f018 */
[CC--:B------:R-:W-:Y:S01]  /*1c00*/  LEA R17, P3, R25.reuse, R13.reuse, 0x1 ;  /* 0x0000000d19117211 */ /* 0x0c0fe200078608ff */
[----:B------:R-:W-:Y:S01]  /*1c10*/  IMAD.U32 R32, RZ, RZ, UR14 ;  /* 0x0000000eff207e24 */ /* 0x000fe2000f8e00ff */
[----:B----4-:R-:W-:Y:S02]  /*1c20*/  LEA R30, P5, R16, R13, 0x1 ;  /* 0x0000000d101e7211 */ /* 0x010fe400078a08ff */
[----:B------:R-:W-:Y:S01]  /*1c30*/  LEA.HI.X.SX32 R60, R25, R6, 0x1, P3 ;  /* 0x00000006193c7211 */ /* 0x000fe200018f0eff */
[----:B------:R-:W-:Y:S01]  /*1c40*/  IMAD R32, R32, 0x2, R16 ;  /* 0x0000000220207824 */ /* 0x000fe200078e0210 */
[----:B------:R-:W-:Y:S01]  /*1c50*/  PRMT R26, RZ, 0x7610, R26 ;  /* 0x00007610ff1a7816 */ /* 0x000fe2000000001a */
[----:B---3--:R0:W-:Y:S02]  /*1c60*/  STL [R1+0x390], R28 ;  /* 0x0003901c01007387 */ /* 0x0081e40000100800 */
[----:B0-----:R-:W-:-:S02]  /*1c70*/  LOP3.LUT R28, R12, 0x58, RZ, 0xfc, !PT ;  /* 0x000000580c1c7812 */ /* 0x001fc400078efcff */
[----:B------:R-:W-:Y:S02]  /*1c80*/  STL [R1+0x564], R17 ;  /* 0x0005641101007387 */ /* 0x000fe40000100800 */
[----:B------:R-:W-:Y:S02]  /*1c90*/  ISETP.LT.AND P1, PT, R28, UR12, P1 ;  /* 0x0000000c1c007c0c */ /* 0x000fe40008f21270 */
[----:B--2---:R0:W-:Y:S02]  /*1ca0*/  STL [R1+0x394], R31 ;  /* 0x0003941f01007387 */ /* 0x0041e40000100800 */
[----:B0-----:R-:W-:Y:S01]  /*1cb0*/  LEA.HI.X.SX32 R31, R16, R6, 0x1, P5 ;  /* 0x00000006101f7211 */ /* 0x001fe200028f0eff */
[----:B------:R-:W-:Y:S02]  /*1cc0*/  @P0 IMAD.MOV.U32 R16, RZ, RZ, R17 ;  /* 0x000000ffff100224 */ /* 0x000fe400078e0011 */
[----:B------:R-:W-:-:S05]  /*1cd0*/  @P0 IMAD.MOV.U32 R17, RZ, RZ, R60 ;  /* 0x000000ffff110224 */ /* 0x000fca00078e003c */
[----:B------:R0:W2:Y:S02]  /*1ce0*/  @P0 LDG.E.U16 R47, desc[UR24][R16.64] ;  /* 0x00000018102f0981 */ /* 0x0000a4000c1e1500 */
[----:B0-----:R-:W-:Y:S02]  /*1cf0*/  @P1 IMAD.MOV.U32 R16, RZ, RZ, R30 ;  /* 0x000000ffff101224 */ /* 0x001fe400078e001e */
[----:B------:R-:W-:-:S05]  /*1d00*/  @P1 IMAD.MOV.U32 R17, RZ, RZ, R31 ;  /* 0x000000ffff111224 */ /* 0x000fca00078e001f */
[----:B------:R0:W3:Y:S01]  /*1d10*/  @P1 LDG.E.U16 R26, desc[UR24][R16.64] ;  /* 0x00000018101a1981 */ /* 0x0000e2000c1e1500 */
[----:B------:R-:W-:-:S04]  /*1d20*/  IMAD.U32 R27, RZ, RZ, UR14 ;  /* 0x0000000eff1b7e24 */ /* 0x000fc8000f8e00ff */
[----:B------:R-:W-:Y:S02]  /*1d30*/  IMAD R27, R27, 0x2, R32 ;  /* 0x000000021b1b7824 */ /* 0x000fe400078e0220 */
[----:B------:R-:W-:Y:S02]  /*1d40*/  IMAD.U32 R29, RZ, RZ, UR14 ;  /* 0x0000000eff1d7e24 */ /* 0x000fe4000f8e00ff */
[----:B------:R-:W-:Y:S02]  /*1d50*/  IMAD R59, R59, 0x2, R27 ;  /* 0x000000023b3b7824 */ /* 0x000fe400078e021b */
[----:B------:R-:W-:Y:S02]  /*1d60*/  IMAD.U32 R28, RZ, RZ, UR14 ;  /* 0x0000000eff1c7e24 */ /* 0x000fe4000f8e00ff */
[----:B------:R-:W-:Y:S02]  /*1d70*/  IMAD R29, R29, 0x2, R59 ;  /* 0x000000021d1d7824 */ /* 0x000fe400078e023b */
[----:B------:R-:W-:-:S02]  /*1d80*/  IMAD.U32 R25, RZ, RZ, UR14 ;  /* 0x0000000eff197e24 */ /* 0x000fc4000f8e00ff */
[----:B------:R-:W-:-:S04]  /*1d90*/  IMAD R28, R28, 0x2, R29 ;  /* 0x000000021c1c7824 */ /* 0x000fc800078e021d */
[----:B------:R-:W-:Y:S01]  /*1da0*/  IMAD R25, R25, 0x2, R28 ;  /* 0x0000000219197824 */ /* 0x000fe200078e021c */
[----:B------:R-:W-:Y:S01]  /*1db0*/  STL [R1+0x584], R30 ;  /* 0x0005841e01007387 */ /* 0x000fe20000100800 */
[----:B0-----:R-:W-:Y:S02]  /*1dc0*/  IMAD.U32 R17, RZ, RZ, UR14 ;  /* 0x0000000eff117e24 */ /* 0x001fe4000f8e00ff */
[----:B------:R-:W-:Y:S01]  /*1dd0*/  IMAD R61, R61, 0x2, R25 ;  /* 0x000000023d3d7824 */ /* 0x000fe200078e0219 */
[----:B------:R-:W-:Y:S03]  /*1de0*/  STL [R1+0x560], R60 ;  /* 0x0005603c01007387 */ /* 0x000fe60000100800 */
[----:B------:R-:W-:Y:S01]  /*1df0*/  IMAD R17, R17, 0x2, R61 ;  /* 0x0000000211117824 */ /* 0x000fe200078e023d */
[----:B------:R0:W-:Y:S01]  /*1e00*/  STL [R1+0x580], R31 ;  /* 0x0005801f01007387 */ /* 0x0001e20000100800 */
[----:B------:R-:W-:Y:S01]  /*1e10*/  PLOP3.LUT P0, PT, PT, PT, UP1, 0x80, 0x8 ;  /* 0x000000000008781c */ /* 0x000fe20003f0f018 */
[----:B0-----:R-:W-:-:S04]  /*1e20*/  IMAD.U32 R31, RZ, RZ, UR14 ;  /* 0x0000000eff1f7e24 */ /* 0x001fc8000f8e00ff */
[----:B------:R-:W-:Y:S01]  /*1e30*/  IMAD R31, R31, 0x2, R17 ;  /* 0x000000021f1f7824 */ /* 0x000fe200078e0211 */
[----:B------:R-:W-:Y:S01]  /*1e40*/  LOP3.LUT R60, R12, 0x60, RZ, 0xfc, !PT ;  /* 0x000000600c3c7812 */ /* 0x000fe200078efcff */
[----:B------:R-:W-:Y:S01]  /*1e50*/  IMAD.U32 R16, RZ, RZ, UR14 ;  /* 0x0000000eff107e24 */ /* 0x000fe2000f8e00ff */
[----:B------:R-:W-:Y:S02]  /*1e60*/  PLOP3.LUT P1, PT, PT, PT, UP1, 0x80, 0x8 ;  /* 0x000000000008781c */ /* 0x000fe40003f2f018 */
[----:B------:R-:W-:Y:S02]  /*1e70*/  ISETP.LT.AND P0, PT, R60, UR12, P0 ;  /* 0x0000000c3c007c0c */ /* 0x000fe40008701270 */
[----:B------:R-:W-:Y:S02]  /*1e80*/  LOP3.LUT R30, R12, 0x70, RZ, 0xfc, !PT ;  /* 0x000000700c1e7812 */ /* 0x000fe400078efcff */
[----:B------:R-:W-:Y:S02]  /*1e90*/  PLOP3.LUT P3, PT, PT, PT, UP1, 0x80, 0x8 ;  /* 0x000000000008781c */ /* 0x000fe40003f6f018 */
[----:B------:R-:W-:-:S02]  /*1ea0*/  LEA R87, P6, R29, R13, 0x1 ;  /* 0x0000000d1d577211 */ /* 0x000fc400078c08ff */
[----:B------:R-:W-:Y:S01]  /*1eb0*/  ISETP.LT.AND P3, PT, R30, UR12, P3 ;  /* 0x0000000c1e007c0c */ /* 0x000fe20009f61270 */
[----:B------:R-:W-:Y:S01]  /*1ec0*/  IMAD.U32 R30, RZ, RZ, UR14 ;  /* 0x0000000eff1e7e24 */ /* 0x000fe2000f8e00ff */
[----:B------:R-:W-:Y:S02]  /*1ed0*/  LEA.HI.X.SX32 R88, R29, R6, 0x1, P6 ;  /* 0x000000061d587211 */ /* 0x000fe400030f0eff */
[----:B------:R-:W-:-:S04]  /*1ee0*/  LEA R82, P5, R17, R13, 0x1 ;  /* 0x0000000d11527211 */ /* 0x000fc800078a08ff */
[----:B------:R-:W-:Y:S01]  /*1ef0*/  LEA.HI.X.SX32 R84, R17, R6, 0x1, P5 ;  /* 0x0000000611547211 */ /* 0x000fe200028f0eff */
[----:B------:R-:W-:Y:S01]  /*1f00*/  @P0 IMAD.MOV.U32 R17, RZ, RZ, R88 ;  /* 0x000000ffff110224 */ /* 0x000fe200078e0058 */
[----:B------:R-:W-:Y:S02]  /*1f10*/  PRMT R81, RZ, 0x7610, R81 ;  /* 0x00007610ff517816 */ /* 0x000fe40000000051 */
[----:B------:R-:W-:Y:S01]  /*1f20*/  PRMT R46, RZ, 0x7610, R46 ;  /* 0x00007610ff2e7816 */ /* 0x000fe2000000002e */
[----:B---3--:R0:W-:Y:S02]  /*1f30*/  STL [R1+0x30c], R26 ;  /* 0x00030c1a01007387 */ /* 0x0081e40000100800 */
[----:B0-----:R-:W-:-:S04]  /*1f40*/  IMAD.U32 R26, RZ, RZ, UR14 ;  /* 0x0000000eff1a7e24 */ /* 0x001fc8000f8e00ff */
[----:B------:R-:W-:Y:S01]  /*1f50*/  IMAD R26, R26, 0x2, R31 ;  /* 0x000000021a1a7824 */ /* 0x000fe200078e021f */
[----:B--2---:R0:W-:Y:S03]  /*1f60*/  STL [R1+0x310], R47 ;  /* 0x0003102f01007387 */ /* 0x0041e60000100800 */
[----:B------:R-:W-:-:S04]  /*1f70*/  IMAD R62, R62, 0x2, R26 ;  /* 0x000000023e3e7824 */ /* 0x000fc800078e021a */
[----:B------:R-:W-:Y:S01]  /*1f80*/  IMAD R16, R16, 0x2, R62 ;  /* 0x0000000210107824 */ /* 0x000fe200078e023e */
[----:B0-----:R-:W-:-:S04]  /*1f90*/  LOP3.LUT R47, R12, 0x68, RZ, 0xfc, !PT ;  /* 0x000000680c2f7812 */ /* 0x001fc800078efcff */
[----:B------:R-:W-:Y:S02]  /*1fa0*/  ISETP.LT.AND P1, PT, R47, UR12, P1 ;  /* 0x0000000c2f007c0c */ /* 0x000fe40008f21270 */
[----:B------:R-:W-:Y:S01]  /*1fb0*/  LEA R47, P6, R16, R13, 0x1 ;  /* 0x0000000d102f7211 */ /* 0x000fe200078c08ff */
[----:B------:R-:W-:-:S03]  /*1fc0*/  IMAD R30, R30, 0x2, R16 ;  /* 0x000000021e1e7824 */ /* 0x000fc600078e0210 */
[----:B------:R-:W-:Y:S01]  /*1fd0*/  LEA.HI.X.SX32 R60, R16, R6, 0x1, P6 ;  /* 0x00000006103c7211 */ /* 0x000fe200030f0eff */
[----:B------:R-:W-:-:S05]  /*1fe0*/  @P0 IMAD.MOV.U32 R16, RZ, RZ, R87 ;  /* 0x000000ffff100224 */ /* 0x000fca00078e0057 */
[----:B------:R0:W2:Y:S02]  /*1ff0*/  @P0 LDG.E.U16 R86, desc[UR24][R16.64] ;  /* 0x0000001810560981 */ /* 0x0000a4000c1e1500 */
[----:B0-----:R-:W-:Y:S02]  /*2000*/  @P1 IMAD.MOV.U32 R16, RZ, RZ, R82 ;  /* 0x000000ffff101224 */ /* 0x001fe400078e0052 */
[----:B------:R-:W-:-:S05]  /*2010*/  @P1 IMAD.MOV.U32 R17, RZ, RZ, R84 ;  /* 0x000000ffff111224 */ /* 0x000fca00078e0054 */
[----:B------:R0:W3:Y:S02]  /*2020*/  @P1 LDG.E.U16 R81, desc[UR24][R16.64] ;  /* 0x0000001810511981 */ /* 0x0000e4000c1e1500 */
[----:B0-----:R-:W-:Y:S02]  /*2030*/  @P3 IMAD.MOV.U32 R16, RZ, RZ, R47 ;  /* 0x000000ffff103224 */ /* 0x001fe400078e002f */
[----:B------:R-:W-:-:S05]  /*2040*/  @P3 IMAD.MOV.U32 R17, RZ, RZ, R60 ;  /* 0x000000ffff113224 */ /* 0x000fca00078e003c */
[----:B------:R0:W4:Y:S04]  /*2050*/  @P3 LDG.E.U16 R46, desc[UR24][R16.64] ;  /* 0x00000018102e3981 */ /* 0x000128000c1e1500 */
[----:B------:R-:W-:Y:S04]  /*2060*/  STL [R1+0x5a4], R87 ;  /* 0x0005a45701007387 */ /* 0x000fe80000100800 */
[----:B------:R-:W-:Y:S01]  /*2070*/  STL [R1+0x5c4], R82 ;  /* 0x0005c45201007387 */ /* 0x000fe20000100800 */
[----:B0-----:R-:W-:-:S03]  /*2080*/  IMAD.U32 R16, RZ, RZ, UR14 ;  /* 0x0000000eff107e24 */ /* 0x001fc6000f8e00ff */
[----:B------:R-:W-:Y:S04]  /*2090*/  STL [R1+0x5a0], R88 ;  /* 0x0005a05801007387 */ /* 0x000fe80000100800 */
[----:B------:R-:W-:Y:S01]  /*20a0*/  STL [R1+0x5e4], R47 ;  /* 0x0005e42f01007387 */ /* 0x000fe20000100800 */
[----:B------:R-:W-:-:S03]  /*20b0*/  IMAD R16, R16, 0x2, R30 ;  /* 0x0000000210107824 */ /* 0x000fc600078e021e */
[----:B------:R-:W-:Y:S04]  /*20c0*/  STL [R1+0x5c0], R84 ;  /* 0x0005c05401007387 */ /* 0x000fe80000100800 */
[----:B------:R0:W-:Y:S01]  /*20d0*/  STL [R1+0x5e0], R60 ;  /* 0x0005e03c01007387 */ /* 0x0001e20000100800 */
[----:B------:R-:W-:Y:S01]  /*20e0*/  IMAD.U32 R17, RZ, RZ, UR14 ;  /* 0x0000000eff117e24 */ /* 0x000fe2000f8e00ff */
[----:B------:R-:W-:Y:S02]  /*20f0*/  LOP3.LUT R29, R12, 0x78, RZ, 0xfc, !PT ;  /* 0x000000780c1d7812 */ /* 0x000fe400078efcff */
[----:B------:R-:W-:Y:S01]  /*2100*/  PLOP3.LUT P3, PT, PT, PT, UP1, 0x80, 0x8 ;  /* 0x000000000008781c */ /* 0x000fe20003f6f018 */
[----:B0-----:R-:W-:Y:S01]  /*2110*/  IMAD.U32 R60, RZ, RZ, UR14 ;  /* 0x0000000eff3c7e24 */ /* 0x001fe2000f8e00ff */
[----:B------:R-:W-:-:S03]  /*2120*/  PLOP3.LUT P0, PT, PT, PT, UP1, 0x80, 0x8 ;  /* 0x000000000008781c */ /* 0x000fc60003f0f018 */
[----:B------:R-:W-:Y:S01]  /*2130*/  IMAD R60, R60, 0x2, R16 ;  /* 0x000000023c3c7824 */ /* 0x000fe200078e0210 */
[----:B------:R-:W-:-:S03]  /*2140*/  ISETP.LT.AND P3, PT, R29, UR12, P3 ;  /* 0x0000000c1d007c0c */ /* 0x000fc60009f61270 */
[----:B------:R-:W-:Y:S01]  /*2150*/  IMAD R17, R17, 0x2, R60 ;  /* 0x0000000211117824 */ /* 0x000fe200078e023c */
[----:B------:R-:W-:Y:S02]  /*2160*/  LOP3.LUT R82, R12, 0xa, RZ, 0xfc, !PT ;  /* 0x0000000a0c527812 */ /* 0x000fe400078efcff */
[----:B------:R-:W-:Y:S02]  /*2170*/  PLOP3.LUT P1, PT, PT, PT, UP1, 0x80, 0x8 ;  /* 0x000000000008781c */ /* 0x000fe40003f2f018 */
[----:B------:R-:W-:Y:S02]  /*2180*/  PRMT R85, RZ, 0x7610, R85 ;  /* 0x00007610ff557816 */ /* 0x000fe40000000055 */
[----:B------:R-:W-:Y:S02]  /*2190*/  ISETP.LT.AND P1, PT, R82, UR12, P1 ;  /* 0x0000000c52007c0c */ /* 0x000fe40008f21270 */
[----:B------:R-:W-:Y:S02]  /*21a0*/  PRMT R76, RZ, 0x7610, R76 ;  /* 0x00007610ff4c7816 */ /* 0x000fe4000000004c */
[----:B------:R-:W-:-:S02]  /*21b0*/  LOP3.LUT R84, R12, 0x12, RZ, 0xfc, !PT ;  /* 0x000000120c547812 */ /* 0x000fc400078efcff */
[----:B------:R-:W-:Y:S02]  /*21c0*/  PRMT R83, RZ, 0x7610, R83 ;  /* 0x00007610ff537816 */ /* 0x000fe40000000053 */
[----:B------:R-:W-:Y:S01]  /*21d0*/  PRMT R80, RZ, 0x7610, R80 ;  /* 0x00007610ff507816 */ /* 0x000fe20000000050 */
[----:B----4-:R0:W-:Y:S02]  /*21e0*/  STL [R1+0x38c], R46 ;  /* 0x00038c2e01007387 */ /* 0x0101e40000100800 */
[----:B0-----:R-:W-:Y:S02]  /*21f0*/  LOP3.LUT R46, R12, 0x2, RZ, 0xfc, !PT ;  /* 0x000000020c2e7812 */ /* 0x001fe400078efcff */
[----:B---3--:R0:W-:Y:S02]  /*2200*/  STL [R1+0x348], R81 ;  /* 0x0003485101007387 */ /* 0x0081e40000100800 */
[----:B------:R-:W-:Y:S02]  /*2210*/  ISETP.LT.AND P0, PT, R46, UR12, P0 ;  /* 0x0000000c2e007c0c */ /* 0x000fe40008701270 */
[----:B------:R-:W-:-:S02]  /*2220*/  LEA R46, P5, R17, R13, 0x1 ;  /* 0x0000000d112e7211 */ /* 0x000fc400078a08ff */
[----:B0-----:R-:W-:Y:S02]  /*2230*/  LEA R81, P6, R45, R13, 0x1 ;  /* 0x0000000d2d517211 */ /* 0x001fe400078c08ff */
[-C--:B------:R-:W-:Y:S01]  /*2240*/  LEA.HI.X.SX32 R47, R17, R6.reuse, 0x1, P5 ;  /* 0x00000006112f7211 */ /* 0x080fe200028f0eff */
[----:B------:R0:W-:Y:S01]  /*2250*/  STL [R1+0x600], R46 ;  /* 0x0006002e01007387 */ /* 0x0001e20000100800 */
[----:B------:R-:W-:-:S03]  /*2260*/  LEA.HI.X.SX32 R82, R45, R6, 0x1, P6 ;  /* 0x000000062d527211 */ /* 0x000fc600030f0eff */
[----:B--2---:R-:W-:Y:S04]  /*2270*/  STL [R1+0x34c], R86 ;  /* 0x00034c5601007387 */ /* 0x004fe80000100800 */
[----:B------:R-:W-:Y:S04]  /*2280*/  STL [R1+0x20], R81 ;  /* 0x0000205101007387 */ /* 0x000fe80000100800 */
[----:B------:R2:W-:Y:S04]  /*2290*/  STL [R1+0x5fc], R47 ;  /* 0x0005fc2f01007387 */ /* 0x0005e80000100800 */
[----:B------:R0:W3:Y:S01]  /*22a0*/  @P3 LDG.E.U16 R85, desc[UR24][R46.64] ;  /* 0x000000182e553981 */ /* 0x0000e2000c1e1500 */
[----:B------:R-:W-:-:S02]  /*22b0*/  LEA R45, P3, R44, R13, 0x1 ;  /* 0x0000000d2c2d7211 */ /* 0x000fc400078608ff */
[----:B------:R-:W-:Y:S02]  /*22c0*/  PLOP3.LUT P5, PT, PT, PT, UP1, 0x80, 0x8 ;  /* 0x000000000008781c */ /* 0x000fe40003faf018 */
[----:B------:R-:W-:Y:S01]  /*22d0*/  LEA.HI.X.SX32 R44, R44, R6, 0x1, P3 ;  /* 0x000000062c2c7211 */ /* 0x000fe200018f0eff */
[----:B0-----:R-:W-:Y:S02]  /*22e0*/  @P0 IMAD.MOV.U32 R46, RZ, RZ, R81 ;  /* 0x000000ffff2e0224 */ /* 0x001fe400078e0051 */
[----:B--2---:R-:W-:Y:S01]  /*22f0*/  @P0 IMAD.MOV.U32 R47, RZ, RZ, R82 ;  /* 0x000000ffff2f0224 */ /* 0x004fe200078e0052 */
[----:B------:R-:W-:Y:S04]  /*2300*/  STL [R1+0x1c], R82 ;  /* 0x00001c5201007387 */ /* 0x000fe80000100800 */
[----:B------:R-:W2:Y:S01]  /*2310*/  @P0 LDG.E.U16 R76, desc[UR24][R46.64] ;  /* 0x000000182e4c0981 */ /* 0x000ea2000c1e1500 */
[----:B------:R-:W-:-:S03]  /*2320*/  LEA R81, P0, R43, R13, 0x1 ;  /* 0x0000000d2b517211 */ /* 0x000fc600078008ff */
[----:B------:R0:W-:Y:S01]  /*2330*/  STL [R1+0x40], R45 ;  /* 0x0000402d01007387 */ /* 0x0001e20000100800 */
[----:B------:R-:W-:-:S03]  /*2340*/  ISETP.LT.AND P5, PT, R84, UR12, P5 ;  /* 0x0000000c54007c0c */ /* 0x000fc6000afa1270 */
[----:B------:R-:W-:Y:S01]  /*2350*/  STL [R1+0x60], R81 ;  /* 0x0000605101007387 */ /* 0x000fe20000100800 */
[----:B0-----:R-:W-:-:S03]  /*2360*/  @P1 LOP3.LUT R45, R45, R44, RZ, 0x3c, !PT ;  /* 0x0000002c2d2d1212 */ /* 0x001fc600078e3cff */
[----:B------:R0:W-:Y:S01]  /*2370*/  STL [R1+0x3c], R44 ;  /* 0x00003c2c01007387 */ /* 0x0001e20000100800 */
[----:B------:R-:W-:Y:S02]  /*2380*/  LEA.HI.X.SX32 R82, R43, R6, 0x1, P0 ;  /* 0x000000062b527211 */ /* 0x000fe400000f0eff */
[----:B0-----:R-:W-:-:S04]  /*2390*/  @P1 LOP3.LUT R44, R45, R44, RZ, 0x3c, !PT ;  /* 0x0000002c2d2c1212 */ /* 0x001fc800078e3cff */
[----:B------:R-:W-:-:S05]  /*23a0*/  @P1 LOP3.LUT R45, R45, R44, RZ, 0x3c, !PT ;  /* 0x0000002c2d2d1212 */ /* 0x000fca00078e3cff */
[----:B------:R0:W4:Y:S02]  /*23b0*/  @P1 LDG.E.U16 R83, desc[UR24][R44.64] ;  /* 0x000000182c531981 */ /* 0x000124000c1e1500 */
[----:B0-----:R-:W-:Y:S02]  /*23c0*/  @P5 IMAD.MOV.U32 R44, RZ, RZ, R81 ;  /* 0x000000ffff2c5224 */ /* 0x001fe400078e0051 */
[----:B------:R-:W-:-:S05]  /*23d0*/  @P5 IMAD.MOV.U32 R45, RZ, RZ, R82 ;  /* 0x000000ffff2d5224 */ /* 0x000fca00078e0052 */
[----:B------:R-:W4:Y:S01]  /*23e0*/  @P5 LDG.E.U16 R80, desc[UR24][R44.64] ;  /* 0x000000182c505981 */ /* 0x000f22000c1e1500 */
[----:B------:R-:W-:Y:S02]  /*23f0*/  PLOP3.LUT P3, PT, PT, PT, UP1, 0x80, 0x8 ;  /* 0x000000000008781c */ /* 0x000fe40003f6f018 */
[----:B------:R-:W-:Y:S02]  /*2400*/  LEA R43, P5, R42, R13, 0x1 ;  /* 0x0000000d2a2b7211 */ /* 0x000fe400078a08ff */
[----:B------:R-:W-:Y:S01]  /*2410*/  PRMT R79, RZ, 0x7610, R79 ;  /* 0x00007610ff4f7816 */ /* 0x000fe2000000004f */
[----:B--2---:R0:W-:Y:S02]  /*2420*/  STL [R1+0x37c], R76 ;  /* 0x00037c4c01007387 */ /* 0x0041e40000100800 */
[----:B0-----:R-:W-:-:S04]  /*2430*/  LOP3.LUT R76, R12, 0x1a, RZ, 0xfc, !PT ;  /* 0x0000001a0c4c7812 */ /* 0x001fc800078efcff */
[----:B------:R-:W-:Y:S01]  /*2440*/  ISETP.LT.AND P3, PT, R76, UR12, P3 ;  /* 0x0000000c4c007c0c */ /* 0x000fe20009f61270 */
[----:B------:R-:W-:Y:S04]  /*2450*/  STL [R1+0x5c], R82 ;  /* 0x00005c5201007387 */ /* 0x000fe80000100800 */
[----:B---3--:R-:W-:Y:S04]  /*2460*/  STL [R1+0x378], R85 ;  /* 0x0003785501007387 */ /* 0x008fe80000100800 */
[----:B------:R-:W-:Y:S04]  /*2470*/  STL [R1+0x80], R43 ;  /* 0x0000802b01007387 */ /* 0x000fe80000100800 */
[----:B----4-:R0:W-:Y:S02]  /*2480*/  STL [R1+0x350], R80 ;  /* 0x0003505001007387 */ /* 0x0101e40000100800 */
[----:B0-----:R-:W-:Y:S01]  /*2490*/  LEA.HI.X.SX32 R80, R42, R6, 0x1, P5 ;  /* 0x000000062a507211 */ /* 0x001fe200028f0eff */
[----:B------:R-:W-:-:S04]  /*24a0*/  @P3 IMAD.MOV.U32 R42, RZ, RZ, R43 ;  /* 0x000000ffff2a3224 */ /* 0x000fc800078e002b */
[----:B------:R-:W-:-:S05]  /*24b0*/  @P3 IMAD.MOV.U32 R43, RZ, RZ, R80 ;  /* 0x000000ffff2b3224 */ /* 0x000fca00078e0050 */
[----:B------:R-:W2:Y:S01]  /*24c0*/  @P3 LDG.E.U16 R79, desc[UR24][R42.64] ;  /* 0x000000182a4f3981 */ /* 0x000ea2000c1e1500 */
[C---:B------:R-:W-:Y:S02]  /*24d0*/  LOP3.LUT R82, R12.reuse, 0x22, RZ, 0xfc, !PT ;  /* 0x000000220c527812 */ /* 0x040fe400078efcff */
[----:B------:R-:W-:Y:S02]  /*24e0*/  LOP3.LUT R81, R12, 0x2a, RZ, 0xfc, !PT ;  /* 0x0000002a0c517812 */ /* 0x000fe400078efcff */
[----:B------:R-:W-:Y:S02]  /*24f0*/  PLOP3.LUT P1, PT, PT, PT, UP1, 0x80, 0x8 ;  /* 0x000000000008781c */ /* 0x000fe40003f2f018 */
[----:B------:R-:W-:Y:S02]  /*2500*/  PLOP3.LUT P0, PT, PT, PT, UP1, 0x80, 0x8 ;  /* 0x000000000008781c */ /* 0x000fe40003f0f018 */
[----:B------:R-:W-:Y:S02]  /*2510*/  ISETP.LT.AND P1, PT, R82, UR12, P1 ;  /* 0x0000000c52007c0c */ /* 0x000fe40008f21270 */
[----:B------:R-:W-:-:S02]  /*2520*/  ISETP.LT.AND P0, PT, R81, UR12, P0 ;  /* 0x0000000c51007c0c */ /* 0x000fc40008701270 */
[CC--:B------:R-:W-:Y:S01]  /*2530*/  LEA R81, P6, R41.reuse, R13.reuse, 0x1 ;  /* 0x0000000d29517211 */ /* 0x0c0fe200078c08ff */
[----:B------:R-:W-:Y:S04]  /*2540*/  STL [R1+0x7c], R80 ;  /* 0x00007c5001007387 */ /* 0x000fe80000100800 */
[----:B------:R-:W-:Y:S01]  /*2550*/  STL [R1+0xa0], R81 ;  /* 0x0000a05101007387 */ /* 0x000fe20000100800 */
[----:B------:R-:W-:Y:S02]  /*2560*/  PRMT R78, RZ, 0x7610, R78 ;  /* 0x00007610ff4e7816 */ /* 0x000fe4000000004e */
[----:B------:R-:W-:Y:S01]  /*2570*/  LEA.HI.X.SX32 R41, R41, R6, 0x1, P6 ;  /* 0x0000000629297211 */ /* 0x000fe200030f0eff */
[----:B--2---:R0:W-:Y:S02]  /*2580*/  STL [R1+0x36c], R79 ;  /* 0x00036c4f01007387 */ /* 0x0041e40000100800 */
[----:B0-----:R-:W-:-:S04]  /*2590*/  LEA R79, P3, R40, R13, 0x1 ;  /* 0x0000000d284f7211 */ /* 0x001fc800078608ff */
[----:B------:R-:W-:Y:S01]  /*25a0*/  LEA.HI.X.SX32 R80, R40, R6, 0x1, P3 ;  /* 0x0000000628507211 */ /* 0x000fe200018f0eff */
[----:B------:R-:W-:-:S05]  /*25b0*/  @P1 IMAD.MOV.U32 R40, RZ, RZ, R81 ;  /* 0x000000ffff281224 */ /* 0x000fca00078e0051 */
[----:B------:R0:W2:Y:S01]  /*25c0*/  @P1 LDG.E.U16 R78, desc[UR24][R40.64] ;  /* 0x00000018284e1981 */ /* 0x0000a2000c1e1500 */
[----:B------:R-:W-:Y:S02]  /*25d0*/  LOP3.LUT R76, R12, 0x32, RZ, 0xfc, !PT ;  /* 0x000000320c4c7812 */ /* 0x000fe400078efcff */
[----:B------:R-:W-:Y:S01]  /*25e0*/  PLOP3.LUT P5, PT, PT, PT, UP1, 0x80, 0x8 ;  /* 0x000000000008781c */ /* 0x000fe20003faf018 */
[----:B------:R-:W-:Y:S03]  /*25f0*/  STL [R1+0x380], R83 ;  /* 0x0003805301007387 */ /* 0x000fe60000100800 */
[----:B------:R-:W-:Y:S02]  /*2600*/  ISETP.LT.AND P5, PT, R76, UR12, P5 ;  /* 0x0000000c4c007c0c */ /* 0x000fe4000afa1270 */
[----:B------:R-:W-:Y:S01]  /*2610*/  LEA R76, P6, R39, R13, 0x1 ;  /* 0x0000000d274c7211 */ /* 0x000fe200078c08ff */
[----:B------:R-:W-:Y:S01]  /*2620*/  STL [R1+0x4c0], R79 ;  /* 0x0004c04f01007387 */ /* 0x000fe20000100800 */
[----:B------:R-:W-:-:S03]  /*2630*/  PRMT R74, RZ, 0x7610, R74 ;  /* 0x00007610ff4a7816 */ /* 0x000fc6000000004a */
[----:B------:R3:W-:Y:S01]  /*2640*/  STL [R1+0x9c], R41 ;  /* 0x00009c2901007387 */ /* 0x0007e20000100800 */
[----:B0-----:R-:W-:-:S03]  /*2650*/  @P0 IMAD.MOV.U32 R40, RZ, RZ, R79 ;  /* 0x000000ffff280224 */ /* 0x001fc600078e004f */
[----:B------:R-:W-:Y:S04]  /*2660*/  STL [R1+0x4e0], R76 ;  /* 0x0004e04c01007387 */ /* 0x000fe80000100800 */
[----:B------:R-:W-:Y:S01]  /*2670*/  STL [R1+0x4bc], R80 ;  /* 0x0004bc5001007387 */ /* 0x000fe20000100800 */
[----:B---3--:R-:W-:Y:S01]  /*2680*/  @P0 IMAD.MOV.U32 R41, RZ, RZ, R80 ;  /* 0x000000ffff290224 */ /* 0x008fe200078e0050 */
[----:B------:R-:W-:-:S04]  /*2690*/  PRMT R73, RZ, 0x7610, R73 ;  /* 0x00007610ff497816 */ /* 0x000fc80000000049 */
[----:B------:R0:W3:Y:S02]  /*26a0*/  @P0 LDG.E.U16 R74, desc[UR24][R40.64] ;  /* 0x00000018284a0981 */ /* 0x0000e4000c1e1500 */
[----:B0-----:R-:W-:Y:S02]  /*26b0*/  @P5 IMAD.MOV.U32 R40, RZ, RZ, R76 ;  /* 0x000000ffff285224 */ /* 0x001fe400078e004c */
[----:B--2---:R0:W-:Y:S02]  /*26c0*/  STL [R1+0x258], R78 ;  /* 0x0002584e01007387 */ /* 0x0041e40000100800 */
[----:B0-----:R-:W-:-:S05]  /*26d0*/  LEA.HI.X.SX32 R78, R39, R6, 0x1, P6 ;  /* 0x00000006274e7211 */ /* 0x001fca00030f0eff */
[----:B------:R-:W-:-:S05]  /*26e0*/  @P5 IMAD.MOV.U32 R41, RZ, RZ, R78 ;  /* 0x000000ffff295224 */ /* 0x000fca00078e004e */
[----:B------:R0:W2:Y:S01]  /*26f0*/  @P5 LDG.E.U16 R73, desc[UR24][R40.64] ;  /* 0x0000001828495981 */ /* 0x0000a2000c1e1500 */
[----:B------:R-:W-:Y:S02]  /*2700*/  PLOP3.LUT P1, PT, PT, PT, UP1, 0x80, 0x8 ;  /* 0x000000000008781c */ /* 0x000fe40003f2f018 */
[----:B------:R-:W-:Y:S01]  /*2710*/  PLOP3.LUT P0, PT, PT, PT, UP1, 0x80, 0x8 ;  /* 0x000000000008781c */ /* 0x000fe20003f0f018 */
[----:B---3--:R3:W-:Y:S04]  /*2720*/  STL [R1+0x388], R74 ;  /* 0x0003884a01007387 */ /* 0x0087e80000100800 */
[----:B------:R-:W-:Y:S01]  /*2730*/  STL [R1+0x4dc], R78 ;  /* 0x0004dc4e01007387 */ /* 0x000fe20000100800 */
[----:B---3--:R-:W-:-:S04]  /*2740*/  LOP3.LUT R74, R12, 0x3a, RZ, 0xfc, !PT ;  /* 0x0000003a0c4a7812 */ /* 0x008fc800078efcff */
[----:B------:R-:W-:Y:S02]  /*2750*/  ISETP.LT.AND P1, PT, R74, UR12, P1 ;  /* 0x0000000c4a007c0c */ /* 0x000fe40008f21270 */
[----:B0-----:R-:W-:Y:S02]  /*2760*/  LEA R40, P3, R36, R13, 0x1 ;  /* 0x0000000d24287211 */ /* 0x001fe400078608ff */
[----:B------:R-:W-:Y:S02]  /*2770*/  LOP3.LUT R74, R12, 0x4a, RZ, 0xfc, !PT ;  /* 0x0000004a0c4a7812 */ /* 0x000fe400078efcff */
[----:B------:R-:W-:Y:S02]  /*2780*/  PLOP3.LUT P5, PT, PT, PT, UP1, 0x80, 0x8 ;  /* 0x000000000008781c */ /* 0x000fe40003faf018 */
[----:B------:R-:W-:Y:S02]  /*2790*/  PRMT R77, RZ, 0x7610, R77 ;  /* 0x00007610ff4d7816 */ /* 0x000fe4000000004d */
[----:B------:R-:W-:-:S02]  /*27a0*/  LEA.HI.X.SX32 R41, R36, R6, 0x1, P3 ;  /* 0x0000000624297211 */ /* 0x000fc400018f0eff */
[----:B------:R-:W-:Y:S02]  /*27b0*/  ISETP.LT.AND P5, PT, R74, UR12, P5 ;  /* 0x0000000c4a007c0c */ /* 0x000fe4000afa1270 */
[----:B------:R-:W-:Y:S01]  /*27c0*/  PRMT R45, RZ, 0x7610, R45 ;  /* 0x00007610ff2d7816 */ /* 0x000fe2000000002d */
[----:B------:R0:W3:Y:S01]  /*27d0*/  @P1 LDG.E.U16 R77, desc[UR24][R40.64] ;  /* 0x00000018284d1981 */ /* 0x0000e2000c1e1500 */
[----:B------:R-:W-:Y:S02]  /*27e0*/  LOP3.LUT R76, R12, 0x52, RZ, 0xfc, !PT ;  /* 0x000000520c4c7812 */ /* 0x000fe400078efcff */
[----:B------:R-:W-:-:S04]  /*27f0*/  PLOP3.LUT P3, PT, PT, PT, UP1, 0x80, 0x8 ;  /* 0x000000000008781c */ /* 0x000fc80003f6f018 */
[----:B------:R-:W-:Y:S02]  /*2800*/  ISETP.LT.AND P3, PT, R76, UR12, P3 ;  /* 0x0000000c4c007c0c */ /* 0x000fe40009f61270 */
[----:B------:R-:W-:Y:S02]  /*2810*/  PRMT R75, RZ, 0x7610, R75 ;  /* 0x00007610ff4b7816 */ /* 0x000fe4000000004b */
[----:B------:R-:W-:Y:S01]  /*2820*/  PRMT R72, RZ, 0x7610, R72 ;  /* 0x00007610ff487816 */ /* 0x000fe20000000048 */
[----:B--2---:R2:W-:Y:S02]  /*2830*/  STL [R1+0x32c], R73 ;  /* 0x00032c4901007387 */ /* 0x0045e40000100800 */
[----:B--2---:R-:W-:-:S04]  /*2840*/  LOP3.LUT R73, R12, 0x42, RZ, 0xfc, !PT ;  /* 0x000000420c497812 */ /* 0x004fc800078efcff */
[----:B------:R-:W-:Y:S02]  /*2850*/  ISETP.LT.AND P0, PT, R73, UR12, P0 ;  /* 0x0000000c49007c0c */ /* 0x000fe40008701270 */
[CC--:B------:R-:W-:Y:S01]  /*2860*/  LEA R73, P6, R35.reuse, R13.reuse, 0x1 ;  /* 0x0000000d23497211 */ /* 0x0c0fe200078c08ff */
[----:B------:R0:W-:Y:S03]  /*2870*/  STL [R1+0x500], R40 ;  /* 0x0005002801007387 */ /* 0x0001e60000100800 */
[----:B------:R-:W-:Y:S01]  /*2880*/  LEA.HI.X.SX32 R74, R35, R6, 0x1, P6 ;  /* 0x00000006234a7211 */ /* 0x000fe200030f0eff */
[----:B------:R-:W-:Y:S01]  /*2890*/  STL [R1+0x520], R73 ;  /* 0x0005204901007387 */ /* 0x000fe20000100800 */
[----:B------:R-:W-:-:S03]  /*28a0*/  LEA R35, P1, R34, R13, 0x1 ;  /* 0x0000000d22237211 */ /* 0x000fc600078208ff */
[----:B------:R2:W-:Y:S02]  /*28b0*/  STL [R1+0x4fc], R41 ;  /* 0x0004fc2901007387 */ /* 0x0005e40000100800 */
[----:B0-----:R-:W-:Y:S01]  /*28c0*/  @P0 IMAD.MOV.U32 R40, RZ, RZ, R73 ;  /* 0x000000ffff280224 */ /* 0x001fe200078e0049 */
[----:B------:R-:W-:Y:S01]  /*28d0*/  LEA.HI.X.SX32 R34, R34, R6, 0x1, P1 ;  /* 0x0000000622227211 */ /* 0x000fe200008f0eff */
[----:B--2---:R-:W-:Y:S01]  /*28e0*/  @P0 IMAD.MOV.U32 R41, RZ, RZ, R74 ;  /* 0x000000ffff290224 */ /* 0x004fe200078e004a */
[----:B------:R-:W-:Y:S04]  /*28f0*/  STL [R1+0x51c], R74 ;  /* 0x00051c4a01007387 */ /* 0x000fe80000100800 */
[----:B------:R-:W2:Y:S01]  /*2900*/  @P0 LDG.E.U16 R45, desc[UR24][R40.64] ;  /* 0x00000018282d0981 */ /* 0x000ea2000c1e1500 */
[----:B------:R-:W-:-:S03]  /*2910*/  LEA R73, P0, R33, R13, 0x1 ;  /* 0x0000000d21497211 */ /* 0x000fc600078008ff */
[----:B------:R0:W-:Y:S04]  /*2920*/  STL [R1+0x540], R35 ;  /* 0x0005402301007387 */ /* 0x0001e80000100800 */
        /* <DEDUP_REMOVED lines=12> */
[----:B------:R-:W-:Y:S02]  /*29f0*/  PLOP3.LUT P1, PT, PT, PT, UP1, 0x80, 0x8 ;  /* 0x000000000008781c */ /* 0x000fe40003f2f018 */
[C---:B------:R-:W-:Y:S02]  /*2a00*/  LOP3.LUT R73, R12.reuse, 0x6a, RZ, 0xfc, !PT ;  /* 0x0000006a0c497812 */ /* 0x040fe400078efcff */
[----:B------:R-:W-:Y:S02]  /*2a10*/  PRMT R71, RZ, 0x7610, R71 ;  /* 0x00007610ff477816 */ /* 0x000fe40000000047 */
[----:B------:R-:W-:Y:S01]  /*2a20*/  PRMT R68, RZ, 0x7610, R68 ;  /* 0x00007610ff447816 */ /* 0x000fe20000000044 */
[----:B--2---:R0:W-:Y:S02]  /*2a30*/  STL [R1+0x360], R45 ;  /* 0x0003602d01007387 */ /* 0x0041e40000100800 */
[----:B0-----:R-:W-:-:S04]  /*2a40*/  LOP3.LUT R45, R12, 0x5a, RZ, 0xfc, !PT ;  /* 0x0000005a0c2d7812 */ /* 0x001fc800078efcff */
[----:B------:R-:W-:Y:S01]  /*2a50*/  ISETP.LT.AND P3, PT, R45, UR12, P0 ;  /* 0x0000000c2d007c0c */ /* 0x000fe20008761270 */
[----:B------:R0:W-:Y:S04]  /*2a60*/  STL [R1+0x568], R74 ;  /* 0x0005684a01007387 */ /* 0x0001e80000100800 */
[----:B---3--:R-:W-:Y:S04]  /*2a70*/  STL [R1+0x364], R77 ;  /* 0x0003644d01007387 */ /* 0x008fe80000100800 */
[----:B------:R-:W-:Y:S01]  /*2a80*/  STL [R1+0x58c], R33 ;  /* 0x00058c2101007387 */ /* 0x000fe20000100800 */
[----:B0-----:R-:W-:-:S02]  /*2a90*/  LOP3.LUT R74, R12, 0x62, RZ, 0xfc, !PT ;  /* 0x000000620c4a7812 */ /* 0x001fc400078efcff */
[----:B------:R-:W-:Y:S02]  /*2aa0*/  PLOP3.LUT P0, PT, PT, PT, UP1, 0x80, 0x8 ;  /* 0x000000000008781c */ /* 0x000fe40003f0f018 */
[----:B------:R-:W-:Y:S02]  /*2ab0*/  ISETP.LT.AND P1, PT, R74, UR12, P1 ;  /* 0x0000000c4a007c0c */ /* 0x000fe40008f21270 */
[----:B------:R-:W-:Y:S02]  /*2ac0*/  ISETP.LT.AND P0, PT, R73, UR12, P0 ;  /* 0x0000000c49007c0c */ /* 0x000fe40008701270 */
[----:B------:R-:W-:-:S04]  /*2ad0*/  LEA R73, P6, R28, R13, 0x1 ;  /* 0x0000000d1c497211 */ /* 0x000fc800078c08ff */
[-C--:B------:R-:W-:Y:S01]  /*2ae0*/  LEA.HI.X.SX32 R28, R28, R6.reuse, 0x1, P6 ;  /* 0x000000061c1c7211 */ /* 0x080fe200030f0eff */
[----:B----4-:R0:W-:Y:S02]  /*2af0*/  STL [R1+0x324], R72 ;  /* 0x0003244801007387 */ /* 0x0101e40000100800 */
[----:B0-----:R-:W-:Y:S01]  /*2b00*/  LEA.HI.X.SX32 R72, R32, R6, 0x1, P5 ;  /* 0x0000000620487211 */ /* 0x001fe200028f0eff */
[----:B------:R-:W-:-:S04]  /*2b10*/  @P3 IMAD.MOV.U32 R32, RZ, RZ, R33 ;  /* 0x000000ffff203224 */ /* 0x000fc800078e0021 */
[----:B------:R-:W-:-:S05]  /*2b20*/  @P3 IMAD.MOV.U32 R33, RZ, RZ, R72 ;  /* 0x000000ffff213224 */ /* 0x000fca00078e0048 */
[----:B------:R0:W2:Y:S02]  /*2b30*/  @P3 LDG.E.U16 R71, desc[UR24][R32.64] ;  /* 0x0000001820473981 */ /* 0x0000a4000c1e1500 */
[----:B0-----:R-:W-:Y:S02]  /*2b40*/  @P1 IMAD.MOV.U32 R32, RZ, RZ, R73 ;  /* 0x000000ffff201224 */ /* 0x001fe400078e0049 */
[----:B------:R-:W-:-:S05]  /*2b50*/  @P1 IMAD.MOV.U32 R33, RZ, RZ, R28 ;  /* 0x000000ffff211224 */ /* 0x000fca00078e001c */
[----:B------:R-:W3:Y:S01]  /*2b60*/  @P1 LDG.E.U16 R68, desc[UR24][R32.64] ;  /* 0x0000001820441981 */ /* 0x000ee2000c1e1500 */
[----:B------:R-:W-:Y:S02]  /*2b70*/  LOP3.LUT R45, R12, 0x72, RZ, 0xfc, !PT ;  /* 0x000000720c2d7812 */ /* 0x000fe400078efcff */
[----:B------:R-:W-:Y:S01]  /*2b80*/  PLOP3.LUT P5, PT, PT, PT, UP1, 0x80, 0x8 ;  /* 0x000000000008781c */ /* 0x000fe20003faf018 */
[----:B------:R-:W-:Y:S04]  /*2b90*/  STL [R1+0x588], R72 ;  /* 0x0005884801007387 */ /* 0x000fe80000100800 */
[----:B------:R-:W-:Y:S01]  /*2ba0*/  STL [R1+0x5ac], R73 ;  /* 0x0005ac4901007387 */ /* 0x000fe20000100800 */
[----:B------:R-:W-:Y:S02]  /*2bb0*/  ISETP.LT.AND P5, PT, R45, UR12, P5 ;  /* 0x0000000c2d007c0c */ /* 0x000fe4000afa1270 */
[----:B------:R-:W-:Y:S01]  /*2bc0*/  LEA R45, P6, R30, R13, 0x1 ;  /* 0x0000000d1e2d7211 */ /* 0x000fe200078c08ff */
[----:B------:R-:W-:Y:S01]  /*2bd0*/  IMAD.U32 R29, RZ, RZ, UR14 ;  /* 0x0000000eff1d7e24 */ /* 0x000fe2000f8e00ff */
[----:B------:R-:W-:-:S03]  /*2be0*/  PRMT R70, RZ, 0x7610, R70 ;  /* 0x00007610ff467816 */ /* 0x000fc60000000046 */
[--C-:B------:R-:W-:Y:S01]  /*2bf0*/  IMAD R29, R29, 0x2, R17.reuse ;  /* 0x000000021d1d7824 */ /* 0x100fe200078e0211 */
[----:B------:R-:W-:Y:S01]  /*2c00*/  PRMT R17, RZ, 0x7610, R17 ;  /* 0x00007610ff117816 */ /* 0x000fe20000000011 */
[----:B--2---:R0:W-:Y:S04]  /*2c10*/  STL [R1+0x358], R71 ;  /* 0x0003584701007387 */ /* 0x0041e80000100800 */
[----:B------:R-:W-:Y:S01]  /*2c20*/  STL [R1+0x35c], R75 ;  /* 0x00035c4b01007387 */ /* 0x000fe20000100800 */
[----:B0-----:R-:W-:-:S04]  /*2c30*/  LEA R71, P3, R31, R13, 0x1 ;  /* 0x0000000d1f477211 */ /* 0x001fc800078608ff */
[----:B------:R-:W-:Y:S01]  /*2c40*/  LEA.HI.X.SX32 R72, R31, R6, 0x1, P3 ;  /* 0x000000061f487211 */ /* 0x000fe200018f0eff */
[----:B------:R-:W-:Y:S04]  /*2c50*/  STL [R1+0x5cc], R71 ;  /* 0x0005cc4701007387 */ /* 0x000fe80000100800 */
[----:B------:R-:W-:Y:S04]  /*2c60*/  STL [R1+0x5a8], R28 ;  /* 0x0005a81c01007387 */ /* 0x000fe80000100800 */
[----:B------:R-:W-:Y:S01]  /*2c70*/  STL [R1+0x5ec], R45 ;  /* 0x0005ec2d01007387 */ /* 0x000fe20000100800 */
[----:B------:R-:W-:-:S03]  /*2c80*/  @P0 IMAD.MOV.U32 R31, RZ, RZ, R72 ;  /* 0x000000ffff1f0224 */ /* 0x000fc600078e0048 */
[----:B------:R-:W-:Y:S04]  /*2c90*/  STL [R1+0x5c8], R72 ;  /* 0x0005c84801007387 */ /* 0x000fe80000100800 */
[----:B---3--:R0:W-:Y:S02]  /*2ca0*/  STL [R1+0x218], R68 ;  /* 0x0002184401007387 */ /* 0x0081e40000100800 */
[----:B0-----:R-:W-:Y:S01]  /*2cb0*/  LEA.HI.X.SX32 R68, R30, R6, 0x1, P6 ;  /* 0x000000061e447211 */ /* 0x001fe200030f0eff */
[----:B------:R-:W-:-:S05]  /*2cc0*/  @P0 IMAD.MOV.U32 R30, RZ, RZ, R71 ;  /* 0x000000ffff1e0224 */ /* 0x000fca00078e0047 */
[----:B------:R0:W2:Y:S02]  /*2cd0*/  @P0 LDG.E.U16 R70, desc[UR24][R30.64] ;  /* 0x000000181e460981 */ /* 0x0000a4000c1e1500 */
[----:B0-----:R-:W-:Y:S02]  /*2ce0*/  @P5 IMAD.MOV.U32 R30, RZ, RZ, R45 ;  /* 0x000000ffff1e5224 */ /* 0x001fe400078e002d */
[----:B------:R-:W-:-:S05]  /*2cf0*/  @P5 IMAD.MOV.U32 R31, RZ, RZ, R68 ;  /* 0x000000ffff1f5224 */ /* 0x000fca00078e0044 */
[----:B------:R-:W3:Y:S01]  /*2d00*/  @P5 LDG.E.U16 R17, desc[UR24][R30.64] ;  /* 0x000000181e115981 */ /* 0x000ee2000c1e1500 */
[----:B------:R-:W-:Y:S02]  /*2d10*/  LOP3.LUT R28, R12, 0x7a, RZ, 0xfc, !PT ;  /* 0x0000007a0c1c7812 */ /* 0x000fe400078efcff */
[----:B------:R-:W-:-:S04]  /*2d20*/  PLOP3.LUT P3, PT, PT, PT, UP1, 0x80, 0x8 ;  /* 0x000000000008781c */ /* 0x000fc80003f6f018 */
[----:B------:R-:W-:Y:S02]  /*2d30*/  ISETP.LT.AND P3, PT, R28, UR12, P3 ;  /* 0x0000000c1c007c0c */ /* 0x000fe40009f61270 */
[C---:B------:R-:W-:Y:S01]  /*2d40*/  LEA R28, P5, R29.reuse, R13, 0x1 ;  /* 0x0000000d1d1c7211 */ /* 0x040fe200078a08ff */
[----:B------:R0:W-:Y:S01]  /*2d50*/  STL [R1+0x5e8], R68 ;  /* 0x0005e84401007387 */ /* 0x0001e20000100800 */
[----:B------:R-:W-:Y:S02]  /*2d60*/  PRMT R47, RZ, 0x7610, R47 ;  /* 0x00007610ff2f7816 */ /* 0x000fe4000000002f */
[----:B0-----:R-:W-:Y:S01]  /*2d70*/  LEA.HI.X.SX32 R68, R29, R6, 0x1, P5 ;  /* 0x000000061d447211 */ /* 0x001fe200028f0eff */
[----:B---3--:R0:W-:Y:S02]  /*2d80*/  STL [R1+0x318], R17 ;  /* 0x0003181101007387 */ /* 0x0081e40000100800 */
[----:B0-----:R-:W-:-:S04]  /*2d90*/  IMAD.U32 R17, RZ, RZ, UR14 ;  /* 0x0000000eff117e24 */ /* 0x001fc8000f8e00ff */
[----:B------:R-:W-:Y:S02]  /*2da0*/  IMAD R17, R17, 0x2, R29 ;  /* 0x0000000211117824 */ /* 0x000fe400078e021d */
[----:B------:R-:W-:-:S05]  /*2db0*/  @P3 IMAD.MOV.U32 R29, RZ, RZ, R68 ;  /* 0x000000ffff1d3224 */ /* 0x000fca00078e0044 */
[----:B------:R-:W3:Y:S01]  /*2dc0*/  @P3 LDG.E.U16 R47, desc[UR24][R28.64] ;  /* 0x000000181c2f3981 */ /* 0x000ee2000c1e1500 */
[C---:B------:R-:W-:Y:S02]  /*2dd0*/  LOP3.LUT R71, R12.reuse, 0x4, RZ, 0xfc, !PT ;  /* 0x000000040c477812 */ /* 0x040fe400078efcff */
[----:B------:R-:W-:Y:S01]  /*2de0*/  PLOP3.LUT P1, PT, PT, PT, UP1, 0x80, 0x8 ;  /* 0x000000000008781c */ /* 0x000fe20003f2f018 */
[----:B--2---:R0:W-:Y:S01]  /*2df0*/  STL [R1+0x384], R70 ;  /* 0x0003844601007387 */ /* 0x0041e20000100800 */
[----:B------:R-:W-:Y:S02]  /*2e00*/  PLOP3.LUT P0, PT, PT, PT, UP1, 0x80, 0x8 ;  /* 0x000000000008781c */ /* 0x000fe40003f0f018 */
[----:B------:R-:W-:Y:S02]  /*2e10*/  ISETP.LT.AND P1, PT, R71, UR12, P1 ;  /* 0x0000000c47007c0c */ /* 0x000fe40008f21270 */
[----:B0-----:R-:W-:-:S04]  /*2e20*/  LOP3.LUT R70, R12, 0xc, RZ, 0xfc, !PT ;  /* 0x0000000c0c467812 */ /* 0x001fc800078efcff */
[----:B------:R-:W-:Y:S02]  /*2e30*/  ISETP.LT.AND P0, PT, R70, UR12, P0 ;  /* 0x0000000c46007c0c */ /* 0x000fe40008701270 */
[----:B------:R-:W-:Y:S01]  /*2e40*/  LEA R70, P6, R23, R13, 0x1 ;  /* 0x0000000d17467211 */ /* 0x000fe200078c08ff */
[----:B------:R-:W-:Y:S04]  /*2e50*/  STL [R1+0x608], R28 ;  /* 0x0006081c01007387 */ /* 0x000fe80000100800 */
[----:B------:R-:W-:Y:S04]  /*2e60*/  STL [R1+0x604], R68 ;  /* 0x0006044401007387 */ /* 0x000fe80000100800 */
[----:B------:R-:W-:Y:S01]  /*2e70*/  STL [R1+0x28], R70 ;  /* 0x0000284601007387 */ /* 0x000fe20000100800 */
[----:B------:R-:W-:-:S02]  /*2e80*/  PRMT R69, RZ, 0x7610, R69 ;  /* 0x00007610ff457816 */ /* 0x000fc40000000045 */
[----:B------:R-:W-:Y:S02]  /*2e90*/  LEA.HI.X.SX32 R23, R23, R6, 0x1, P6 ;  /* 0x0000000617177211 */ /* 0x000fe400030f0eff */
[----:B------:R-:W-:Y:S02]  /*2ea0*/  LOP3.LUT R45, R12, 0x14, RZ, 0xfc, !PT ;  /* 0x000000140c2d7812 */ /* 0x000fe400078efcff */
[----:B------:R-:W-:Y:S02]  /*2eb0*/  PLOP3.LUT P5, PT, PT, PT, UP1, 0x80, 0x8 ;  /* 0x000000000008781c */ /* 0x000fe40003faf018 */
[----:B------:R-:W-:Y:S02]  /*2ec0*/  PRMT R42, RZ, 0x7610, R42 ;  /* 0x00007610ff2a7816 */ /* 0x000fe4000000002a */
[----:B------:R-:W-:Y:S02]  /*2ed0*/  ISETP.LT.AND P5, PT, R45, UR12, P5 ;  /* 0x0000000c2d007c0c */ /* 0x000fe4000afa1270 */
[----:B------:R-:W-:-:S04]  /*2ee0*/  LEA R45, P6, R21, R13, 0x1 ;  /* 0x0000000d152d7211 */ /* 0x000fc800078c08ff */
[----:B------:R-:W-:Y:S02]  /*2ef0*/  LEA.HI.X.SX32 R21, R21, R6, 0x1, P6 ;  /* 0x0000000615157211 */ /* 0x000fe400030f0eff */
[----:B------:R-:W-:Y:S01]  /*2f00*/  PRMT R43, RZ, 0x7610, R43 ;  /* 0x00007610ff2b7816 */ /* 0x000fe2000000002b */
[----:B---3--:R0:W-:Y:S02]  /*2f10*/  STL [R1+0x314], R47 ;  /* 0x0003142f01007387 */ /* 0x0081e40000100800 */
[----:B0-----:R-:W-:-:S04]  /*2f20*/  LEA R47, P3, R22, R13, 0x1 ;  /* 0x0000000d162f7211 */ /* 0x001fc800078608ff */
[----:B------:R-:W-:Y:S01]  /*2f30*/  LEA.HI.X.SX32 R68, R22, R6, 0x1, P3 ;  /* 0x0000000616447211 */ /* 0x000fe200018f0eff */
[----:B------:R-:W-:Y:S01]  /*2f40*/  @P1 IMAD.MOV.U32 R22, RZ, RZ, R70 ;  /* 0x000000ffff161224 */ /* 0x000fe200078e0046 */
[----:B------:R-:W-:Y:S04]  /*2f50*/  STL [R1+0x48], R47 ;  /* 0x0000482f01007387 */ /* 0x000fe80000100800 */
[----:B------:R0:W-:Y:S04]  /*2f60*/  STL [R1+0x24], R23 ;  /* 0x0000241701007387 */ /* 0x0001e80000100800 */
[----:B------:R2:W3:Y:S02]  /*2f70*/  @P1 LDG.E.U16 R69, desc[UR24][R22.64] ;  /* 0x0000001816451981 */ /* 0x0004e4000c1e1500 */
[----:B--2---:R-:W-:-:S02]  /*2f80*/  @P0 IMAD.MOV.U32 R22, RZ, RZ, R47 ;  /* 0x000000ffff160224 */ /* 0x004fc400078e002f */
[----:B0-----:R-:W-:-:S05]  /*2f90*/  @P0 IMAD.MOV.U32 R23, RZ, RZ, R68 ;  /* 0x000000ffff170224 */ /* 0x001fca00078e0044 */
[----:B------:R0:W2:Y:S02]  /*2fa0*/  @P0 LDG.E.U16 R42, desc[UR24][R22.64] ;  /* 0x00000018162a0981 */ /* 0x0000a4000c1e1500 */
[----:B0-----:R-:W-:Y:S02]  /*2fb0*/  @P5 IMAD.MOV.U32 R22, RZ, RZ, R45 ;  /* 0x000000ffff165224 */ /* 0x001fe400078e002d */
[----:B------:R-:W-:-:S05]  /*2fc0*/  @P5 IMAD.MOV.U32 R23, RZ, RZ, R21 ;  /* 0x000000ffff175224 */ /* 0x000fca00078e0015 */
[----:B------:R-:W4:Y:S01]  /*2fd0*/  @P5 LDG.E.U16 R43, desc[UR24][R22.64] ;  /* 0x00000018162b5981 */ /* 0x000f22000c1e1500 */
[----:B------:R-:W-:-:S03]  /*2fe0*/  PLOP3.LUT P1, PT, PT, PT, UP1, 0x80, 0x8 ;  /* 0x000000000008781c */ /* 0x000fc60003f2f018 */
[----:B------:R-:W-:Y:S04]  /*2ff0*/  STL [R1+0x68], R45 ;  /* 0x0000682d01007387 */ /* 0x000fe80000100800 */
[----:B------:R-:W-:Y:S01]  /*3000*/  STL [R1+0x44], R68 ;  /* 0x0000444401007387 */ /* 0x000fe20000100800 */
[----:B------:R-:W-:Y:S02]  /*3010*/  PLOP3.LUT P0, PT, PT, PT, UP1, 0x80, 0x8 ;  /* 0x000000000008781c */ /* 0x000fe40003f0f018 */
[----:B------:R-:W-:Y:S02]  /*3020*/  PLOP3.LUT P5, PT, PT, PT, UP1, 0x80, 0x8 ;  /* 0x000000000008781c */ /* 0x000fe40003faf018 */
[----:B------:R-:W-:Y:S02]  /*3030*/  PRMT R46, RZ, 0x7610, R46 ;  /* 0x00007610ff2e7816 */ /* 0x000fe4000000002e */
[----:B------:R-:W-:Y:S01]  /*3040*/  PRMT R36, RZ, 0x7610, R36 ;  /* 0x00007610ff247816 */ /* 0x000fe20000000024 */
[----:B--2---:R0:W-:Y:S04]  /*3050*/  STL [R1+0x2d8], R42 ;  /* 0x0002d82a01007387 */ /* 0x0041e80000100800 */
[----:B------:R2:W-:Y:S01]  /*3060*/  STL [R1+0x64], R21 ;  /* 0x0000641501007387 */ /* 0x0005e20000100800 */
[----:B0-----:R-:W-:-:S02]  /*3070*/  LOP3.LUT R42, R12, 0x1c, RZ, 0xfc, !PT ;  /* 0x0000001c0c2a7812 */ /* 0x001fc400078efcff */
[----:B--2---:R-:W-:Y:S02]  /*3080*/  LOP3.LUT R21, R12, 0x24, RZ, 0xfc, !PT ;  /* 0x000000240c157812 */ /* 0x004fe400078efcff */
[----:B------:R-:W-:Y:S02]  /*3090*/  ISETP.LT.AND P1, PT, R42, UR12, P1 ;  /* 0x0000000c2a007c0c */ /* 0x000fe40008f21270 */
[----:B------:R-:W-:Y:S02]  /*30a0*/  ISETP.LT.AND P0, PT, R21, UR12, P0 ;  /* 0x0000000c15007c0c */ /* 0x000fe40008701270 */
[CC--:B------:R-:W-:Y:S01]  /*30b0*/  LEA R21, P3, R20.reuse, R13.reuse, 0x1 ;  /* 0x0000000d14157211 */ /* 0x0c0fe200078608ff */
[----:B----4-:R0:W-:Y:S01]  /*30c0*/  STL [R1+0x330], R43 ;  /* 0x0003302b01007387 */ /* 0x0101e20000100800 */
[----:B------:R-:W-:Y:S02]  /*30d0*/  LEA R42, P6, R19, R13, 0x1 ;  /* 0x0000000d132a7211 */ /* 0x000fe400078c08ff */
[----:B------:R-:W-:Y:S01]  /*30e0*/  LEA.HI.X.SX32 R47, R20, R6, 0x1, P3 ;  /* 0x00000006142f7211 */ /* 0x000fe200018f0eff */
[----:B------:R2:W-:Y:S01]  /*30f0*/  STL [R1+0x88], R21 ;  /* 0x0000881501007387 */ /* 0x0005e20000100800 */
[----:B0-----:R-:W-:-:S03]  /*3100*/  LOP3.LUT R43, R12, 0x2c, RZ, 0xfc, !PT ;  /* 0x0000002c0c2b7812 */ /* 0x001fc600078efcff */
[----:B------:R-:W-:Y:S01]  /*3110*/  @P1 IMAD.MOV.U32 R20, RZ, RZ, R21 ;  /* 0x000000ffff141224 */ /* 0x000fe200078e0015 */
[----:B------:R-:W-:Y:S01]  /*3120*/  ISETP.LT.AND P5, PT, R43, UR12, P5 ;  /* 0x0000000c2b007c0c */ /* 0x000fe2000afa1270 */
[----:B--2---:R-:W-:Y:S01]  /*3130*/  @P1 IMAD.MOV.U32 R21, RZ, RZ, R47 ;  /* 0x000000ffff151224 */ /* 0x004fe200078e002f */
[----:B------:R-:W-:-:S04]  /*3140*/  LEA.HI.X.SX32 R43, R19, R6, 0x1, P6 ;  /* 0x00000006132b7211 */ /* 0x000fc800030f0eff */
[----:B------:R0:W2:Y:S02]  /*3150*/  @P1 LDG.E.U16 R46, desc[UR24][R20.64] ;  /* 0x00000018142e1981 */ /* 0x0000a4000c1e1500 */
[----:B0-----:R-:W-:Y:S02]  /*3160*/  @P0 IMAD.MOV.U32 R20, RZ, RZ, R42 ;  /* 0x000000ffff140224 */ /* 0x001fe400078e002a */
[----:B------:R-:W-:-:S05]  /*3170*/  @P0 IMAD.MOV.U32 R21, RZ, RZ, R43 ;  /* 0x000000ffff150224 */ /* 0x000fca00078e002b */
[----:B------:R-:W4:Y:S01]  /*3180*/  @P0 LDG.E.U16 R36, desc[UR24][R20.64] ;  /* 0x0000001814240981 */ /* 0x000f22000c1e1500 */
[----:B------:R-:W-:Y:S02]  /*3190*/  LOP3.LUT R45, R12, 0x34, RZ, 0xfc, !PT ;  /* 0x000000340c2d7812 */ /* 0x000fe400078efcff */
[----:B------:R-:W-:Y:S01]  /*31a0*/  PLOP3.LUT P3, PT, PT, PT, UP1, 0x80, 0x8 ;  /* 0x000000000008781c */ /* 0x000fe20003f6f018 */
[----:B------:R0:W-:Y:S03]  /*31b0*/  STL [R1+0xa8], R42 ;  /* 0x0000a82a01007387 */ /* 0x0001e60000100800 */
[----:B------:R-:W-:Y:S01]  /*31c0*/  ISETP.LT.AND P3, PT, R45, UR12, P3 ;  /* 0x0000000c2d007c0c */ /* 0x000fe20009f61270 */
[----:B---3--:R-:W-:Y:S01]  /*31d0*/  STL [R1+0x2f0], R69 ;  /* 0x0002f04501007387 */ /* 0x008fe20000100800 */
[----:B------:R-:W-:-:S03]  /*31e0*/  LEA R45, P1, R15, R13, 0x1 ;  /* 0x0000000d0f2d7211 */ /* 0x000fc600078208ff */
[----:B------:R-:W-:Y:S01]  /*31f0*/  STL [R1+0x84], R47 ;  /* 0x0000842f01007387 */ /* 0x000fe20000100800 */
[----:B0-----:R-:W-:-:S03]  /*3200*/  LEA R42, P0, R14, R13, 0x1 ;  /* 0x0000000d0e2a7211 */ /* 0x001fc600078008ff */
[----:B------:R0:W-:Y:S01]  /*3210*/  STL [R1+0xa4], R43 ;  /* 0x0000a42b01007387 */ /* 0x0001e20000100800 */
[----:B------:R-:W-:Y:S02]  /*3220*/  PRMT R44, RZ, 0x7610, R44 ;  /* 0x00007610ff2c7816 */ /* 0x000fe4000000002c */
[-C--:B------:R-:W-:Y:S01]  /*3230*/  LEA.HI.X.SX32 R15, R15, R6.reuse, 0x1, P1 ;  /* 0x000000060f0f7211 */ /* 0x080fe200008f0eff */
[----:B------:R-:W-:Y:S01]  /*3240*/  STL [R1+0x4c8], R45 ;  /* 0x0004c82d01007387 */ /* 0x000fe20000100800 */
[----:B0-----:R-:W-:Y:S01]  /*3250*/  LEA.HI.X.SX32 R43, R14, R6, 0x1, P0 ;  /* 0x000000060e2b7211 */ /* 0x001fe200000f0eff */
[----:B------:R-:W-:Y:S02]  /*3260*/  @P5 IMAD.MOV.U32 R14, RZ, RZ, R45 ;  /* 0x000000ffff0e5224 */ /* 0x000fe400078e002d */
[----:B------:R-:W-:Y:S01]  /*3270*/  STL [R1+0x4e8], R42 ;  /* 0x0004e82a01007387 */ /* 0x000fe20000100800 */
[----:B------:R-:W-:-:S03]  /*3280*/  PRMT R40, RZ, 0x7610, R40 ;  /* 0x00007610ff287816 */ /* 0x000fc60000000028 */
[----:B------:R0:W-:Y:S01]  /*3290*/  STL [R1+0x4c4], R15 ;  /* 0x0004c40f01007387 */ /* 0x0001e20000100800 */
[----:B------:R-:W-:-:S03]  /*32a0*/  PLOP3.LUT P0, PT, PT, PT, UP1, 0x80, 0x8 ;  /* 0x000000000008781c */ /* 0x000fc60003f0f018 */
[----:B------:R3:W2:Y:S02]  /*32b0*/  @P5 LDG.E.U16 R44, desc[UR24][R14.64] ;  /* 0x000000180e2c5981 */ /* 0x0006a4000c1e1500 */
[----:B---3--:R-:W-:Y:S02]  /*32c0*/  @P3 IMAD.MOV.U32 R14, RZ, RZ, R42 ;  /* 0x000000ffff0e3224 */ /* 0x008fe400078e002a */
[----:B0-----:R-:W-:-:S05]  /*32d0*/  @P3 IMAD.MOV.U32 R15, RZ, RZ, R43 ;  /* 0x000000ffff0f3224 */ /* 0x001fca00078e002b */
[----:B------:R0:W3:Y:S01]  /*32e0*/  @P3 LDG.E.U16 R40, desc[UR24][R14.64] ;  /* 0x000000180e283981 */ /* 0x0000e2000c1e1500 */
[----:B------:R-:W-:Y:S02]  /*32f0*/  PRMT R39, RZ, 0x7610, R39 ;  /* 0x00007610ff277816 */ /* 0x000fe40000000027 */
[----:B0-----:R-:W-:-:S04]  /*3300*/  LEA R14, P5, R18, R13, 0x1 ;  /* 0x0000000d120e7211 */ /* 0x001fc800078a08ff */
[----:B------:R-:W-:Y:S01]  /*3310*/  LEA.HI.X.SX32 R15, R18, R6, 0x1, P5 ;  /* 0x00000006120f7211 */ /* 0x000fe200028f0eff */
[----:B----4-:R0:W-:Y:S02]  /*3320*/  STL [R1+0x368], R36 ;  /* 0x0003682401007387 */ /* 0x0101e40000100800 */
[----:B0-----:R-:W-:-:S04]  /*3330*/  LOP3.LUT R36, R12, 0x3c, RZ, 0xfc, !PT ;  /* 0x0000003c0c247812 */ /* 0x001fc800078efcff */
[----:B------:R-:W-:-:S13]  /*3340*/  ISETP.LT.AND P3, PT, R36, UR12, P0 ;  /* 0x0000000c24007c0c */ /* 0x000fda0008761270 */
[----:B------:R0:W4:Y:S01]  /*3350*/  @P3 LDG.E.U16 R39, desc[UR24][R14.64] ;  /* 0x000000180e273981 */ /* 0x000122000c1e1500 */
[----:B------:R-:W-:Y:S02]  /*3360*/  LOP3.LUT R42, R12, 0x44, RZ, 0xfc, !PT ;  /* 0x000000440c2a7812 */ /* 0x000fe400078efcff */
[----:B------:R-:W-:Y:S01]  /*3370*/  PLOP3.LUT P1, PT, PT, PT, UP1, 0x80, 0x8 ;  /* 0x000000000008781c */ /* 0x000fe20003f2f018 */
[----:B------:R-:W-:Y:S03]  /*3380*/  STL [R1+0x4e4], R43 ;  /* 0x0004e42b01007387 */ /* 0x000fe60000100800 */
[----:B------:R-:W-:Y:S02]  /*3390*/  ISETP.LT.AND P1, PT, R42, UR12, P1 ;  /* 0x0000000c2a007c0c */ /* 0x000fe40008f21270 */
[----:B------:R-:W-:Y:S02]  /*33a0*/  LEA R42, P6, R24, R13, 0x1 ;  /* 0x0000000d182a7211 */ /* 0x000fe400078c08ff */
[----:B------:R-:W-:-:S02]  /*33b0*/  PLOP3.LUT P0, PT, PT, PT, UP1, 0x80, 0x8 ;  /* 0x000000000008781c */ /* 0x000fc40003f0f018 */
[C---:B------:R-:W-:Y:S02]  /*33c0*/  LOP3.LUT R36, R12.reuse, 0x54, RZ, 0xfc, !PT ;  /* 0x000000540c247812 */ /* 0x040fe400078efcff */
[----:B------:R-:W-:Y:S01]  /*33d0*/  PLOP3.LUT P5, PT, PT, PT, UP1, 0x80, 0x8 ;  /* 0x000000000008781c */ /* 0x000fe20003faf018 */
[----:B---3--:R3:W-:Y:S04]  /*33e0*/  STL [R1+0x328], R40 ;  /* 0x0003282801007387 */ /* 0x0087e80000100800 */
[----:B--2---:R-:W-:Y:S04]  /*33f0*/  STL [R1+0x1d8], R46 ;  /* 0x0001d82e01007387 */ /* 0x004fe80000100800 */
[----:B------:R0:W-:Y:S01]  /*3400*/  STL [R1+0x508], R14 ;  /* 0x0005080e01007387 */ /* 0x0001e20000100800 */
[----:B---3--:R-:W-:-:S03]  /*3410*/  LOP3.LUT R40, R12, 0x4c, RZ, 0xfc, !PT ;  /* 0x0000004c0c287812 */ /* 0x008fc600078efcff */
[----:B------:R2:W-:Y:S01]  /*3420*/  STL [R1+0x504], R15 ;  /* 0x0005040f01007387 */ /* 0x0005e20000100800 */
[----:B------:R-:W-:-:S03]  /*3430*/  ISETP.LT.AND P0, PT, R40, UR12, P0 ;  /* 0x0000000c28007c0c */ /* 0x000fc60008701270 */
[----:B------:R-:W-:Y:S01]  /*3440*/  STL [R1+0x528], R42 ;  /* 0x0005282a01007387 */ /* 0x000fe20000100800 */
[-C--:B0-----:R-:W-:Y:S02]  /*3450*/  LEA.HI.X.SX32 R14, R24, R6.reuse, 0x1, P6 ;  /* 0x00000006180e7211 */ /* 0x081fe400030f0eff */
[----:B------:R-:W-:Y:S02]  /*3460*/  ISETP.LT.AND P5, PT, R36, UR12, P5 ;  /* 0x0000000c24007c0c */ /* 0x000fe4000afa1270 */
[----:B------:R-:W-:Y:S01]  /*3470*/  PRMT R41, RZ, 0x7610, R41 ;  /* 0x00007610ff297816 */ /* 0x000fe20000000029 */
[----:B--2---:R-:W-:Y:S01]  /*3480*/  @P1 IMAD.MOV.U32 R15, RZ, RZ, R14 ;  /* 0x000000ffff0f1224 */ /* 0x004fe200078e000e */
[C---:B------:R-:W-:Y:S02]  /*3490*/  LEA R36, P6, R38.reuse, R13, 0x1 ;  /* 0x0000000d26247211 */ /* 0x040fe400078c08ff */
[----:B------:R-:W-:Y:S02]  /*34a0*/  PRMT R34, RZ, 0x7610, R34 ;  /* 0x00007610ff227816 */ /* 0x000fe40000000022 */
[----:B------:R-:W-:-:S02]  /*34b0*/  LEA.HI.X.SX32 R38, R38, R6, 0x1, P6 ;  /* 0x0000000626267211 */ /* 0x000fc400030f0eff */
[----:B------:R-:W-:Y:S01]  /*34c0*/  PRMT R33, RZ, 0x7610, R33 ;  /* 0x00007610ff217816 */ /* 0x000fe20000000021 */
[----:B----4-:R0:W-:Y:S04]  /*34d0*/  STL [R1+0x254], R39 ;  /* 0x0002542701007387 */ /* 0x0101e80000100800 */
[----:B------:R-:W-:Y:S01]  /*34e0*/  STL [R1+0x214], R44 ;  /* 0x0002142c01007387 */ /* 0x000fe20000100800 */
[----:B0-----:R-:W-:-:S05]  /*34f0*/  LEA R39, P3, R37, R13, 0x1 ;  /* 0x0000000d25277211 */ /* 0x001fca00078608ff */
[----:B------:R-:W-:Y:S01]  /*3500*/  STL [R1+0x548], R39 ;  /* 0x0005482701007387 */ /* 0x000fe20000100800 */
[----:B------:R-:W-:-:S03]  /*3510*/  LEA.HI.X.SX32 R40, R37, R6, 0x1, P3 ;  /* 0x0000000625287211 */ /* 0x000fc600018f0eff */
[----:B------:R0:W-:Y:S02]  /*3520*/  STL [R1+0x524], R14 ;  /* 0x0005240e01007387 */ /* 0x0001e40000100800 */
[----:B0-----:R-:W-:-:S05]  /*3530*/  @P1 IMAD.MOV.U32 R14, RZ, RZ, R42 ;  /* 0x000000ffff0e1224 */ /* 0x001fca00078e002a */
[----:B------:R0:W2:Y:S02]  /*3540*/  @P1 LDG.E.U16 R41, desc[UR24][R14.64] ;  /* 0x000000180e291981 */ /* 0x0000a4000c1e1500 */
[----:B0-----:R-:W-:Y:S02]  /*3550*/  @P0 IMAD.MOV.U32 R14, RZ, RZ, R39 ;  /* 0x000000ffff0e0224 */ /* 0x001fe400078e0027 */
[----:B------:R-:W-:-:S05]  /*3560*/  @P0 IMAD.MOV.U32 R15, RZ, RZ, R40 ;  /* 0x000000ffff0f0224 */ /* 0x000fca00078e0028 */
[----:B------:R0:W3:Y:S02]  /*3570*/  @P0 LDG.E.U16 R34, desc[UR24][R14.64] ;  /* 0x000000180e220981 */ /* 0x0000e4000c1e1500 */
[----:B0-----:R-:W-:Y:S02]  /*3580*/  @P5 IMAD.MOV.U32 R14, RZ, RZ, R36 ;  /* 0x000000ffff0e5224 */ /* 0x001fe400078e0024 */
[----:B------:R-:W-:-:S05]  /*3590*/  @P5 IMAD.MOV.U32 R15, RZ, RZ, R38 ;  /* 0x000000ffff0f5224 */ /* 0x000fca00078e0026 */
[----:B------:R0:W4:Y:S04]  /*35a0*/  @P5 LDG.E.U16 R33, desc[UR24][R14.64] ;  /* 0x000000180e215981 */ /* 0x000128000c1e1500 */
[----:B------:R-:W-:Y:S01]  /*35b0*/  STL [R1+0x574], R36 ;  /* 0x0005742401007387 */ /* 0x000fe20000100800 */
[----:B------:R-:W-:-:S03]  /*35c0*/  PLOP3.LUT P1, PT, PT, PT, UP1, 0x80, 0x8 ;  /* 0x000000000008781c */ /* 0x000fc60003f2f018 */
[----:B------:R-:W-:Y:S01]  /*35d0*/  STL [R1+0x544], R40 ;  /* 0x0005442801007387 */ /* 0x000fe20000100800 */
[----:B------:R-:W-:Y:S02]  /*35e0*/  PLOP3.LUT P0, PT, PT, PT, UP1, 0x80, 0x8 ;  /* 0x000000000008781c */ /* 0x000fe40003f0f018 */
[C---:B0-----:R-:W-:Y:S02]  /*35f0*/  LEA R14, P3, R27.reuse, R13, 0x1 ;  /* 0x0000000d1b0e7211 */ /* 0x041fe400078608ff */
[----:B------:R-:W-:Y:S02]  /*3600*/  PLOP3.LUT P5, PT, PT, PT, UP1, 0x80, 0x8 ;  /* 0x000000000008781c */ /* 0x000fe40003faf018 */
[----:B------:R-:W-:Y:S02]  /*3610*/  PRMT R37, RZ, 0x7610, R37 ;  /* 0x00007610ff257816 */ /* 0x000fe40000000025 */
[----:B------:R-:W-:Y:S02]  /*3620*/  LEA.HI.X.SX32 R15, R27, R6, 0x1, P3 ;  /* 0x000000061b0f7211 */ /* 0x000fe400018f0eff */
[----:B------:R-:W-:Y:S01]  /*3630*/  PRMT R32, RZ, 0x7610, R32 ;  /* 0x00007610ff207816 */ /* 0x000fe20000000020 */
[----:B---3--:R0:W-:Y:S04]  /*3640*/  STL [R1+0x294], R34 ;  /* 0x0002942201007387 */ /* 0x0081e80000100800 */
[----:B------:R-:W-:Y:S01]  /*3650*/  STL [R1+0x570], R38 ;  /* 0x0005702601007387 */ /* 0x000fe20000100800 */
[----:B0-----:R-:W-:-:S03]  /*3660*/  LOP3.LUT R34, R12, 0x5c, RZ, 0xfc, !PT ;  /* 0x0000005c0c227812 */ /* 0x001fc600078efcff */
[----:B----4-:R0:W-:Y:S01]  /*3670*/  STL [R1+0x320], R33 ;  /* 0x0003202101007387 */ /* 0x0101e20000100800 */
[----:B------:R-:W-:Y:S02]  /*3680*/  ISETP.LT.AND P1, PT, R34, UR12, P1 ;  /* 0x0000000c22007c0c */ /* 0x000fe40008f21270 */
[C---:B------:R-:W-:Y:S02]  /*3690*/  LOP3.LUT R34, R12.reuse, 0x6c, RZ, 0xfc, !PT ;  /* 0x0000006c0c227812 */ /* 0x040fe400078efcff */
[----:B0-----:R-:W-:-:S04]  /*36a0*/  LOP3.LUT R33, R12, 0x64, RZ, 0xfc, !PT ;  /* 0x000000640c217812 */ /* 0x001fc800078efcff */
[----:B------:R-:W-:Y:S01]  /*36b0*/  ISETP.LT.AND P0, PT, R33, UR12, P0 ;  /* 0x0000000c21007c0c */ /* 0x000fe20008701270 */
[----:B------:R0:W-:Y:S01]  /*36c0*/  STL [R1+0x594], R14 ;  /* 0x0005940e01007387 */ /* 0x0001e20000100800 */
[C---:B------:R-:W-:Y:S02]  /*36d0*/  LEA R33, P6, R25.reuse, R13, 0x1 ;  /* 0x0000000d19217211 */ /* 0x040fe400078c08ff */
[----:B------:R-:W-:Y:S01]  /*36e0*/  ISETP.LT.AND P5, PT, R34, UR12, P5 ;  /* 0x0000000c22007c0c */ /* 0x000fe2000afa1270 */
[----:B------:R0:W3:Y:S01]  /*36f0*/  @P1 LDG.E.U16 R37, desc[UR24][R14.64] ;  /* 0x000000180e251981 */ /* 0x0000e2000c1e1500 */
[----:B------:R-:W-:-:S03]  /*3700*/  LEA.HI.X.SX32 R34, R25, R6, 0x1, P6 ;  /* 0x0000000619227211 */ /* 0x000fc600030f0eff */
[----:B------:R-:W-:Y:S04]  /*3710*/  STL [R1+0x5b4], R33 ;  /* 0x0005b42101007387 */ /* 0x000fe80000100800 */
[----:B--2---:R-:W-:Y:S01]  /*3720*/  STL [R1+0x298], R41 ;  /* 0x0002982901007387 */ /* 0x004fe20000100800 */
[----:B0-----:R-:W-:-:S03]  /*3730*/  @P0 IMAD.MOV.U32 R14, RZ, RZ, R33 ;  /* 0x000000ffff0e0224 */ /* 0x001fc600078e0021 */
[----:B------:R0:W-:Y:S02]  /*3740*/  STL [R1+0x590], R15 ;  /* 0x0005900f01007387 */ /* 0x0001e40000100800 */
[----:B0-----:R-:W-:-:S05]  /*3750*/  @P0 IMAD.MOV.U32 R15, RZ, RZ, R34 ;  /* 0x000000ffff0f0224 */ /* 0x001fca00078e0022 */
[----:B------:R0:W2:Y:S01]  /*3760*/  @P0 LDG.E.U16 R32, desc[UR24][R14.64] ;  /* 0x000000180e200981 */ /* 0x0000a2000c1e1500 */
[----:B------:R-:W-:Y:S02]  /*3770*/  LOP3.LUT R36, R12, 0x74, RZ, 0xfc, !PT ;  /* 0x000000740c247812 */ /* 0x000fe400078efcff */
[----:B------:R-:W-:-:S04]  /*3780*/  PLOP3.LUT P3, PT, PT, PT, UP1, 0x80, 0x8 ;  /* 0x000000000008781c */ /* 0x000fc80003f6f018 */
[----:B------:R-:W-:Y:S02]  /*3790*/  ISETP.LT.AND P3, PT, R36, UR12, P3 ;  /* 0x0000000c24007c0c */ /* 0x000fe40009f61270 */
[----:B------:R-:W-:Y:S01]  /*37a0*/  LEA R36, P1, R26, R13, 0x1 ;  /* 0x0000000d1a247211 */ /* 0x000fe200078208ff */
[----:B------:R4:W-:Y:S04]  /*37b0*/  STL [R1+0x5b0], R34 ;  /* 0x0005b02201007387 */ /* 0x0009e80000100800 */
[----:B------:R-:W-:Y:S01]  /*37c0*/  STL [R1+0x5d4], R36 ;  /* 0x0005d42401007387 */ /* 0x000fe20000100800 */
[----:B------:R-:W-:Y:S01]  /*37d0*/  PRMT R35, RZ, 0x7610, R35 ;  /* 0x00007610ff237816 */ /* 0x000fe20000000023 */
[----:B0-----:R-:W-:Y:S01]  /*37e0*/  @P5 IMAD.MOV.U32 R14, RZ, RZ, R36 ;  /* 0x000000ffff0e5224 */ /* 0x001fe200078e0024 */
[----:B------:R-:W-:-:S02]  /*37f0*/  PRMT R30, RZ, 0x7610, R30 ;  /* 0x00007610ff1e7816 */ /* 0x000fc4000000001e */
[----:B----4-:R-:W-:Y:S02]  /*3800*/  LOP3.LUT R34, R12, 0x7c, RZ, 0xfc, !PT ;  /* 0x0000007c0c227812 */ /* 0x010fe400078efcff */
[----:B------:R-:W-:Y:S02]  /*3810*/  PRMT R31, RZ, 0x7610, R31 ;  /* 0x00007610ff1f7816 */ /* 0x000fe4000000001f */
[----:B------:R-:W-:Y:S01]  /*3820*/  PRMT R29, RZ, 0x7610, R29 ;  /* 0x00007610ff1d7816 */ /* 0x000fe2000000001d */
[----:B--2---:R0:W-:Y:S04]  /*3830*/  STL [R1+0x354], R32 ;  /* 0x0003542001007387 */ /* 0x0041e80000100800 */
[----:B---3--:R2:W-:Y:S01]  /*3840*/  STL [R1+0x2d4], R37 ;  /* 0x0002d42501007387 */ /* 0x0085e20000100800 */
[----:B0-----:R-:W-:-:S02]  /*3850*/  LEA R32, P0, R16, R13, 0x1 ;  /* 0x0000000d10207211 */ /* 0x001fc400078008ff */
[-C--:B--2---:R-:W-:Y:S02]  /*3860*/  LEA.HI.X.SX32 R37, R26, R6.reuse, 0x1, P1 ;  /* 0x000000061a257211 */ /* 0x084fe400008f0eff */
[----:B------:R-:W-:-:S03]  /*3870*/  LEA.HI.X.SX32 R33, R16, R6, 0x1, P0 ;  /* 0x0000000610217211 */ /* 0x000fc600000f0eff */
[----:B------:R-:W-:Y:S01]  /*3880*/  @P5 IMAD.MOV.U32 R15, RZ, RZ, R37 ;  /* 0x000000ffff0f5224 */ /* 0x000fe200078e0025 */
[----:B------:R-:W-:-:S04]  /*3890*/  PLOP3.LUT P1, PT, PT, PT, UP1, 0x80, 0x8 ;  /* 0x000000000008781c */ /* 0x000fc80003f2f018 */
[----:B------:R0:W2:Y:S01]  /*38a0*/  @P5 LDG.E.U16 R35, desc[UR24][R14.64] ;  /* 0x000000180e235981 */ /* 0x0000a2000c1e1500 */
[----:B------:R-:W-:Y:S01]  /*38b0*/  ISETP.LT.AND P1, PT, R34, UR12, P1 ;  /* 0x0000000c22007c0c */ /* 0x000fe20008f21270 */
[----:B0-----:R-:W-:Y:S02]  /*38c0*/  @P3 IMAD.MOV.U32 R14, RZ, RZ, R32 ;  /* 0x000000ffff0e3224 */ /* 0x001fe400078e0020 */
[----:B------:R-:W-:Y:S01]  /*38d0*/  @P3 IMAD.MOV.U32 R15, RZ, RZ, R33 ;  /* 0x000000ffff0f3224 */ /* 0x000fe200078e0021 */
[----:B------:R0:W-:Y:S04]  /*38e0*/  STL [R1+0x5f4], R32 ;  /* 0x0005f42001007387 */ /* 0x0001e80000100800 */
[----:B------:R3:W4:Y:S01]  /*38f0*/  @P3 LDG.E.U16 R30, desc[UR24][R14.64] ;  /* 0x000000180e1e3981 */ /* 0x000722000c1e1500 */
[----:B------:R-:W-:-:S03]  /*3900*/  LEA R16, P3, R17, R13, 0x1 ;  /* 0x0000000d11107211 */ /* 0x000fc600078608ff */
[----:B------:R-:W-:Y:S01]  /*3910*/  STL [R1+0x5d0], R37 ;  /* 0x0005d02501007387 */ /* 0x000fe20000100800 */
[----:B0-----:R-:W-:-:S03]  /*3920*/  LEA.HI.X.SX32 R32, R17, R6, 0x1, P3 ;  /* 0x0000000611207211 */ /* 0x001fc600018f0eff */
[----:B------:R0:W-:Y:S01]  /*3930*/  STL [R1+0x5f0], R33 ;  /* 0x0005f02101007387 */ /* 0x0001e20000100800 */
[----:B---3--:R-:W-:Y:S01]  /*3940*/  IMAD.U32 R15, RZ, RZ, UR14 ;  /* 0x0000000eff0f7e24 */ /* 0x008fe2000f8e00ff */
[----:B------:R-:W-:-:S03]  /*3950*/  PLOP3.LUT P0, PT, PT, PT, UP1, 0x80, 0x8 ;  /* 0x000000000008781c */ /* 0x000fc60003f0f018 */
[----:B------:R-:W-:Y:S02]  /*3960*/  IMAD R15, R15, 0x2, R17 ;  /* 0x000000020f0f7824 */ /* 0x000fe400078e0211 */
[----:B------:R-:W-:Y:S01]  /*3970*/  @P1 IMAD.MOV.U32 R17, RZ, RZ, R32 ;  /* 0x000000ffff111224 */ /* 0x000fe200078e0020 */
[----:B0-----:R-:W-:Y:S01]  /*3980*/  LOP3.LUT R33, R12, 0x6, RZ, 0xfc, !PT ;  /* 0x000000060c217812 */ /* 0x001fe200078efcff */
[----:B------:R0:W-:Y:S03]  /*3990*/  STL [R1+0x610], R16 ;  /* 0x0006101001007387 */ /* 0x0001e60000100800 */
[----:B------:R-:W-:Y:S01]  /*39a0*/  ISETP.LT.AND P0, PT, R33, UR12, P0 ;  /* 0x0000000c21007c0c */ /* 0x000fe20008701270 */
[----:B------:R0:W3:Y:S02]  /*39b0*/  @P1 LDG.E.U16 R31, desc[UR24][R16.64] ;  /* 0x00000018101f1981 */ /* 0x0000e4000c1e1500 */
[----:B0-----:R-:W-:-:S04]  /*39c0*/  LEA R16, P5, R48, R13, 0x1 ;  /* 0x0000000d30107211 */ /* 0x001fc800078a08ff */
[----:B------:R-:W-:-:S06]  /*39d0*/  LEA.HI.X.SX32 R17, R48, R6, 0x1, P5 ;  /* 0x0000000630117211 */ /* 0x000fcc00028f0eff */
[----:B------:R0:W3:Y:S01]  /*39e0*/  @P0 LDG.E.U16 R29, desc[UR24][R16.64] ;  /* 0x00000018101d0981 */ /* 0x0000e2000c1e1500 */
[----:B------:R-:W-:Y:S02]  /*39f0*/  PLOP3.LUT P3, PT, PT, PT, UP1, 0x80, 0x8 ;  /* 0x000000000008781c */ /* 0x000fe40003f6f018 */
[----:B------:R-:W-:Y:S02]  /*3a00*/  PLOP3.LUT P1, PT, PT, PT, UP1, 0x80, 0x8 ;  /* 0x000000000008781c */ /* 0x000fe40003f2f018 */
[----:B------:R-:W-:Y:S02]  /*3a10*/  PRMT R27, RZ, 0x7610, R27 ;  /* 0x00007610ff1b7816 */ /* 0x000fe4000000001b */
[----:B------:R-:W-:Y:S02]  /*3a20*/  PLOP3.LUT P0, PT, PT, PT, UP1, 0x80, 0x8 ;  /* 0x000000000008781c */ /* 0x000fe40003f0f018 */
[----:B------:R-:W-:Y:S02]  /*3a30*/  PRMT R28, RZ, 0x7610, R28 ;  /* 0x00007610ff1c7816 */ /* 0x000fe4000000001c */
[----:B------:R-:W-:Y:S01]  /*3a40*/  PRMT R26, RZ, 0x7610, R26 ;  /* 0x00007610ff1a7816 */ /* 0x000fe2000000001a */
[----:B----4-:R4:W-:Y:S02]  /*3a50*/  STL [R1+0x31c], R30 ;  /* 0x00031c1e01007387 */ /* 0x0109e40000100800 */
[----:B----4-:R-:W-:-:S02]  /*3a60*/  LOP3.LUT R30, R12, 0xe, RZ, 0xfc, !PT ;  /* 0x0000000e0c1e7812 */ /* 0x010fc400078efcff */
[----:B------:R4:W-:Y:S02]  /*3a70*/  STL [R1+0x60c], R32 ;  /* 0x00060c2001007387 */ /* 0x0009e40000100800 */
[----:B------:R-:W-:Y:S02]  /*3a80*/  ISETP.LT.AND P3, PT, R30, UR12, P3 ;  /* 0x0000000c1e007c0c */ /* 0x000fe40009f61270 */
[----:B------:R-:W-:Y:S01]  /*3a90*/  LEA R30, P6, R49, R13, 0x1 ;  /* 0x0000000d311e7211 */ /* 0x000fe200078c08ff */
[----:B------:R0:W-:Y:S04]  /*3aa0*/  STL [R1+0x30], R16 ;  /* 0x0000301001007387 */ /* 0x0001e80000100800 */
[----:B--2---:R-:W-:Y:S01]  /*3ab0*/  STL [R1+0x2e4], R35 ;  /* 0x0002e42301007387 */ /* 0x004fe20000100800 */
[----:B----4-:R-:W-:-:S03]  /*3ac0*/  LOP3.LUT R32, R12, 0x16, RZ, 0xfc, !PT ;  /* 0x000000160c207812 */ /* 0x010fc600078efcff */
[----:B------:R-:W-:Y:S04]  /*3ad0*/  STL [R1+0x50], R30 ;  /* 0x0000501e01007387 */ /* 0x000fe80000100800 */
[----:B------:R-:W-:Y:S04]  /*3ae0*/  STL [R1+0x2c], R17 ;  /* 0x00002c1101007387 */ /* 0x000fe80000100800 */
[----:B---3--:R2:W-:Y:S01]  /*3af0*/  STL [R1+0x270], R31 ;  /* 0x0002701f01007387 */ /* 0x0085e20000100800 */
[----:B------:R-:W-:Y:S01]  /*3b00*/  ISETP.LT.AND P1, PT, R32, UR12, P1 ;  /* 0x0000000c20007c0c */ /* 0x000fe20008f21270 */
[----:B0-----:R-:W-:Y:S01]  /*3b10*/  @P3 IMAD.MOV.U32 R16, RZ, RZ, R30 ;  /* 0x000000ffff103224 */ /* 0x001fe200078e001e */
[----:B--2---:R-:W-:-:S05]  /*3b20*/  LEA.HI.X.SX32 R31, R49, R6, 0x1, P6 ;  /* 0x00000006311f7211 */ /* 0x004fca00030f0eff */
[----:B------:R-:W-:Y:S01]  /*3b30*/  STL [R1+0x4c], R31 ;  /* 0x00004c1f01007387 */ /* 0x000fe20000100800 */
[----:B------:R-:W-:-:S03]  /*3b40*/  @P3 IMAD.MOV.U32 R17, RZ, RZ, R31 ;  /* 0x000000ffff113224 */ /* 0x000fc600078e001f */
[----:B------:R0:W-:Y:S04]  /*3b50*/  STL [R1+0x26c], R29 ;  /* 0x00026c1d01007387 */ /* 0x0001e80000100800 */
[----:B------:R2:W3:Y:S01]  /*3b60*/  @P3 LDG.E.U16 R27, desc[UR24][R16.64] ;  /* 0x00000018101b3981 */ /* 0x0004e2000c1e1500 */
[----:B0-----:R-:W-:-:S04]  /*3b70*/  LEA R29, P5, R50, R13, 0x1 ;  /* 0x0000000d321d7211 */ /* 0x001fc800078a08ff */
[----:B------:R-:W-:Y:S02]  /*3b80*/  LEA.HI.X.SX32 R30, R50, R6, 0x1, P5 ;  /* 0x00000006321e7211 */ /* 0x000fe400028f0eff */
[----:B------:R-:W-:Y:S01]  /*3b90*/  LOP3.LUT R31, R12, 0x1e, RZ, 0xfc, !PT ;  /* 0x0000001e0c1f7812 */ /* 0x000fe200078efcff */
[----:B--2---:R-:W-:Y:S02]  /*3ba0*/  @P1 IMAD.MOV.U32 R16, RZ, RZ, R29 ;  /* 0x000000ffff101224 */ /* 0x004fe400078e001d */
[----:B------:R-:W-:Y:S01]  /*3bb0*/  @P1 IMAD.MOV.U32 R17, RZ, RZ, R30 ;  /* 0x000000ffff111224 */ /* 0x000fe200078e001e */
[----:B------:R-:W-:-:S04]  /*3bc0*/  ISETP.LT.AND P0, PT, R31, UR12, P0 ;  /* 0x0000000c1f007c0c */ /* 0x000fc80008701270 */
[----:B------:R0:W2:Y:S02]  /*3bd0*/  @P1 LDG.E.U16 R28, desc[UR24][R16.64] ;  /* 0x00000018101c1981 */ /* 0x0000a4000c1e1500 */
[----:B0-----:R-:W-:-:S04]  /*3be0*/  LEA R16, P5, R51, R13, 0x1 ;  /* 0x0000000d33107211 */ /* 0x001fc800078a08ff */
[----:B------:R-:W-:-:S05]  /*3bf0*/  LEA.HI.X.SX32 R17, R51, R6, 0x1, P5 ;  /* 0x0000000633117211 */ /* 0x000fca00028f0eff */
[----:B------:R0:W4:Y:S01]  /*3c00*/  @P0 LDG.E.U16 R26, desc[UR24][R16.64] ;  /* 0x00000018101a0981 */ /* 0x000122000c1e1500 */
[----:B------:R-:W-:-:S03]  /*3c10*/  PLOP3.LUT P3, PT, PT, PT, UP1, 0x80, 0x8 ;  /* 0x000000000008781c */ /* 0x000fc60003f6f018 */
[----:B------:R0:W-:Y:S01]  /*3c20*/  STL [R1+0x70], R29 ;  /* 0x0000701d01007387 */ /* 0x0001e20000100800 */
[----:B------:R-:W-:Y:S02]  /*3c30*/  PLOP3.LUT P1, PT, PT, PT, UP1, 0x80, 0x8 ;  /* 0x000000000008781c */ /* 0x000fe40003f2f018 */
[----:B------:R-:W-:Y:S02]  /*3c40*/  PRMT R24, RZ, 0x7610, R24 ;  /* 0x00007610ff187816 */ /* 0x000fe40000000018 */
[----:B0-----:R-:W-:-:S04]  /*3c50*/  LOP3.LUT R29, R12, 0x2e, RZ, 0xfc, !PT ;  /* 0x0000002e0c1d7812 */ /* 0x001fc800078efcff */
[----:B------:R-:W-:Y:S02]  /*3c60*/  ISETP.LT.AND P1, PT, R29, UR12, P1 ;  /* 0x0000000c1d007c0c */ /* 0x000fe40008f21270 */
[----:B------:R-:W-:Y:S02]  /*3c70*/  PLOP3.LUT P0, PT, PT, PT, UP1, 0x80, 0x8 ;  /* 0x000000000008781c */ /* 0x000fe40003f0f018 */
[----:B------:R-:W-:Y:S02]  /*3c80*/  PRMT R25, RZ, 0x7610, R25 ;  /* 0x00007610ff197816 */ /* 0x000fe40000000019 */
[----:B------:R-:W-:Y:S01]  /*3c90*/  PRMT R23, RZ, 0x7610, R23 ;  /* 0x00007610ff177816 */ /* 0x000fe20000000017 */
[----:B---3--:R0:W-:Y:S02]  /*3ca0*/  STL [R1+0x2ec], R27 ;  /* 0x0002ec1b01007387 */ /* 0x0081e40000100800 */
[----:B0-----:R-:W-:-:S04]  /*3cb0*/  LOP3.LUT R27, R12, 0x26, RZ, 0xfc, !PT ;  /* 0x000000260c1b7812 */ /* 0x001fc800078efcff */
[----:B------:R-:W-:Y:S02]  /*3cc0*/  ISETP.LT.AND P3, PT, R27, UR12, P3 ;  /* 0x0000000c1b007c0c */ /* 0x000fe40009f61270 */
[C---:B------:R-:W-:Y:S01]  /*3cd0*/  LEA R27, P6, R52.reuse, R13, 0x1 ;  /* 0x0000000d341b7211 */ /* 0x040fe200078c08ff */
[----:B------:R-:W-:Y:S04]  /*3ce0*/  STL [R1+0x6c], R30 ;  /* 0x00006c1e01007387 */ /* 0x000fe80000100800 */
[----:B------:R0:W-:Y:S04]  /*3cf0*/  STL [R1+0x90], R16 ;  /* 0x0000901001007387 */ /* 0x0001e80000100800 */
[----:B------:R-:W-:Y:S04]  /*3d00*/  STL [R1+0xb0], R27 ;  /* 0x0000b01b01007387 */ /* 0x000fe80000100800 */
[----:B------:R-:W-:Y:S04]  /*3d10*/  STL [R1+0x8c], R17 ;  /* 0x00008c1101007387 */ /* 0x000fe80000100800 */
[----:B--2---:R2:W-:Y:S01]  /*3d20*/  STL [R1+0x268], R28 ;  /* 0x0002681c01007387 */ /* 0x0045e20000100800 */
[----:B0-----:R-:W-:Y:S01]  /*3d30*/  @P3 IMAD.MOV.U32 R16, RZ, RZ, R27 ;  /* 0x000000ffff103224 */ /* 0x001fe200078e001b */
[----:B--2---:R-:W-:-:S05]  /*3d40*/  LEA.HI.X.SX32 R28, R52, R6, 0x1, P6 ;  /* 0x00000006341c7211 */ /* 0x004fca00030f0eff */
[----:B------:R-:W-:Y:S01]  /*3d50*/  STL [R1+0xac], R28 ;  /* 0x0000ac1c01007387 */ /* 0x000fe20000100800 */
[----:B------:R-:W-:-:S03]  /*3d60*/  @P3 IMAD.MOV.U32 R17, RZ, RZ, R28 ;  /* 0x000000ffff113224 */ /* 0x000fc600078e001c */
[----:B----4-:R0:W-:Y:S04]  /*3d70*/  STL [R1+0x2dc], R26 ;  /* 0x0002dc1a01007387 */ /* 0x0101e80000100800 */
        /* <DEDUP_REMOVED lines=48> */
[----:B0-----:R-:W-:-:S04]  /*4080*/  LOP3.LUT R23, R12, 0x5e, RZ, 0xfc, !PT ;  /* 0x0000005e0c177812 */ /* 0x001fc800078efcff */
[----:B------:R-:W-:Y:S02]  /*4090*/  ISETP.LT.AND P1, PT, R23, UR12, P1 ;  /* 0x0000000c17007c0c */ /* 0x000fe40008f21270 */
        /* <DEDUP_REMOVED lines=18> */
[----:B------:R-:W-:Y:S01]  /*41c0*/  LEA.HI.X.SX32 R20, R59, R6, 0x1, P5 ;  /* 0x000000063b147211 */ /* 0x000fe200028f0eff */
[----:B--2---:R-:W-:-:S04]  /*41d0*/  @P1 IMAD.MOV.U32 R16, RZ, RZ, R19 ;  /* 0x000000ffff101224 */ /* 0x004fc800078e0013 */
[----:B------:R-:W-:-:S05]  /*41e0*/  @P1 IMAD.MOV.U32 R17, RZ, RZ, R20 ;  /* 0x000000ffff111224 */ /* 0x000fca00078e0014 */
[----:B------:R0:W2:Y:S01]  /*41f0*/  @P1 LDG.E.U16 R18, desc[UR24][R16.64] ;  /* 0x0000001810121981 */ /* 0x0000a2000c1e1500 */
[C---:B------:R-:W-:Y:S02]  /*4200*/  LOP3.LUT R21, R12.reuse, 0x66, RZ, 0xfc, !PT ;  /* 0x000000660c157812 */ /* 0x040fe400078efcff */
[----:B------:R-:W-:Y:S01]  /*4210*/  PLOP3.LUT P0, PT, PT, PT, UP1, 0x80, 0x8 ;  /* 0x000000000008781c */ /* 0x000fe20003f0f018 */
[----:B------:R-:W-:Y:S01]  /*4220*/  STL [R1+0x59c], R19 ;  /* 0x00059c1301007387 */ /* 0x000fe20000100800 */
[----:B------:R-:W-:Y:S02]  /*4230*/  PLOP3.LUT P3, PT, PT, PT, UP1, 0x80, 0x8 ;  /* 0x000000000008781c */ /* 0x000fe40003f6f018 */
[----:B------:R-:W-:Y:S02]  /*4240*/  ISETP.LT.AND P0, PT, R21, UR12, P0 ;  /* 0x0000000c15007c0c */ /* 0x000fe40008701270 */
[----:B------:R-:W-:Y:S02]  /*4250*/  PRMT R22, RZ, 0x7610, R22 ;  /* 0x00007610ff167816 */ /* 0x000fe40000000016 */
[----:B0-----:R-:W-:Y:S01]  /*4260*/  PRMT R17, RZ, 0x7610, R17 ;  /* 0x00007610ff117816 */ /* 0x001fe20000000011 */
[----:B---3--:R0:W-:Y:S04]  /*4270*/  STL [R1+0x2a4], R14 ;  /* 0x0002a40e01007387 */ /* 0x0081e80000100800 */
[----:B------:R3:W-:Y:S01]  /*4280*/  STL [R1+0x598], R20 ;  /* 0x0005981401007387 */ /* 0x0007e20000100800 */
[----:B0-----:R-:W-:-:S04]  /*4290*/  LOP3.LUT R14, R12, 0x6e, RZ, 0xfc, !PT ;  /* 0x0000006e0c0e7812 */ /* 0x001fc800078efcff */
[----:B------:R-:W-:Y:S02]  /*42a0*/  ISETP.LT.AND P3, PT, R14, UR12, P3 ;  /* 0x0000000c0e007c0c */ /* 0x000fe40009f61270 */
[CC--:B---3--:R-:W-:Y:S01]  /*42b0*/  LEA R20, P5, R62.reuse, R13.reuse, 0x1 ;  /* 0x0000000d3e147211 */ /* 0x0c8fe200078a08ff */
[----:B--2---:R0:W-:Y:S03]  /*42c0*/  STL [R1+0x2a0], R18 ;  /* 0x0002a01201007387 */ /* 0x0041e60000100800 */
[----:B------:R-:W-:Y:S02]  /*42d0*/  LEA.HI.X.SX32 R21, R62, R6, 0x1, P5 ;  /* 0x000000063e157211 */ /* 0x000fe400028f0eff */
[----:B0-----:R-:W-:-:S04]  /*42e0*/  LEA R18, P1, R61, R13, 0x1 ;  /* 0x0000000d3d127211 */ /* 0x001fc800078208ff */
[----:B------:R-:W-:Y:S01]  /*42f0*/  LEA.HI.X.SX32 R19, R61, R6, 0x1, P1 ;  /* 0x000000063d137211 */ /* 0x000fe200008f0eff */
[----:B------:R0:W-:Y:S04]  /*4300*/  STL [R1+0x5bc], R18 ;  /* 0x0005bc1201007387 */ /* 0x0001e80000100800 */
[----:B------:R-:W-:Y:S04]  /*4310*/  STL [R1+0x5dc], R20 ;  /* 0x0005dc1401007387 */ /* 0x000fe80000100800 */
[----:B------:R2:W-:Y:S04]  /*4320*/  STL [R1+0x5b8], R19 ;  /* 0x0005b81301007387 */ /* 0x0005e80000100800 */
[----:B------:R0:W3:Y:S02]  /*4330*/  @P0 LDG.E.U16 R22, desc[UR24][R18.64] ;  /* 0x0000001812160981 */ /* 0x0000e4000c1e1500 */
[----:B0-----:R-:W-:-:S02]  /*4340*/  @P3 IMAD.MOV.U32 R18, RZ, RZ, R20 ;  /* 0x000000ffff123224 */ /* 0x001fc400078e0014 */
[----:B--2---:R-:W-:-:S05]  /*4350*/  @P3 IMAD.MOV.U32 R19, RZ, RZ, R21 ;  /* 0x000000ffff133224 */ /* 0x004fca00078e0015 */
[----:B------:R-:W2:Y:S01]  /*4360*/  @P3 LDG.E.U16 R17, desc[UR24][R18.64] ;  /* 0x0000001812113981 */ /* 0x000ea2000c1e1500 */
[----:B------:R-:W-:Y:S01]  /*4370*/  ISETP.GT.U32.AND P1, PT, R2, R11, PT ;  /* 0x0000000b0200720c */ /* 0x000fe20003f24070 */
[----:B------:R-:W-:Y:S01]  /*4380*/  VIADD R16, R0, 0x6 ;  /* 0x0000000600107836 */ /* 0x000fe20000000000 */
[----:B------:R-:W-:Y:S02]  /*4390*/  LOP3.LUT R25, R12, 0x76, RZ, 0xfc, !PT ;  /* 0x000000760c197812 */ /* 0x000fe400078efcff */
[----:B------:R-:W-:Y:S01]  /*43a0*/  PLOP3.LUT P0, PT, PT, PT, UP1, 0x80, 0x8 ;  /* 0x000000000008781c */ /* 0x000fe20003f0f018 */
[----:B------:R0:W-:Y:S01]  /*43b0*/  STL [R1+0x5d8], R21 ;  /* 0x0005d81501007387 */ /* 0x0001e20000100800 */
[----:B------:R-:W-:Y:S02]  /*43c0*/  IABS R14, R16 ;  /* 0x00000010000e7213 */ /* 0x000fe40000000000 */
[----:B------:R-:W-:-:S05]  /*43d0*/  ISETP.LT.AND P0, PT, R25, UR12, P0 ;  /* 0x0000000c19007c0c */ /* 0x000fca0008701270 */
[----:B------:R-:W-:Y:S01]  /*43e0*/  @!P1 IMAD.IADD R11, R11, 0x1, -R2 ;  /* 0x000000010b0b9824 */ /* 0x000fe200078e0a02 */
[C---:B------:R-:W-:Y:S02]  /*43f0*/  LEA R20, P1, R15.reuse, R13, 0x1 ;  /* 0x0000000d0f147211 */ /* 0x040fe400078208ff */
[----:B------:R-:W-:Y:S02]  /*4400*/  LOP3.LUT R24, R12, 0x7e, RZ, 0xfc, !PT ;  /* 0x0000007e0c187812 */ /* 0x000fe400078efcff */
[----:B0-----:R-:W-:Y:S02]  /*4410*/  LEA.HI.X.SX32 R21, R15, R6, 0x1, P1 ;  /* 0x000000060f157211 */ /* 0x001fe400008f0eff */
[----:B------:R-:W-:-:S04]  /*4420*/  PLOP3.LUT P1, PT, PT, PT, UP1, 0x80, 0x8 ;  /* 0x000000000008781c */ /* 0x000fc80003f2f018 */
[----:B------:R-:W-:Y:S01]  /*4430*/  ISETP.LT.AND P1, PT, R24, UR12, P1 ;  /* 0x0000000c18007c0c */ /* 0x000fe20008f21270 */
[----:B--2---:R0:W-:Y:S04]  /*4440*/  STL [R1+0x2e0], R17 ;  /* 0x0002e01101007387 */ /* 0x0041e80000100800 */
[----:B---3--:R2:W-:Y:S01]  /*4450*/  STL [R1+0x29c], R22 ;  /* 0x00029c1601007387 */ /* 0x0085e20000100800 */
[----:B0-----:R-:W-:Y:S01]  /*4460*/  IMAD.HI.U32 R17, R3, R14, RZ ;  /* 0x0000000e03117227 */ /* 0x001fe200078e00ff */
[----:B--2---:R-:W-:-:S03]  /*4470*/  LEA R22, P5, R60, R13, 0x1 ;  /* 0x0000000d3c167211 */ /* 0x004fc600078a08ff */
[--C-:B------:R-:W-:Y:S01]  /*4480*/  IMAD.MOV R13, RZ, RZ, -R17.reuse ;  /* 0x000000ffff0d7224 */ /* 0x100fe200078e0a11 */
[----:B------:R-:W-:Y:S01]  /*4490*/  LEA.HI.X.SX32 R23, R60, R6, 0x1, P5 ;  /* 0x000000063c177211 */ /* 0x000fe200028f0eff */
[----:B------:R-:W-:Y:S01]  /*44a0*/  @P0 IMAD.MOV.U32 R18, RZ, RZ, R22 ;  /* 0x000000ffff120224 */ /* 0x000fe200078e0016 */
[----:B------:R-:W-:-:S03]  /*44b0*/  PRMT R17, RZ, 0x7610, R17 ;  /* 0x00007610ff117816 */ /* 0x000fc60000000011 */
[----:B------:R-:W-:Y:S02]  /*44c0*/  @P0 IMAD.MOV.U32 R19, RZ, RZ, R23 ;  /* 0x000000ffff130224 */ /* 0x000fe400078e0017 */
[----:B------:R-:W-:Y:S01]  /*44d0*/  IMAD R12, R2, R13, R14 ;  /* 0x0000000d020c7224 */ /* 0x000fe200078e020e */
[----:B------:R-:W-:Y:S02]  /*44e0*/  PRMT R13, RZ, 0x7610, R13 ;  /* 0x00007610ff0d7816 */ /* 0x000fe4000000000d */
[----:B------:R0:W2:Y:S02]  /*44f0*/  @P0 LDG.E.U16 R17, desc[UR24][R18.64] ;  /* 0x0000001812110981 */ /* 0x0000a4000c1e1500 */
[----:B0-----:R-:W-:Y:S02]  /*4500*/  @P1 IMAD.MOV.U32 R18, RZ, RZ, R20 ;  /* 0x000000ffff121224 */ /* 0x001fe400078e0014 */
[----:B------:R-:W-:-:S05]  /*4510*/  @P1 IMAD.MOV.U32 R19, RZ, RZ, R21 ;  /* 0x000000ffff131224 */ /* 0x000fca00078e0015 */
[----:B------:R0:W3:Y:S01]  /*4520*/  @P1 LDG.E.U16 R13, desc[UR24][R18.64] ;  /* 0x00000018120d1981 */ /* 0x0000e2000c1e1500 */
[C---:B------:R-:W-:Y:S02]  /*4530*/  ISETP.GT.U32.AND P6, PT, R2.reuse, R10, PT ;  /* 0x0000000a0200720c */ /* 0x040fe40003fc4070 */
[C---:B------:R-:W-:Y:S02]  /*4540*/  ISETP.GT.U32.AND P5, PT, R2.reuse, R11, PT ;  /* 0x0000000b0200720c */ /* 0x040fe40003fa4070 */
[----:B------:R-:W-:-:S09]  /*4550*/  ISETP.GT.U32.AND P3, PT, R2, R9, PT ;  /* 0x000000090200720c */ /* 0x000fd20003f64070 */
[--C-:B------:R-:W-:Y:S02]  /*4560*/  @!P6 IMAD.IADD R10, R10, 0x1, -R2.reuse ;  /* 0x000000010a0ae824 */ /* 0x100fe400078e0a02 */
[----:B------:R-:W-:-:S03]  /*4570*/  @!P5 IMAD.IADD R11, R11, 0x1, -R2 ;  /* 0x000000010b0bd824 */ /* 0x000fc600078e0a02 */
[C---:B------:R-:W-:Y:S01]  /*4580*/  ISETP.GT.U32.AND P5, PT, R2.reuse, R10, PT ;  /* 0x0000000a0200720c */ /* 0x040fe20003fa4070 */
[----:B------:R-:W-:Y:S01]  /*4590*/  @!P3 IMAD.IADD R9, R9, 0x1, -R2 ;  /* 0x000000010909b824 */ /* 0x000fe200078e0a02 */
[C---:B------:R-:W-:Y:S02]  /*45a0*/  ISETP.GT.U32.AND P6, PT, R2.reuse, R8, PT ;  /* 0x000000080200720c */ /* 0x040fe40003fc4070 */
[C---:B------:R-:W-:Y:S02]  /*45b0*/  ISETP.GT.U32.AND P0, PT, R2.reuse, R5, PT ;  /* 0x000000050200720c */ /* 0x040fe40003f04070 */
[----:B------:R-:W-:Y:S01]  /*45c0*/  ISETP.GT.U32.AND P3, PT, R2, R9, PT ;  /* 0x000000090200720c */ /* 0x000fe20003f64070 */
[----:B------:R-:W-:-:S06]  /*45d0*/  VIADD R15, R0, 0x7 ;  /* 0x00000007000f7836 */ /* 0x000fcc0000000000 */
[--C-:B------:R-:W-:Y:S01]  /*45e0*/  @!P5 IMAD.IADD R10, R10, 0x1, -R2.reuse ;  /* 0x000000010a0ad824 */ /* 0x100fe200078e0a02 */
[----:B------:R-:W-:Y:S01]  /*45f0*/  ISETP.GT.U32.AND P5, PT, R2, R12, PT ;  /* 0x0000000c0200720c */ /* 0x000fe20003fa4070 */
[--C-:B------:R-:W-:Y:S01]  /*4600*/  @!P6 IMAD.IADD R8, R8, 0x1, -R2.reuse ;  /* 0x000000010808e824 */ /* 0x100fe200078e0a02 */
[C---:B------:R-:W-:Y:S01]  /*4610*/  ISETP.GT.U32.AND P1, PT, R2.reuse, R4, PT ;  /* 0x000000040200720c */ /* 0x040fe20003f24070 */
[--C-:B------:R-:W-:Y:S01]  /*4620*/  @!P0 IMAD.IADD R5, R5, 0x1, -R2.reuse ;  /* 0x0000000105058824 */ /* 0x100fe200078e0a02 */
[----:B------:R-:W-:Y:S01]  /*4630*/  STL [R1+0x5f8], R22 ;  /* 0x0005f81601007387 */ /* 0x000fe20000100800 */
[----:B------:R-:W-:Y:S01]  /*4640*/  @!P3 IMAD.IADD R9, R9, 0x1, -R2 ;  /* 0x000000010909b824 */ /* 0x000fe200078e0a02 */
[----:B------:R-:W-:Y:S02]  /*4650*/  ISETP.GT.U32.AND P6, PT, R2, R8, PT ;  /* 0x000000080200720c */ /* 0x000fe40003fc4070 */
[----:B------:R-:W-:Y:S01]  /*4660*/  IABS R6, R15 ;  /* 0x0000000f00067213 */ /* 0x000fe20000000000 */
[----:B------:R4:W-:Y:S01]  /*4670*/  STL [R1+0x55c], R20 ;  /* 0x00055c1401007387 */ /* 0x0009e20000100800 */
[----:B------:R-:W-:-:S03]  /*4680*/  ISETP.GE.AND P3, PT, R63, RZ, PT ;  /* 0x000000ff3f00720c */ /* 0x000fc60003f66270 */
[----:B------:R-:W-:Y:S01]  /*4690*/  STL [R1+0x554], R23 ;  /* 0x0005541701007387 */ /* 0x000fe20000100800 */
[----:B------:R-:W-:Y:S01]  /*46a0*/  @!P5 IMAD.IADD R12, R12, 0x1, -R2 ;  /* 0x000000010c0cd824 */ /* 0x000fe200078e0a02 */
[----:B------:R-:W-:Y:S02]  /*46b0*/  ISETP.GE.AND P0, PT, R64, RZ, PT ;  /* 0x000000ff4000720c */ /* 0x000fe40003f06270 */
[----:B------:R0:W-:Y:S01]  /*46c0*/  STL [R1+0x558], R21 ;  /* 0x0005581501007387 */ /* 0x0001e20000100800 */
[----:B------:R-:W-:Y:S01]  /*46d0*/  ISETP.GT.U32.AND P5, PT, R2, R5, PT ;  /* 0x000000050200720c */ /* 0x000fe20003fa4070 */
[----:B------:R-:W-:Y:S02]  /*46e0*/  VIADD R14, R0, 0x8 ;  /* 0x00000008000e7836 */ /* 0x000fe40000000000 */
[----:B------:R-:W-:Y:S02]  /*46f0*/  IMAD.MOV.U32 R85, RZ, RZ, R10 ;  /* 0x000000ffff557224 */ /* 0x000fe400078e000a */
[--C-:B------:R-:W-:Y:S01]  /*4700*/  @!P1 IMAD.IADD R4, R4, 0x1, -R2.reuse ;  /* 0x0000000104049824 */ /* 0x100fe200078e0a02 */
[----:B------:R-:W-:Y:S01]  /*4710*/  ISETP.GE.AND P1, PT, R65, RZ, PT ;  /* 0x000000ff4100720c */ /* 0x000fe20003f26270 */
[----:B------:R-:W-:Y:S01]  /*4720*/  @!P6 IMAD.IADD R8, R8, 0x1, -R2 ;  /* 0x000000010808e824 */ /* 0x000fe200078e0a02 */
[----:B------:R-:W-:Y:S01]  /*4730*/  ISETP.GE.AND P6, PT, R66, RZ, PT ;  /* 0x000000ff4200720c */ /* 0x000fe20003fc6270 */
[----:B------:R-:W-:Y:S01]  /*4740*/  @!P3 IMAD.MOV R85, RZ, RZ, -R85 ;  /* 0x000000ffff55b224 */ /* 0x000fe200078e0a55 */
[----:B------:R-:W-:Y:S01]  /*4750*/  ISETP.GT.U32.AND P3, PT, R2, R12, PT ;  /* 0x0000000c0200720c */ /* 0x000fe20003f64070 */
[----:B------:R-:W-:-:S02]  /*4760*/  IMAD.MOV.U32 R25, RZ, RZ, R9 ;  /* 0x000000ffff197224 */ /* 0x000fc400078e0009 */
[----:B------:R-:W-:Y:S02]  /*4770*/  IMAD.MOV.U32 R70, RZ, RZ, R11 ;  /* 0x000000ffff467224 */ /* 0x000fe400078e000b */
[----:B------:R-:W-:Y:S02]  /*4780*/  @!P0 IMAD.MOV R25, RZ, RZ, -R25 ;  /* 0x000000ffff198224 */ /* 0x000fe400078e0a19 */
[----:B------:R-:W-:Y:S02]  /*4790*/  @!P5 IMAD.IADD R5, R5, 0x1, -R2 ;  /* 0x000000010505d824 */ /* 0x000fe400078e0a02 */
[----:B------:R-:W-:Y:S01]  /*47a0*/  @!P4 IMAD.MOV R70, RZ, RZ, -R70 ;  /* 0x000000ffff46c224 */ /* 0x000fe200078e0a46 */
[----:B------:R-:W-:Y:S01]  /*47b0*/  ISETP.GT.U32.AND P4, PT, R2, R4, PT ;  /* 0x000000040200720c */ /* 0x000fe20003f84070 */
[----:B----4-:R-:W-:Y:S01]  /*47c0*/  IMAD.MOV.U32 R20, RZ, RZ, R8 ;  /* 0x000000ffff147224 */ /* 0x010fe200078e0008 */
[----:B------:R-:W-:Y:S01]  /*47d0*/  ISETP.GE.AND P5, PT, R16, RZ, PT ;  /* 0x000000ff1000720c */ /* 0x000fe20003fa6270 */
[----:B------:R-:W-:-:S02]  /*47e0*/  IMAD.MOV.U32 R11, RZ, RZ, R5 ;  /* 0x000000ffff0b7224 */ /* 0x000fc400078e0005 */
[----:B------:R-:W-:Y:S02]  /*47f0*/  @!P1 IMAD.MOV R20, RZ, RZ, -R20 ;  /* 0x000000ffff149224 */ /* 0x000fe400078e0a14 */
[----:B------:R-:W-:Y:S02]  /*4800*/  @!P6 IMAD.MOV R11, RZ, RZ, -R11 ;  /* 0x000000ffff0be224 */ /* 0x000fe400078e0a0b */
[--C-:B------:R-:W-:Y:S01]  /*4810*/  @!P3 IMAD.IADD R12, R12, 0x1, -R2.reuse ;  /* 0x000000010c0cb824 */ /* 0x100fe200078e0a02 */
[----:B------:R-:W-:Y:S01]  /*4820*/  ISETP.GE.AND P1, PT, R67, RZ, PT ;  /* 0x000000ff4300720c */ /* 0x000fe20003f26270 */
[----:B------:R-:W-:Y:S02]  /*4830*/  VIADD R9, R0, 0x9 ;  /* 0x0000000900097836 */ /* 0x000fe40000000000 */
[----:B------:R-:W-:-:S03]  /*4840*/  @!P4 IMAD.IADD R4, R4, 0x1, -R2 ;  /* 0x000000010404c824 */ /* 0x000fc600078e0a02 */
[----:B------:R-:W-:Y:S02]  /*4850*/  ISETP.GE.AND P6, PT, R9, RZ, PT ;  /* 0x000000ff0900720c */ /* 0x000fe40003fc6270 */
[----:B------:R-:W-:Y:S01]  /*4860*/  IABS R9, R9 ;  /* 0x0000000900097213 */ /* 0x000fe20000000000 */
[C---:B------:R-:W-:Y:S02]  /*4870*/  VIADD R8, R0.reuse, 0xa ;  /* 0x0000000a00087836 */ /* 0x040fe40000000000 */
[C---:B0-----:R-:W-:Y:S02]  /*4880*/  VIADD R21, R0.reuse, 0xd ;  /* 0x0000000d00157836 */ /* 0x041fe40000000000 */
[C---:B------:R-:W-:Y:S01]  /*4890*/  VIADD R5, R0.reuse, 0xb ;  /* 0x0000000b00057836 */ /* 0x040fe20000000000 */
[----:B------:R-:W-:Y:S01]  /*48a0*/  ISETP.GE.AND P4, PT, R15, RZ, PT ;  /* 0x000000ff0f00720c */ /* 0x000fe20003f86270 */
[----:B------:R-:W-:Y:S01]  /*48b0*/  VIADD R15, R0, 0xc ;  /* 0x0000000c000f7836 */ /* 0x000fe20000000000 */
[----:B------:R-:W-:Y:S01]  /*48c0*/  ISETP.GE.AND P3, PT, R14, RZ, PT ;  /* 0x000000ff0e00720c */ /* 0x000fe20003f66270 */
[----:B------:R-:W-:Y:S01]  /*48d0*/  VIADD R19, R0, 0x11 ;  /* 0x0000001100137836 */ /* 0x000fe20000000000 */
[----:B---3--:R0:W-:Y:S02]  /*48e0*/  STL [R1+0x25c], R13 ;  /* 0x00025c0d01007387 */ /* 0x0081e40000100800 */
[----:B0-----:R-:W-:-:S04]  /*48f0*/  IMAD.HI.U32 R13, R3, R6, RZ ;  /* 0x00000006030d7227 */ /* 0x001fc800078e00ff */
[----:B------:R-:W-:Y:S01]  /*4900*/  IMAD.MOV R13, RZ, RZ, -R13 ;  /* 0x000000ffff0d7224 */ /* 0x000fe200078e0a0d */
[----:B--2---:R0:W-:Y:S03]  /*4910*/  STL [R1+0x228], R17 ;  /* 0x0002281101007387 */ /* 0x0041e60000100800 */
[----:B------:R-:W-:Y:S01]  /*4920*/  IMAD R6, R2, R13, R6 ;  /* 0x0000000d02067224 */ /* 0x000fe200078e0206 */
[----:B0-----:R-:W-:-:S04]  /*4930*/  IABS R17, R14 ;  /* 0x0000000e00117213 */ /* 0x001fc80000000000 */
[----:B------:R-:W-:Y:S01]  /*4940*/  ISETP.GT.U32.AND P0, PT, R2, R6, PT ;  /* 0x000000060200720c */ /* 0x000fe20003f04070 */
[----:B------:R-:W-:-:S04]  /*4950*/  IMAD.MOV.U32 R13, RZ, RZ, R17 ;  /* 0x000000ffff0d7224 */ /* 0x000fc800078e0011 */
[----:B------:R-:W-:Y:S01]  /*4960*/  IMAD.HI.U32 R10, R3, R13, RZ ;  /* 0x0000000d030a7227 */ /* 0x000fe200078e00ff */
[----:B------:R-:W-:Y:S03]  /*4970*/  STL [R1+0x1d4], R20 ;  /* 0x0001d41401007387 */ /* 0x000fe60000100800 */
[----:B------:R-:W-:Y:S01]  /*4980*/  IMAD.MOV R10, RZ, RZ, -R10 ;  /* 0x000000ffff0a7224 */ /* 0x000fe200078e0a0a */
[----:B------:R0:W-:Y:S03]  /*4990*/  STL [R1+0x1d0], R11 ;  /* 0x0001d00b01007387 */ /* 0x0001e60000100800 */
[----:B------:R-:W-:Y:S02]  /*49a0*/  @!P0 IMAD.IADD R6, R6, 0x1, -R2 ;  /* 0x0000000106068824 */ /* 0x000fe400078e0a02 */
[----:B------:R-:W-:-:S02]  /*49b0*/  IMAD R10, R2, R10, R13 ;  /* 0x0000000a020a7224 */ /* 0x000fc400078e020d */
[----:B0-----:R-:W-:Y:S01]  /*49c0*/  IMAD.MOV.U32 R11, RZ, RZ, R12 ;  /* 0x000000ffff0b7224 */ /* 0x001fe200078e000c */
[----:B------:R-:W-:-:S03]  /*49d0*/  ISETP.GT.U32.AND P0, PT, R2, R6, PT ;  /* 0x000000060200720c */ /* 0x000fc60003f04070 */
[----:B------:R-:W-:Y:S01]  /*49e0*/  @!P5 IMAD.MOV R11, RZ, RZ, -R11 ;  /* 0x000000ffff0bd224 */ /* 0x000fe200078e0a0b */
[----:B------:R-:W-:Y:S01]  /*49f0*/  ISETP.GT.U32.AND P5, PT, R2, R10, PT ;  /* 0x0000000a0200720c */ /* 0x000fe20003fa4070 */
[----:B------:R-:W-:Y:S02]  /*4a00*/  IMAD.MOV.U32 R13, RZ, RZ, R4 ;  /* 0x000000ffff0d7224 */ /* 0x000fe400078e0004 */
[----:B------:R-:W-:Y:S02]  /*4a10*/  IMAD.MOV.U32 R4, RZ, RZ, R9 ;  /* 0x000000ffff047224 */ /* 0x000fe400078e0009 */
[----:B------:R-:W-:Y:S01]  /*4a20*/  @!P1 IMAD.MOV R13, RZ, RZ, -R13 ;  /* 0x000000ffff0d9224 */ /* 0x000fe200078e0a0d */
[----:B------:R-:W-:Y:S02]  /*4a30*/  ISETP.GE.AND P1, PT, R8, RZ, PT ;  /* 0x000000ff0800720c */ /* 0x000fe40003f26270 */
[----:B------:R-:W-:Y:S01]  /*4a40*/  IABS R9, R8 ;  /* 0x0000000800097213 */ /* 0x000fe20000000000 */
[----:B------:R-:W-:Y:S01]  /*4a50*/  IMAD.HI.U32 R8, R3, R4, RZ ;  /* 0x0000000403087227 */ /* 0x000fe200078e00ff */
[----:B------:R0:W-:Y:S03]  /*4a60*/  STL [R1+0x1cc], R13 ;  /* 0x0001cc0d01007387 */ /* 0x0001e60000100800 */
[--C-:B------:R-:W-:Y:S01]  /*4a70*/  @!P0 IMAD.IADD R6, R6, 0x1, -R2.reuse ;  /* 0x0000000106068824 */ /* 0x100fe200078e0a02 */
[----:B------:R2:W-:Y:S01]  /*4a80*/  STL [R1+0x1a0], R11 ;  /* 0x0001a00b01007387 */ /* 0x0005e20000100800 */
[----:B------:R-:W-:Y:S01]  /*4a90*/  @!P5 IMAD.IADD R10, R10, 0x1, -R2 ;  /* 0x000000010a0ad824 */ /* 0x000fe200078e0a02 */
[----:B------:R-:W-:-:S02]  /*4aa0*/  ISETP.GE.AND P0, PT, R5, RZ, PT ;  /* 0x000000ff0500720c */ /* 0x000fc40003f06270 */
[----:B0-----:R-:W-:Y:S01]  /*4ab0*/  IABS R13, R21 ;  /* 0x00000015000d7213 */ /* 0x001fe20000000000 */
[----:B--2---:R-:W-:Y:S01]  /*4ac0*/  IMAD.MOV R11, RZ, RZ, -R8 ;  /* 0x000000ffff0b7224 */ /* 0x004fe200078e0a08 */
[----:B------:R-:W-:Y:S01]  /*4ad0*/  IABS R8, R5 ;  /* 0x0000000500087213 */ /* 0x000fe20000000000 */
[----:B------:R-:W-:Y:S01]  /*4ae0*/  IMAD.MOV.U32 R5, RZ, RZ, R9 ;  /* 0x000000ffff057224 */ /* 0x000fe200078e0009 */
[C---:B------:R-:W-:Y:S01]  /*4af0*/  ISETP.GT.U32.AND P5, PT, R2.reuse, R10, PT ;  /* 0x0000000a0200720c */ /* 0x040fe20003fa4070 */
[----:B------:R-:W-:Y:S02]  /*4b00*/  IMAD R4, R2, R11, R4 ;  /* 0x0000000b02047224 */ /* 0x000fe400078e0204 */
[----:B------:R-:W-:Y:S02]  /*4b10*/  IMAD.MOV.U32 R11, RZ, RZ, R13 ;  /* 0x000000ffff0b7224 */ /* 0x000fe400078e000d */
[----:B------:R-:W-:Y:S01]  /*4b20*/  IMAD.HI.U32 R13, R3, R5, RZ ;  /* 0x00000005030d7227 */ /* 0x000fe200078e00ff */
[----:B------:R-:W-:-:S03]  /*4b30*/  IABS R12, R15 ;  /* 0x0000000f000c7213 */ /* 0x000fc60000000000 */
[----:B------:R-:W-:Y:S02]  /*4b40*/  IMAD.MOV R16, RZ, RZ, -R13 ;  /* 0x000000ffff107224 */ /* 0x000fe400078e0a0d */
[----:B------:R-:W-:Y:S02]  /*4b50*/  IMAD.MOV.U32 R18, RZ, RZ, R6 ;  /* 0x000000ffff127224 */ /* 0x000fe400078e0006 */
[C---:B------:R-:W-:Y:S02]  /*4b60*/  IMAD R5, R2.reuse, R16, R5 ;  /* 0x0000001002057224 */ /* 0x040fe400078e0205 */
[----:B------:R-:W-:Y:S01]  /*4b70*/  @!P4 IMAD.MOV R18, RZ, RZ, -R18 ;  /* 0x000000ffff12c224 */ /* 0x000fe200078e0a12 */
[----:B------:R-:W-:Y:S01]  /*4b80*/  ISETP.GT.U32.AND P4, PT, R2, R4, PT ;  /* 0x000000040200720c */ /* 0x000fe20003f84070 */
[----:B------:R-:W-:Y:S02]  /*4b90*/  IMAD.MOV.U32 R9, RZ, RZ, R12 ;  /* 0x000000ffff097224 */ /* 0x000fe400078e000c */
[----:B------:R-:W-:-:S04]  /*4ba0*/  IMAD.HI.U32 R12, R3, R8, RZ ;  /* 0x00000008030c7227 */ /* 0x000fc800078e00ff */
[----:B------:R-:W-:Y:S01]  /*4bb0*/  @!P5 IMAD.IADD R10, R10, 0x1, -R2 ;  /* 0x000000010a0ad824 */ /* 0x000fe200078e0a02 */
[----:B------:R-:W-:Y:S01]  /*4bc0*/  ISETP.GT.U32.AND P5, PT, R2, R5, PT ;  /* 0x000000050200720c */ /* 0x000fe20003fa4070 */
[----:B------:R-:W-:-:S04]  /*4bd0*/  IMAD.MOV R6, RZ, RZ, -R12 ;  /* 0x000000ffff067224 */ /* 0x000fc800078e0a0c */
[----:B------:R-:W-:Y:S02]  /*4be0*/  IMAD R6, R2, R6, R8 ;  /* 0x0000000602067224 */ /* 0x000fe400078e0208 */
[----:B------:R-:W-:-:S03]  /*4bf0*/  @!P4 IMAD.IADD R4, R4, 0x1, -R2 ;  /* 0x000000010404c824 */ /* 0x000fc600078e0a02 */
[----:B------:R-:W-:Y:S01]  /*4c00*/  ISETP.GT.U32.AND P4, PT, R2, R6, PT ;  /* 0x000000060200720c */ /* 0x000fe20003f84070 */
[----:B------:R-:W-:-:S04]  /*4c10*/  IMAD.HI.U32 R17, R3, R11, RZ ;  /* 0x0000000b03117227 */ /* 0x000fc800078e00ff */
[----:B------:R-:W-:Y:S01]  /*4c20*/  @!P5 IMAD.IADD R5, R5, 0x1, -R2 ;  /* 0x000000010505d824 */ /* 0x000fe200078e0a02 */
[----:B------:R-:W-:Y:S01]  /*4c30*/  ISETP.GT.U32.AND P5, PT, R2, R4, PT ;  /* 0x000000040200720c */ /* 0x000fe20003fa4070 */
[----:B------:R-:W-:Y:S01]  /*4c40*/  IMAD.HI.U32 R14, R3, R9, RZ ;  /* 0x00000009030e7227 */ /* 0x000fe200078e00ff */
[----:B------:R0:W-:Y:S03]  /*4c50*/  STL [R1+0x198], R18 ;  /* 0x0001981201007387 */ /* 0x0001e60000100800 */
[----:B------:R-:W-:Y:S02]  /*4c60*/  IMAD.MOV R13, RZ, RZ, -R17 ;  /* 0x000000ffff0d7224 */ /* 0x000fe400078e0a11 */
[----:B------:R-:W-:Y:S02]  /*4c70*/  IMAD.MOV R12, RZ, RZ, -R14 ;  /* 0x000000ffff0c7224 */ /* 0x000fe400078e0a0e */
[----:B------:R-:W-:-:S02]  /*4c80*/  VIADD R17, R0, 0xf ;  /* 0x0000000f00117836 */ /* 0x000fc40000000000 */
[----:B------:R-:W-:Y:S02]  /*4c90*/  IMAD.MOV.U32 R66, RZ, RZ, R10 ;  /* 0x000000ffff427224 */ /* 0x000fe400078e000a */
[----:B0-----:R-:W-:Y:S02]  /*4ca0*/  VIADD R18, R0, 0xe ;  /* 0x0000000e00127836 */ /* 0x001fe40000000000 */
[C---:B------:R-:W-:Y:S01]  /*4cb0*/  IMAD R8, R2.reuse, R12, R9 ;  /* 0x0000000c02087224 */ /* 0x040fe200078e0209 */
[----:B------:R-:W-:Y:S01]  /*4cc0*/  IABS R12, R17 ;  /* 0x00000011000c7213 */ /* 0x000fe20000000000 */
[----:B------:R-:W-:Y:S01]  /*4cd0*/  @!P3 IMAD.MOV R66, RZ, RZ, -R66 ;  /* 0x000000ffff42b224 */ /* 0x000fe200078e0a42 */
[C---:B------:R-:W-:Y:S01]  /*4ce0*/  ISETP.GT.U32.AND P3, PT, R2.reuse, R5, PT ;  /* 0x000000050200720c */ /* 0x040fe20003f64070 */
[----:B------:R-:W-:Y:S01]  /*4cf0*/  IMAD R9, R2, R13, R11 ;  /* 0x0000000d02097224 */ /* 0x000fe200078e020b */
[----:B------:R-:W-:Y:S01]  /*4d00*/  IABS R13, R18 ;  /* 0x00000012000d7213 */ /* 0x000fe20000000000 */
[----:B------:R-:W-:-:S02]  /*4d10*/  @!P4 IMAD.IADD R6, R6, 0x1, -R2 ;  /* 0x000000010606c824 */ /* 0x000fc400078e0a02 */
[----:B------:R-:W-:Y:S01]  /*4d20*/  @!P5 IMAD.IADD R4, R4, 0x1, -R2 ;  /* 0x000000010404d824 */ /* 0x000fe200078e0a02 */
[C---:B------:R-:W-:Y:S01]  /*4d30*/  ISETP.GT.U32.AND P5, PT, R2.reuse, R8, PT ;  /* 0x000000080200720c */ /* 0x040fe20003fa4070 */
[----:B------:R-:W-:Y:S01]  /*4d40*/  IMAD.HI.U32 R23, R3, R12, RZ ;  /* 0x0000000c03177227 */ /* 0x000fe200078e00ff */
[----:B------:R-:W-:-:S03]  /*4d50*/  ISETP.GT.U32.AND P4, PT, R2, R6, PT ;  /* 0x000000060200720c */ /* 0x000fc60003f84070 */
[----:B------:R-:W-:-:S04]  /*4d60*/  IMAD.HI.U32 R22, R3, R13, RZ ;  /* 0x0000000d03167227 */ /* 0x000fc800078e00ff */
[----:B------:R-:W-:Y:S02]  /*4d70*/  VIADD R16, R0, 0x10 ;  /* 0x0000001000107836 */ /* 0x000fe40000000000 */
[----:B------:R-:W-:Y:S02]  /*4d80*/  IMAD.MOV R23, RZ, RZ, -R23 ;  /* 0x000000ffff177224 */ /* 0x000fe400078e0a17 */
[----:B------:R-:W-:Y:S01]  /*4d90*/  IMAD.MOV R22, RZ, RZ, -R22 ;  /* 0x000000ffff167224 */ /* 0x000fe200078e0a16 */
[----:B------:R-:W-:Y:S01]  /*4da0*/  IABS R11, R16 ;  /* 0x00000010000b7213 */ /* 0x000fe20000000000 */
[----:B------:R-:W-:Y:S01]  /*4db0*/  @!P3 IMAD.IADD R5, R5, 0x1, -R2 ;  /* 0x000000010505b824 */ /* 0x000fe200078e0a02 */
[C---:B------:R-:W-:Y:S01]  /*4dc0*/  ISETP.GT.U32.AND P3, PT, R2.reuse, R9, PT ;  /* 0x000000090200720c */ /* 0x040fe20003f64070 */
[C---:B------:R-:W-:Y:S02]  /*4dd0*/  IMAD R12, R2.reuse, R23, R12 ;  /* 0x00000017020c7224 */ /* 0x040fe400078e020c */
[----:B------:R-:W-:-:S02]  /*4de0*/  IMAD R13, R2, R22, R13 ;  /* 0x00000016020d7224 */ /* 0x000fc400078e020d */
[--C-:B------:R-:W-:Y:S01]  /*4df0*/  @!P5 IMAD.IADD R8, R8, 0x1, -R2.reuse ;  /* 0x000000010808d824 */ /* 0x100fe200078e0a02 */
[----:B------:R-:W-:Y:S01]  /*4e00*/  ISETP.GT.U32.AND P5, PT, R2, R12, PT ;  /* 0x0000000c0200720c */ /* 0x000fe20003fa4070 */
[----:B------:R-:W-:Y:S01]  /*4e10*/  @!P4 IMAD.IADD R6, R6, 0x1, -R2 ;  /* 0x000000010606c824 */ /* 0x000fe200078e0a02 */
[----:B------:R-:W-:Y:S01]  /*4e20*/  ISETP.GT.U32.AND P4, PT, R2, R13, PT ;  /* 0x0000000d0200720c */ /* 0x000fe20003f84070 */
[----:B------:R-:W-:-:S04]  /*4e30*/  IMAD.HI.U32 R22, R3, R11, RZ ;  /* 0x0000000b03167227 */ /* 0x000fc800078e00ff */
[----:B------:R-:W-:Y:S02]  /*4e40*/  IMAD.MOV R22, RZ, RZ, -R22 ;  /* 0x000000ffff167224 */ /* 0x000fe400078e0a16 */
[----:B------:R-:W-:Y:S02]  /*4e50*/  @!P3 IMAD.IADD R9, R9, 0x1, -R2 ;  /* 0x000000010909b824 */ /* 0x000fe400078e0a02 */
[C---:B------:R-:W-:Y:S02]  /*4e60*/  IMAD R11, R2.reuse, R22, R11 ;  /* 0x00000016020b7224 */ /* 0x040fe400078e020b */
[----:B------:R-:W-:Y:S02]  /*4e70*/  IMAD.MOV.U32 R76, RZ, RZ, R4 ;  /* 0x000000ffff4c7224 */ /* 0x000fe400078e0004 */
[----:B------:R-:W-:Y:S01]  /*4e80*/  IMAD.MOV.U32 R27, RZ, RZ, R6 ;  /* 0x000000ffff1b7224 */ /* 0x000fe200078e0006 */
[----:B------:R-:W-:Y:S01]  /*4e90*/  IABS R10, R19 ;  /* 0x00000013000a7213 */ /* 0x000fe20000000000 */
[----:B------:R-:W-:Y:S01]  /*4ea0*/  @!P6 IMAD.MOV R76, RZ, RZ, -R76 ;  /* 0x000000ffff4ce224 */ /* 0x000fe200078e0a4c */
[----:B------:R-:W-:Y:S01]  /*4eb0*/  ISETP.GT.U32.AND P6, PT, R2, R9, PT ;  /* 0x000000090200720c */ /* 0x000fe20003fc4070 */
[----:B------:R-:W-:-:S02]  /*4ec0*/  @!P5 IMAD.IADD R12, R12, 0x1, -R2 ;  /* 0x000000010c0cd824 */ /* 0x000fc400078e0a02 */
[----:B------:R-:W-:Y:S01]  /*4ed0*/  @!P0 IMAD.MOV R27, RZ, RZ, -R27 ;  /* 0x000000ffff1b8224 */ /* 0x000fe200078e0a1b */
[C---:B------:R-:W-:Y:S01]  /*4ee0*/  ISETP.GT.U32.AND P0, PT, R2.reuse, R11, PT ;  /* 0x0000000b0200720c */ /* 0x040fe20003f04070 */
[----:B------:R-:W-:Y:S01]  /*4ef0*/  @!P4 IMAD.IADD R13, R13, 0x1, -R2 ;  /* 0x000000010d0dc824 */ /* 0x000fe200078e0a02 */
[C---:B------:R-:W-:Y:S01]  /*4f00*/  ISETP.GT.U32.AND P4, PT, R2.reuse, R8, PT ;  /* 0x000000080200720c */ /* 0x040fe20003f84070 */
[----:B------:R-:W-:Y:S01]  /*4f10*/  IMAD.HI.U32 R23, R3, R10, RZ ;  /* 0x0000000a03177227 */ /* 0x000fe200078e00ff */
[----:B------:R-:W-:Y:S02]  /*4f20*/  ISETP.GE.AND P3, PT, R15, RZ, PT ;  /* 0x000000ff0f00720c */ /* 0x000fe40003f66270 */
[----:B------:R-:W-:Y:S01]  /*4f30*/  ISETP.GT.U32.AND P5, PT, R2, R12, PT ;  /* 0x0000000c0200720c */ /* 0x000fe20003fa4070 */
[C---:B------:R-:W-:Y:S02]  /*4f40*/  VIADD R20, R0.reuse, 0x12 ;  /* 0x0000001200147836 */ /* 0x040fe40000000000 */
[----:B------:R-:W-:-:S02]  /*4f50*/  VIADD R15, R0, 0x13 ;  /* 0x00000013000f7836 */ /* 0x000fc40000000000 */
[----:B------:R-:W-:Y:S02]  /*4f60*/  IMAD.MOV.U32 R26, RZ, RZ, R5 ;  /* 0x000000ffff1a7224 */ /* 0x000fe400078e0005 */
[----:B------:R-:W-:Y:S01]  /*4f70*/  IMAD.MOV R23, RZ, RZ, -R23 ;  /* 0x000000ffff177224 */ /* 0x000fe200078e0a17 */
[----:B------:R-:W-:Y:S01]  /*4f80*/  IABS R14, R20 ;  /* 0x00000014000e7213 */ /* 0x000fe20000000000 */
[----:B------:R-:W-:Y:S01]  /*4f90*/  @!P1 IMAD.MOV R26, RZ, RZ, -R26 ;  /* 0x000000ffff1a9224 */ /* 0x000fe200078e0a1a */
[----:B------:R-:W-:Y:S01]  /*4fa0*/  IABS R5, R15 ;  /* 0x0000000f00057213 */ /* 0x000fe20000000000 */
[C---:B------:R-:W-:Y:S01]  /*4fb0*/  IMAD R10, R2.reuse, R23, R10 ;  /* 0x00000017020a7224 */ /* 0x040fe200078e020a */
[----:B------:R-:W-:Y:S01]  /*4fc0*/  ISETP.GT.U32.AND P1, PT, R2, R13, PT ;  /* 0x0000000d0200720c */ /* 0x000fe20003f24070 */
[--C-:B------:R-:W-:Y:S01]  /*4fd0*/  @!P6 IMAD.IADD R9, R9, 0x1, -R2.reuse ;  /* 0x000000010909e824 */ /* 0x100fe200078e0a02 */
[----:B------:R-:W-:Y:S01]  /*4fe0*/  ISETP.GE.AND P6, PT, R21, RZ, PT ;  /* 0x000000ff1500720c */ /* 0x000fe20003fc6270 */
[--C-:B------:R-:W-:Y:S01]  /*4ff0*/  @!P0 IMAD.IADD R11, R11, 0x1, -R2.reuse ;  /* 0x000000010b0b8824 */ /* 0x100fe200078e0a02 */
[----:B------:R-:W-:Y:S01]  /*5000*/  ISETP.GE.AND P0, PT, R17, RZ, PT ;  /* 0x000000ff1100720c */ /* 0x000fe20003f06270 */
[----:B------:R-:W-:Y:S01]  /*5010*/  @!P4 IMAD.IADD R8, R8, 0x1, -R2 ;  /* 0x000000010808c824 */ /* 0x000fe200078e0a02 */
[----:B------:R-:W-:Y:S01]  /*5020*/  ISETP.GT.U32.AND P4, PT, R2, R10, PT ;  /* 0x0000000a0200720c */ /* 0x000fe20003f84070 */
[----:B------:R-:W-:-:S04]  /*5030*/  IMAD.HI.U32 R24, R3, R14, RZ ;  /* 0x0000000e03187227 */ /* 0x000fc800078e00ff */
[----:B------:R-:W-:-:S04]  /*5040*/  IMAD.HI.U32 R21, R3, R5, RZ ;  /* 0x0000000503157227 */ /* 0x000fc800078e00ff */
[----:B------:R-:W-:Y:S01]  /*5050*/  @!P5 IMAD.IADD R12, R12, 0x1, -R2 ;  /* 0x000000010c0cd824 */ /* 0x000fe200078e0a02 */
[----:B------:R-:W-:Y:S01]  /*5060*/  ISETP.GE.AND P5, PT, R18, RZ, PT ;  /* 0x000000ff1200720c */ /* 0x000fe20003fa6270 */
[----:B------:R-:W-:Y:S02]  /*5070*/  IMAD.MOV R24, RZ, RZ, -R24 ;  /* 0x000000ffff187224 */ /* 0x000fe400078e0a18 */
[----:B------:R-:W-:Y:S02]  /*5080*/  IMAD.MOV R18, RZ, RZ, -R21 ;  /* 0x000000ffff127224 */ /* 0x000fe400078e0a15 */
[----:B------:R-:W-:Y:S02]  /*5090*/  IMAD.MOV.U32 R22, RZ, RZ, R9 ;  /* 0x000000ffff167224 */ /* 0x000fe400078e0009 */
[----:B------:R-:W-:Y:S02]  /*50a0*/  IMAD R4, R2, R24, R14 ;  /* 0x0000001802047224 */ /* 0x000fe400078e020e */
[----:B------:R-:W-:-:S02]  /*50b0*/  @!P1 IMAD.IADD R13, R13, 0x1, -R2 ;  /* 0x000000010d0d9824 */ /* 0x000fc400078e0a02 */
[----:B------:R-:W-:Y:S02]  /*50c0*/  IMAD R5, R2, R18, R5 ;  /* 0x0000001202057224 */ /* 0x000fe400078e0205 */
[----:B------:R-:W-:Y:S02]  /*50d0*/  IMAD.MOV.U32 R9, RZ, RZ, R12 ;  /* 0x000000ffff097224 */ /* 0x000fe400078e000c */
[----:B------:R-:W-:Y:S02]  /*50e0*/  VIADD R14, R0, 0x14 ;  /* 0x00000014000e7836 */ /* 0x000fe40000000000 */
[----:B------:R-:W-:Y:S02]  /*50f0*/  IMAD.MOV.U32 R23, RZ, RZ, R8 ;  /* 0x000000ffff177224 */ /* 0x000fe400078e0008 */
[----:B------:R-:W-:Y:S02]  /*5100*/  IMAD.MOV.U32 R8, RZ, RZ, R13 ;  /* 0x000000ffff087224 */ /* 0x000fe400078e000d */
[----:B------:R-:W-:Y:S01]  /*5110*/  @!P0 IMAD.MOV R9, RZ, RZ, -R9 ;  /* 0x000000ffff098224 */ /* 0x000fe200078e0a09 */
[----:B------:R-:W-:Y:S01]  /*5120*/  ISETP.GT.U32.AND P0, PT, R2, R5, PT ;  /* 0x000000050200720c */ /* 0x000fe20003f04070 */
[----:B------:R-:W-:Y:S01]  /*5130*/  @!P4 IMAD.IADD R10, R10, 0x1, -R2 ;  /* 0x000000010a0ac824 */ /* 0x000fe200078e0a02 */
[----:B------:R-:W-:Y:S01]  /*5140*/  IABS R6, R14 ;  /* 0x0000000e00067213 */ /* 0x000fe20000000000 */
[----:B------:R-:W-:Y:S01]  /*5150*/  @!P3 IMAD.MOV R23, RZ, RZ, -R23 ;  /* 0x000000ffff17b224 */ /* 0x000fe200078e0a17 */
[----:B------:R-:W-:Y:S01]  /*5160*/  ISETP.GT.U32.AND P1, PT, R2, R4, PT ;  /* 0x000000040200720c */ /* 0x000fe20003f24070 */
[----:B------:R-:W-:-:S02]  /*5170*/  @!P6 IMAD.MOV R22, RZ, RZ, -R22 ;  /* 0x000000ffff16e224 */ /* 0x000fc400078e0a16 */
[----:B------:R-:W-:Y:S01]  /*5180*/  @!P5 IMAD.MOV R8, RZ, RZ, -R8 ;  /* 0x000000ffff08d224 */ /* 0x000fe200078e0a08 */
[----:B------:R-:W-:Y:S01]  /*5190*/  STL [R1+0x194], R27 ;  /* 0x0001941b01007387 */ /* 0x000fe20000100800 */
[----:B------:R-:W-:Y:S01]  /*51a0*/  ISETP.GT.U32.AND P6, PT, R2, R10, PT ;  /* 0x0000000a0200720c */ /* 0x000fe20003fc4070 */
[----:B------:R-:W-:Y:S02]  /*51b0*/  IMAD.HI.U32 R17, R3, R6, RZ ;  /* 0x0000000603117227 */ /* 0x000fe400078e00ff */
[----:B------:R-:W-:Y:S01]  /*51c0*/  STL [R1+0x158], R23 ;  /* 0x0001581701007387 */ /* 0x000fe20000100800 */
[----:B------:R-:W-:-:S03]  /*51d0*/  ISETP.GE.AND P4, PT, R16, RZ, PT ;  /* 0x000000ff1000720c */ /* 0x000fc60003f86270 */
[----:B------:R-:W-:Y:S01]  /*51e0*/  STL [R1+0x154], R22 ;  /* 0x0001541601007387 */ /* 0x000fe20000100800 */
[----:B------:R-:W-:-:S03]  /*51f0*/  IMAD.MOV R16, RZ, RZ, -R17 ;  /* 0x000000ffff107224 */ /* 0x000fc600078e0a11 */
[----:B------:R0:W-:Y:S01]  /*5200*/  STL [R1+0x150], R8 ;  /* 0x0001500801007387 */ /* 0x0001e20000100800 */
[--C-:B------:R-:W-:Y:S02]  /*5210*/  @!P0 IMAD.IADD R5, R5, 0x1, -R2.reuse ;  /* 0x0000000105058824 */ /* 0x100fe400078e0a02 */
[----:B------:R-:W-:Y:S01]  /*5220*/  @!P1 IMAD.IADD R4, R4, 0x1, -R2 ;  /* 0x0000000104049824 */ /* 0x000fe200078e0a02 */
[----:B------:R2:W-:Y:S01]  /*5230*/  STL [R1+0x14c], R9 ;  /* 0x00014c0901007387 */ /* 0x0005e20000100800 */
[----:B------:R-:W-:Y:S02]  /*5240*/  IMAD R6, R2, R16, R6 ;  /* 0x0000001002067224 */ /* 0x000fe400078e0206 */
[----:B0-----:R-:W-:Y:S01]  /*5250*/  VIADD R8, R0, 0x15 ;  /* 0x0000001500087836 */ /* 0x001fe20000000000 */
[----:B------:R-:W-:-:S04]  /*5260*/  ISETP.GT.U32.AND P1, PT, R2, R11, PT ;  /* 0x0000000b0200720c */ /* 0x000fc80003f24070 */
[----:B--2---:R-:W-:Y:S01]  /*5270*/  IABS R9, R8 ;  /* 0x0000000800097213 */ /* 0x004fe20000000000 */
[----:B------:R-:W-:Y:S01]  /*5280*/  @!P6 IMAD.IADD R10, R10, 0x1, -R2 ;  /* 0x000000010a0ae824 */ /* 0x000fe200078e0a02 */
[C---:B------:R-:W-:Y:S02]  /*5290*/  ISETP.GT.U32.AND P0, PT, R2.reuse, R5, PT ;  /* 0x000000050200720c */ /* 0x040fe40003f04070 */
[C---:B------:R-:W-:Y:S01]  /*52a0*/  ISETP.GT.U32.AND P6, PT, R2.reuse, R6, PT ;  /* 0x000000060200720c */ /* 0x040fe20003fc4070 */
[----:B------:R-:W-:Y:S01]  /*52b0*/  IMAD.HI.U32 R13, R3, R9, RZ ;  /* 0x00000009030d7227 */ /* 0x000fe200078e00ff */
[----:B------:R-:W-:-:S03]  /*52c0*/  ISETP.GT.U32.AND P3, PT, R2, R4, PT ;  /* 0x000000040200720c */ /* 0x000fc60003f64070 */
[----:B------:R-:W-:Y:S01]  /*52d0*/  IMAD.MOV R13, RZ, RZ, -R13 ;  /* 0x000000ffff0d7224 */ /* 0x000fe200078e0a0d */
[----:B------:R-:W-:Y:S01]  /*52e0*/  ISETP.GE.AND P5, PT, R19, RZ, PT ;  /* 0x000000ff1300720c */ /* 0x000fe20003fa6270 */
[--C-:B------:R-:W-:Y:S02]  /*52f0*/  @!P1 IMAD.IADD R11, R11, 0x1, -R2.reuse ;  /* 0x000000010b0b9824 */ /* 0x100fe400078e0a02 */
[----:B------:R-:W-:Y:S02]  /*5300*/  IMAD R9, R2, R13, R9 ;  /* 0x0000000d02097224 */ /* 0x000fe400078e0209 */
[----:B------:R-:W-:Y:S01]  /*5310*/  VIADD R12, R0, 0x16 ;  /* 0x00000016000c7836 */ /* 0x000fe20000000000 */
[----:B------:R-:W-:Y:S01]  /*5320*/  ISETP.GE.AND P1, PT, R20, RZ, PT ;  /* 0x000000ff1400720c */ /* 0x000fe20003f26270 */
[--C-:B------:R-:W-:Y:S01]  /*5330*/  @!P0 IMAD.IADD R5, R5, 0x1, -R2.reuse ;  /* 0x0000000105058824 */ /* 0x100fe200078e0a02 */
[----:B------:R-:W-:Y:S01]  /*5340*/  ISETP.GT.U32.AND P0, PT, R2, R9, PT ;  /* 0x000000090200720c */ /* 0x000fe20003f04070 */
[----:B------:R-:W-:Y:S01]  /*5350*/  IMAD.MOV.U32 R63, RZ, RZ, R11 ;  /* 0x000000ffff3f7224 */ /* 0x000fe200078e000b */
[----:B------:R-:W-:Y:S01]  /*5360*/  IABS R11, R12 ;  /* 0x0000000c000b7213 */ /* 0x000fe20000000000 */
[----:B------:R-:W-:-:S02]  /*5370*/  @!P6 IMAD.IADD R6, R6, 0x1, -R2 ;  /* 0x000000010606e824 */ /* 0x000fc400078e0a02 */
[----:B------:R-:W-:Y:S01]  /*5380*/  @!P3 IMAD.IADD R4, R4, 0x1, -R2 ;  /* 0x000000010404b824 */ /* 0x000fe200078e0a02 */
[----:B------:R-:W-:Y:S01]  /*5390*/  ISETP.GE.AND P3, PT, R15, RZ, PT ;  /* 0x000000ff0f00720c */ /* 0x000fe20003f66270 */
[----:B------:R-:W-:Y:S01]  /*53a0*/  IMAD.MOV.U32 R73, RZ, RZ, R10 ;  /* 0x000000ffff497224 */ /* 0x000fe200078e000a */
[----:B------:R-:W-:Y:S01]  /*53b0*/  ISETP.GT.U32.AND P6, PT, R2, R6, PT ;  /* 0x000000060200720c */ /* 0x000fe20003fc4070 */
[----:B------:R-:W-:-:S04]  /*53c0*/  IMAD.HI.U32 R10, R3, R11, RZ ;  /* 0x0000000b030a7227 */ /* 0x000fc800078e00ff */
[----:B------:R-:W-:Y:S01]  /*53d0*/  @!P5 IMAD.MOV R73, RZ, RZ, -R73 ;  /* 0x000000ffff49d224 */ /* 0x000fe200078e0a49 */
[----:B------:R-:W-:Y:S01]  /*53e0*/  ISETP.GE.AND P5, PT, R8, RZ, PT ;  /* 0x000000ff0800720c */ /* 0x000fe20003fa6270 */
[----:B------:R-:W-:Y:S02]  /*53f0*/  IMAD.MOV.U32 R22, RZ, RZ, R4 ;  /* 0x000000ffff167224 */ /* 0x000fe400078e0004 */
[----:B------:R-:W-:Y:S02]  /*5400*/  VIADD R8, R0, 0x17 ;  /* 0x0000001700087836 */ /* 0x000fe40000000000 */
[----:B------:R-:W-:Y:S02]  /*5410*/  IMAD.MOV R10, RZ, RZ, -R10 ;  /* 0x000000ffff0a7224 */ /* 0x000fe400078e0a0a */
[----:B------:R-:W-:Y:S01]  /*5420*/  @!P1 IMAD.MOV R22, RZ, RZ, -R22 ;  /* 0x000000ffff169224 */ /* 0x000fe200078e0a16 */
[----:B------:R-:W-:Y:S01]  /*5430*/  ISETP.GE.AND P1, PT, R12, RZ, PT ;  /* 0x000000ff0c00720c */ /* 0x000fe20003f26270 */
[----:B------:R-:W-:Y:S01]  /*5440*/  IMAD.MOV.U32 R16, RZ, RZ, R5 ;  /* 0x000000ffff107224 */ /* 0x000fe200078e0005 */
[----:B------:R-:W-:Y:S01]  /*5450*/  IABS R12, R8 ;  /* 0x00000008000c7213 */ /* 0x000fe20000000000 */
[----:B------:R-:W-:-:S02]  /*5460*/  @!P0 IMAD.IADD R9, R9, 0x1, -R2 ;  /* 0x0000000109098824 */ /* 0x000fc400078e0a02 */
[C---:B------:R-:W-:Y:S02]  /*5470*/  IMAD R10, R2.reuse, R10, R11 ;  /* 0x0000000a020a7224 */ /* 0x040fe400078e020b */
[----:B------:R-:W-:Y:S01]  /*5480*/  @!P3 IMAD.MOV R16, RZ, RZ, -R16 ;  /* 0x000000ffff10b224 */ /* 0x000fe200078e0a10 */
[----:B------:R-:W-:Y:S01]  /*5490*/  ISETP.GT.U32.AND P3, PT, R2, R9, PT ;  /* 0x000000090200720c */ /* 0x000fe20003f64070 */
[----:B------:R-:W-:Y:S01]  /*54a0*/  @!P6 IMAD.IADD R6, R6, 0x1, -R2 ;  /* 0x000000010606e824 */ /* 0x000fe200078e0a02 */
[----:B------:R-:W-:Y:S01]  /*54b0*/  ISETP.GT.U32.AND P6, PT, R2, R10, PT ;  /* 0x0000000a0200720c */ /* 0x000fe20003fc4070 */
[----:B------:R-:W-:-:S04]  /*54c0*/  IMAD.HI.U32 R5, R3, R12, RZ ;  /* 0x0000000c03057227 */ /* 0x000fc800078e00ff */
[C---:B------:R-:W-:Y:S02]  /*54d0*/  VIADD R4, R0.reuse, 0x18 ;  /* 0x0000001800047836 */ /* 0x040fe40000000000 */
[----:B------:R-:W-:Y:S02]  /*54e0*/  VIADD R15, R0, 0x19 ;  /* 0x00000019000f7836 */ /* 0x000fe40000000000 */
[----:B------:R-:W-:Y:S01]  /*54f0*/  IMAD.MOV R5, RZ, RZ, -R5 ;  /* 0x000000ffff057224 */ /* 0x000fe200078e0a05 */
[----:B------:R-:W-:Y:S02]  /*5500*/  IABS R11, R4 ;  /* 0x00000004000b7213 */ /* 0x000fe40000000000 */
[----:B------:R-:W-:Y:S01]  /*5510*/  IABS R13, R15 ;  /* 0x0000000f000d7213 */ /* 0x000fe20000000000 */
[----:B------:R-:W-:Y:S01]  /*5520*/  IMAD R5, R2, R5, R12 ;  /* 0x0000000502057224 */ /* 0x000fe200078e020c */
[----:B------:R-:W-:Y:S01]  /*5530*/  ISETP.GE.AND P0, PT, R8, RZ, PT ;  /* 0x000000ff0800720c */ /* 0x000fe20003f06270 */
[----:B------:R-:W-:Y:S01]  /*5540*/  @!P4 IMAD.MOV R63, RZ, RZ, -R63 ;  /* 0x000000ffff3fc224 */ /* 0x000fe200078e0a3f */
[----:B------:R-:W-:Y:S01]  /*5550*/  ISETP.GE.AND P4, PT, R14, RZ, PT ;  /* 0x000000ff0e00720c */ /* 0x000fe20003f86270 */
[C---:B------:R-:W-:Y:S01]  /*5560*/  IMAD.HI.U32 R8, R3.reuse, R11, RZ ;  /* 0x0000000b03087227 */ /* 0x040fe200078e00ff */
[----:B------:R0:W-:Y:S03]  /*5570*/  STL [R1+0x130], R16 ;  /* 0x0001301001007387 */ /* 0x0001e60000100800 */
[----:B------:R-:W-:-:S04]  /*5580*/  IMAD.HI.U32 R14, R3, R13, RZ ;  /* 0x0000000d030e7227 */ /* 0x000fc800078e00ff */
[--C-:B------:R-:W-:Y:S01]  /*5590*/  @!P3 IMAD.IADD R9, R9, 0x1, -R2.reuse ;  /* 0x000000010909b824 */ /* 0x100fe200078e0a02 */
[----:B------:R-:W-:Y:S01]  /*55a0*/  ISETP.GT.U32.AND P3, PT, R2, R5, PT ;  /* 0x000000050200720c */ /* 0x000fe20003f64070 */
[----:B------:R-:W-:Y:S02]  /*55b0*/  @!P6 IMAD.IADD R10, R10, 0x1, -R2 ;  /* 0x000000010a0ae824 */ /* 0x000fe400078e0a02 */
[----:B0-----:R-:W-:Y:S02]  /*55c0*/  IMAD.MOV.U32 R16, RZ, RZ, R6 ;  /* 0x000000ffff107224 */ /* 0x001fe400078e0006 */
[----:B------:R-:W-:Y:S02]  /*55d0*/  IMAD.MOV R6, RZ, RZ, -R8 ;  /* 0x000000ffff067224 */ /* 0x000fe400078e0a08 */
[----:B------:R-:W-:Y:S01]  /*55e0*/  IMAD.MOV R8, RZ, RZ, -R14 ;  /* 0x000000ffff087224 */ /* 0x000fe200078e0a0e */
[----:B------:R-:W-:Y:S01]  /*55f0*/  ISETP.GT.U32.AND P6, PT, R2, R10, PT ;  /* 0x0000000a0200720c */ /* 0x000fe20003fc4070 */
[----:B------:R-:W-:-:S02]  /*5600*/  VIADD R14, R0, 0x1a ;  /* 0x0000001a000e7836 */ /* 0x000fc40000000000 */
[----:B------:R-:W-:Y:S02]  /*5610*/  IMAD R8, R2, R8, R13 ;  /* 0x0000000802087224 */ /* 0x000fe400078e020d */
[----:B------:R-:W-:Y:S02]  /*5620*/  VIADD R13, R0, 0x1b ;  /* 0x0000001b000d7836 */ /* 0x000fe40000000000 */
[----:B------:R-:W-:Y:S01]  /*5630*/  @!P4 IMAD.MOV R16, RZ, RZ, -R16 ;  /* 0x000000ffff10c224 */ /* 0x000fe200078e0a10 */
[----:B------:R-:W-:Y:S01]  /*5640*/  ISETP.GE.AND P4, PT, R4, RZ, PT ;  /* 0x000000ff0400720c */ /* 0x000fe20003f86270 */
[----:B------:R-:W-:Y:S01]  /*5650*/  IMAD R4, R2, R6, R11 ;  /* 0x0000000602047224 */ /* 0x000fe200078e020b */
[----:B------:R-:W-:Y:S01]  /*5660*/  IABS R11, R13 ;  /* 0x0000000d000b7213 */ /* 0x000fe20000000000 */
[----:B------:R-:W-:Y:S01]  /*5670*/  IMAD.MOV.U32 R19, RZ, RZ, R9 ;  /* 0x000000ffff137224 */ /* 0x000fe200078e0009 */
[----:B------:R-:W-:Y:S01]  /*5680*/  IABS R6, R14 ;  /* 0x0000000e00067213 */ /* 0x000fe20000000000 */
[----:B------:R-:W-:-:S02]  /*5690*/  @!P3 IMAD.IADD R5, R5, 0x1, -R2 ;  /* 0x000000010505b824 */ /* 0x000fc400078e0a02 */
[----:B------:R-:W-:Y:S02]  /*56a0*/  @!P5 IMAD.MOV R19, RZ, RZ, -R19 ;  /* 0x000000ffff13d224 */ /* 0x000fe400078e0a13 */
[----:B------:R-:W-:Y:S01]  /*56b0*/  @!P6 IMAD.IADD R10, R10, 0x1, -R2 ;  /* 0x000000010a0ae824 */ /* 0x000fe200078e0a02 */
[C---:B------:R-:W-:Y:S01]  /*56c0*/  ISETP.GT.U32.AND P3, PT, R2.reuse, R5, PT ;  /* 0x000000050200720c */ /* 0x040fe20003f64070 */
[----:B------:R-:W-:Y:S01]  /*56d0*/  IMAD.MOV.U32 R9, RZ, RZ, R11 ;  /* 0x000000ffff097224 */ /* 0x000fe200078e000b */
[----:B------:R-:W-:Y:S01]  /*56e0*/  STL [R1+0x128], R16 ;  /* 0x0001281001007387 */ /* 0x000fe20000100800 */
[----:B------:R-:W-:Y:S01]  /*56f0*/  IMAD.HI.U32 R11, R3, R6, RZ ;  /* 0x00000006030b7227 */ /* 0x000fe200078e00ff */
[C---:B------:R-:W-:Y:S02]  /*5700*/  ISETP.GT.U32.AND P6, PT, R2.reuse, R4, PT ;  /* 0x000000040200720c */ /* 0x040fe40003fc4070 */
[----:B------:R0:W-:Y:S01]  /*5710*/  STL [R1+0x11c], R19 ;  /* 0x00011c1301007387 */ /* 0x0001e20000100800 */
[----:B------:R-:W-:Y:S01]  /*5720*/  ISETP.GT.U32.AND P5, PT, R2, R8, PT ;  /* 0x000000080200720c */ /* 0x000fe20003fa4070 */
[----:B0-----:R-:W-:-:S02]  /*5730*/  IMAD.MOV.U32 R19, RZ, RZ, R10 ;  /* 0x000000ffff137224 */ /* 0x001fc400078e000a */
[----:B------:R-:W-:-:S04]  /*5740*/  IMAD.MOV R10, RZ, RZ, -R11 ;  /* 0x000000ffff0a7224 */ /* 0x000fc800078e0a0b */
[----:B------:R-:W-:Y:S02]  /*5750*/  IMAD R10, R2, R10, R6 ;  /* 0x0000000a020a7224 */ /* 0x000fe400078e0206 */
[----:B------:R-:W-:Y:S02]  /*5760*/  VIADD R17, R0, 0x1c ;  /* 0x0000001c00117836 */ /* 0x000fe40000000000 */
[--C-:B------:R-:W-:Y:S01]  /*5770*/  @!P3 IMAD.IADD R5, R5, 0x1, -R2.reuse ;  /* 0x000000010505b824 */ /* 0x100fe200078e0a02 */
[----:B------:R-:W-:Y:S01]  /*5780*/  ISETP.GT.U32.AND P3, PT, R2, R10, PT ;  /* 0x0000000a0200720c */ /* 0x000fe20003f64070 */
[--C-:B------:R-:W-:Y:S01]  /*5790*/  @!P6 IMAD.IADD R4, R4, 0x1, -R2.reuse ;  /* 0x000000010404e824 */ /* 0x100fe200078e0a02 */
[----:B------:R-:W-:Y:S01]  /*57a0*/  IABS R12, R17 ;  /* 0x00000011000c7213 */ /* 0x000fe20000000000 */
[----:B------:R-:W-:Y:S02]  /*57b0*/  @!P5 IMAD.IADD R8, R8, 0x1, -R2 ;  /* 0x000000010808d824 */ /* 0x000fe400078e0a02 */
[----:B------:R-:W-:Y:S01]  /*57c0*/  VIADD R16, R0, 0x1d ;  /* 0x0000001d00107836 */ /* 0x000fe20000000000 */
[C---:B------:R-:W-:Y:S01]  /*57d0*/  ISETP.GT.U32.AND P6, PT, R2.reuse, R4, PT ;  /* 0x000000040200720c */ /* 0x040fe20003fc4070 */
[----:B------:R-:W-:Y:S01]  /*57e0*/  @!P1 IMAD.MOV R19, RZ, RZ, -R19 ;  /* 0x000000ffff139224 */ /* 0x000fe200078e0a13 */
[----:B------:R-:W-:Y:S01]  /*57f0*/  ISETP.GE.AND P1, PT, R15, RZ, PT ;  /* 0x000000ff0f00720c */ /* 0x000fe20003f26270 */
[----:B------:R-:W-:Y:S01]  /*5800*/  IMAD.HI.U32 R6, R3, R9, RZ ;  /* 0x0000000903067227 */ /* 0x000fe200078e00ff */
[----:B------:R-:W-:-:S03]  /*5810*/  ISETP.GT.U32.AND P5, PT, R2, R8, PT ;  /* 0x000000080200720c */ /* 0x000fc60003fa4070 */
[----:B------:R-:W-:Y:S01]  /*5820*/  IMAD.HI.U32 R15, R3, R12, RZ ;  /* 0x0000000c030f7227 */ /* 0x000fe200078e00ff */
[----:B------:R-:W-:-:S03]  /*5830*/  IABS R18, R16 ;  /* 0x0000001000127213 */ /* 0x000fc60000000000 */
[----:B------:R-:W-:Y:S02]  /*5840*/  IMAD.MOV R6, RZ, RZ, -R6 ;  /* 0x000000ffff067224 */ /* 0x000fe400078e0a06 */
[----:B------:R-:W-:Y:S02]  /*5850*/  IMAD.MOV R15, RZ, RZ, -R15 ;  /* 0x000000ffff0f7224 */ /* 0x000fe400078e0a0f */
[----:B------:R-:W-:Y:S02]  /*5860*/  @!P3 IMAD.IADD R10, R10, 0x1, -R2 ;  /* 0x000000010a0ab824 */ /* 0x000fe400078e0a02 */
[C---:B------:R-:W-:Y:S02]  /*5870*/  IMAD R9, R2.reuse, R6, R9 ;  /* 0x0000000602097224 */ /* 0x040fe400078e0209 */
[----:B------:R-:W-:Y:S01]  /*5880*/  IMAD.MOV.U32 R11, RZ, RZ, R18 ;  /* 0x000000ffff0b7224 */ /* 0x000fe200078e0012 */
[C---:B------:R-:W-:Y:S01]  /*5890*/  ISETP.GT.U32.AND P3, PT, R2.reuse, R10, PT ;  /* 0x0000000a0200720c */ /* 0x040fe20003f64070 */
[----:B------:R-:W-:Y:S01]  /*58a0*/  IMAD R6, R2, R15, R12 ;  /* 0x0000000f02067224 */ /* 0x000fe200078e020c */
[----:B------:R0:W-:Y:S01]  /*58b0*/  STL [R1+0x118], R19 ;  /* 0x0001181301007387 */ /* 0x0001e20000100800 */
[----:B------:R-:W-:-:S04]  /*58c0*/  IMAD.HI.U32 R18, R3, R11, RZ ;  /* 0x0000000b03127227 */ /* 0x000fc800078e00ff */
[--C-:B------:R-:W-:Y:S02]  /*58d0*/  @!P6 IMAD.IADD R4, R4, 0x1, -R2.reuse ;  /* 0x000000010404e824 */ /* 0x100fe400078e0a02 */
[----:B------:R-:W-:Y:S01]  /*58e0*/  @!P5 IMAD.IADD R8, R8, 0x1, -R2 ;  /* 0x000000010808d824 */ /* 0x000fe200078e0a02 */
[----:B------:R-:W-:Y:S01]  /*58f0*/  ISETP.GT.U32.AND P5, PT, R2, R6, PT ;  /* 0x000000060200720c */ /* 0x000fe20003fa4070 */
[----:B0-----:R-:W-:Y:S01]  /*5900*/  IMAD.MOV.U32 R19, RZ, RZ, R5 ;  /* 0x000000ffff137224 */ /* 0x001fe200078e0005 */
[----:B------:R-:W-:Y:S01]  /*5910*/  ISETP.GE.AND P6, PT, R14, RZ, PT ;  /* 0x000000ff0e00720c */ /* 0x000fe20003fc6270 */
[----:B------:R-:W-:Y:S02]  /*5920*/  IMAD.MOV R14, RZ, RZ, -R18 ;  /* 0x000000ffff0e7224 */ /* 0x000fe400078e0a12 */
[----:B------:R-:W-:Y:S01]  /*5930*/  @!P0 IMAD.MOV R19, RZ, RZ, -R19 ;  /* 0x000000ffff138224 */ /* 0x000fe200078e0a13 */
[----:B------:R-:W-:Y:S01]  /*5940*/  ISETP.GT.U32.AND P0, PT, R2, R9, PT ;  /* 0x000000090200720c */ /* 0x000fe20003f04070 */
[----:B------:R-:W-:-:S02]  /*5950*/  IMAD.MOV.U32 R56, RZ, RZ, R4 ;  /* 0x000000ffff387224 */ /* 0x000fc400078e0004 */
[----:B------:R-:W-:Y:S02]  /*5960*/  IMAD R5, R2, R14, R11 ;  /* 0x0000000e02057224 */ /* 0x000fe400078e020b */
[----:B------:R-:W-:Y:S02]  /*5970*/  IMAD.MOV.U32 R67, RZ, RZ, R8 ;  /* 0x000000ffff437224 */ /* 0x000fe400078e0008 */
[----:B------:R-:W-:Y:S01]  /*5980*/  @!P4 IMAD.MOV R56, RZ, RZ, -R56 ;  /* 0x000000ffff38c224 */ /* 0x000fe200078e0a38 */
[----:B------:R-:W-:Y:S01]  /*5990*/  ISETP.GE.AND P4, PT, R13, RZ, PT ;  /* 0x000000ff0d00720c */ /* 0x000fe20003f86270 */
[C---:B------:R-:W-:Y:S02]  /*59a0*/  VIADD R12, R0.reuse, 0x1e ;  /* 0x0000001e000c7836 */ /* 0x040fe40000000000 */
[----:B------:R-:W-:Y:S02]  /*59b0*/  VIADD R13, R0, 0x1f ;  /* 0x0000001f000d7836 */ /* 0x000fe40000000000 */
[----:B------:R-:W-:-:S02]  /*59c0*/  @!P3 IMAD.IADD R10, R10, 0x1, -R2 ;  /* 0x000000010a0ab824 */ /* 0x000fc400078e0a02 */
[----:B------:R-:W-:Y:S01]  /*59d0*/  @!P1 IMAD.MOV R67, RZ, RZ, -R67 ;  /* 0x000000ffff439224 */ /* 0x000fe200078e0a43 */
[----:B------:R-:W-:Y:S01]  /*59e0*/  ISETP.GT.U32.AND P1, PT, R2, R5, PT ;  /* 0x000000050200720c */ /* 0x000fe20003f24070 */
[----:B------:R-:W-:Y:S01]  /*59f0*/  @!P5 IMAD.IADD R6, R6, 0x1, -R2 ;  /* 0x000000010606d824 */ /* 0x000fe200078e0a02 */
[----:B------:R-:W-:Y:S01]  /*5a00*/  IABS R11, R12 ;  /* 0x0000000c000b7213 */ /* 0x000fe20000000000 */
[----:B------:R-:W-:Y:S01]  /*5a10*/  IMAD.MOV.U32 R23, RZ, RZ, R10 ;  /* 0x000000ffff177224 */ /* 0x000fe200078e000a */
[----:B------:R-:W-:Y:S01]  /*5a20*/  IABS R8, R13 ;  /* 0x0000000d00087213 */ /* 0x000fe20000000000 */
[----:B------:R-:W-:Y:S02]  /*5a30*/  @!P0 IMAD.IADD R9, R9, 0x1, -R2 ;  /* 0x0000000109098824 */ /* 0x000fe400078e0a02 */
[----:B------:R-:W-:Y:S01]  /*5a40*/  @!P6 IMAD.MOV R23, RZ, RZ, -R23 ;  /* 0x000000ffff17e224 */ /* 0x000fe200078e0a17 */
[----:B------:R-:W-:Y:S01]  /*5a50*/  ISETP.GT.U32.AND P6, PT, R2, R6, PT ;  /* 0x000000060200720c */ /* 0x000fe20003fc4070 */
[----:B------:R-:W-:-:S02]  /*5a60*/  IMAD.MOV.U32 R4, RZ, RZ, R11 ;  /* 0x000000ffff047224 */ /* 0x000fc400078e000b */
[----:B------:R-:W-:Y:S01]  /*5a70*/  IMAD.HI.U32 R10, R3, R8, RZ ;  /* 0x00000008030a7227 */ /* 0x000fe200078e00ff */
[----:B------:R-:W-:-:S03]  /*5a80*/  ISETP.GT.U32.AND P5, PT, R2, R9, PT ;  /* 0x000000090200720c */ /* 0x000fc60003fa4070 */
[----:B------:R-:W-:-:S04]  /*5a90*/  IMAD.HI.U32 R11, R3, R4, RZ ;  /* 0x00000004030b7227 */ /* 0x000fc800078e00ff */
[----:B------:R-:W-:Y:S02]  /*5aa0*/  IMAD.MOV R10, RZ, RZ, -R10 ;  /* 0x000000ffff0a7224 */ /* 0x000fe400078e0a0a */
[----:B------:R-:W-:Y:S02]  /*5ab0*/  @!P1 IMAD.IADD R5, R5, 0x1, -R2 ;  /* 0x0000000105059824 */ /* 0x000fe400078e0a02 */
[----:B------:R-:W-:Y:S02]  /*5ac0*/  IMAD.MOV R11, RZ, RZ, -R11 ;  /* 0x000000ffff0b7224 */ /* 0x000fe400078e0a0b */
[C---:B------:R-:W-:Y:S01]  /*5ad0*/  IMAD R8, R2.reuse, R10, R8 ;  /* 0x0000000a02087224 */ /* 0x040fe200078e0208 */
[C---:B------:R-:W-:Y:S01]  /*5ae0*/  ISETP.GT.U32.AND P1, PT, R2.reuse, R5, PT ;  /* 0x000000050200720c */ /* 0x040fe20003f24070 */
[----:B------:R-:W-:Y:S02]  /*5af0*/  IMAD R4, R2, R11, R4 ;  /* 0x0000000b02047224 */ /* 0x000fe400078e0204 */
[----:B------:R-:W-:Y:S01]  /*5b00*/  @!P6 IMAD.IADD R6, R6, 0x1, -R2 ;  /* 0x000000010606e824 */ /* 0x000fe200078e0a02 */
[----:B------:R-:W-:Y:S01]  /*5b10*/  ISETP.GT.U32.AND P6, PT, R2, R8, PT ;  /* 0x000000080200720c */ /* 0x000fe20003fc4070 */
[C---:B------:R-:W-:Y:S01]  /*5b20*/  VIADD R14, R0.reuse, 0x20 ;  /* 0x00000020000e7836 */ /* 0x040fe20000000000 */
[----:B------:R-:W-:Y:S01]  /*5b30*/  ISETP.GE.AND P3, PT, R17, RZ, PT ;  /* 0x000000ff1100720c */ /* 0x000fe20003f66270 */
[----:B------:R-:W-:-:S02]  /*5b40*/  VIADD R18, R0, 0x22 ;  /* 0x0000002200127836 */ /* 0x000fc40000000000 */
[--C-:B------:R-:W-:Y:S01]  /*5b50*/  @!P5 IMAD.IADD R9, R9, 0x1, -R2.reuse ;  /* 0x000000010909d824 */ /* 0x100fe200078e0a02 */
[----:B------:R-:W-:Y:S01]  /*5b60*/  ISETP.GT.U32.AND P5, PT, R2, R4, PT ;  /* 0x000000040200720c */ /* 0x000fe20003fa4070 */
[----:B------:R-:W-:Y:S01]  /*5b70*/  VIADD R15, R0, 0x21 ;  /* 0x00000021000f7836 */ /* 0x000fe20000000000 */
[----:B------:R-:W-:Y:S02]  /*5b80*/  IABS R17, R14 ;  /* 0x0000000e00117213 */ /* 0x000fe40000000000 */
[----:B------:R-:W-:Y:S02]  /*5b90*/  ISETP.GE.AND P0, PT, R16, RZ, PT ;  /* 0x000000ff1000720c */ /* 0x000fe40003f06270 */
[----:B------:R-:W-:Y:S01]  /*5ba0*/  IABS R16, R18 ;  /* 0x0000001200107213 */ /* 0x000fe20000000000 */
[----:B------:R-:W-:Y:S01]  /*5bb0*/  IMAD.MOV.U32 R10, RZ, RZ, R17 ;  /* 0x000000ffff0a7224 */ /* 0x000fe200078e0011 */
[----:B------:R-:W-:Y:S01]  /*5bc0*/  IABS R11, R15 ;  /* 0x0000000f000b7213 */ /* 0x000fe20000000000 */
[----:B------:R-:W-:Y:S01]  /*5bd0*/  @!P1 IMAD.IADD R5, R5, 0x1, -R2 ;  /* 0x0000000105059824 */ /* 0x000fe200078e0a02 */
[----:B------:R0:W-:Y:S01]  /*5be0*/  STL [R1+0x114], R19 ;  /* 0x0001141301007387 */ /* 0x0001e20000100800 */
[----:B------:R-:W-:Y:S01]  /*5bf0*/  ISETP.GE.AND P1, PT, R12, RZ, PT ;  /* 0x000000ff0c00720c */ /* 0x000fe20003f26270 */
[----:B------:R-:W-:-:S02]  /*5c00*/  IMAD.MOV.U32 R12, RZ, RZ, R16 ;  /* 0x000000ffff0c7224 */ /* 0x000fc400078e0010 */
[----:B------:R-:W-:Y:S02]  /*5c10*/  @!P6 IMAD.IADD R8, R8, 0x1, -R2 ;  /* 0x000000010808e824 */ /* 0x000fe400078e0a02 */
[----:B------:R-:W-:-:S04]  /*5c20*/  IMAD.HI.U32 R16, R3, R10, RZ ;  /* 0x0000000a03107227 */ /* 0x000fc800078e00ff */
[----:B0-----:R-:W-:Y:S02]  /*5c30*/  IMAD.MOV.U32 R19, RZ, RZ, R9 ;  /* 0x000000ffff137224 */ /* 0x001fe400078e0009 */
[----:B------:R-:W-:-:S04]  /*5c40*/  IMAD.HI.U32 R17, R3, R11, RZ ;  /* 0x0000000b03117227 */ /* 0x000fc800078e00ff */
[----:B------:R-:W-:Y:S01]  /*5c50*/  @!P5 IMAD.IADD R4, R4, 0x1, -R2 ;  /* 0x000000010404d824 */ /* 0x000fe200078e0a02 */
[----:B------:R-:W-:Y:S01]  /*5c60*/  ISETP.GE.AND P5, PT, R13, RZ, PT ;  /* 0x000000ff0d00720c */ /* 0x000fe20003fa6270 */
[----:B------:R-:W-:Y:S01]  /*5c70*/  @!P4 IMAD.MOV R19, RZ, RZ, -R19 ;  /* 0x000000ffff13c224 */ /* 0x000fe200078e0a13 */
[----:B------:R-:W-:Y:S01]  /*5c80*/  ISETP.GT.U32.AND P4, PT, R2, R8, PT ;  /* 0x000000080200720c */ /* 0x000fe20003f84070 */
[----:B------:R-:W-:Y:S02]  /*5c90*/  IMAD.MOV R9, RZ, RZ, -R16 ;  /* 0x000000ffff097224 */ /* 0x000fe400078e0a10 */
[----:B------:R-:W-:-:S04]  /*5ca0*/  IMAD.HI.U32 R13, R3, R12, RZ ;  /* 0x0000000c030d7227 */ /* 0x000fc800078e00ff */
[----:B------:R-:W-:Y:S02]  /*5cb0*/  IMAD.MOV R16, RZ, RZ, -R17 ;  /* 0x000000ffff107224 */ /* 0x000fe400078e0a11 */
[C---:B------:R-:W-:Y:S02]  /*5cc0*/  IMAD R9, R2.reuse, R9, R10 ;  /* 0x0000000902097224 */ /* 0x040fe400078e020a */
[----:B------:R-:W-:Y:S02]  /*5cd0*/  IMAD.MOV R13, RZ, RZ, -R13 ;  /* 0x000000ffff0d7224 */ /* 0x000fe400078e0a0d */
[C---:B------:R-:W-:Y:S01]  /*5ce0*/  IMAD R10, R2.reuse, R16, R11 ;  /* 0x00000010020a7224 */ /* 0x040fe200078e020b */
[C---:B------:R-:W-:Y:S01]  /*5cf0*/  ISETP.GT.U32.AND P6, PT, R2.reuse, R4, PT ;  /* 0x000000040200720c */ /* 0x040fe20003fc4070 */
[C---:B------:R-:W-:Y:S02]  /*5d00*/  IMAD R11, R2.reuse, R13, R12 ;  /* 0x0000000d020b7224 */ /* 0x040fe400078e020c */
[----:B------:R-:W-:Y:S01]  /*5d10*/  @!P0 IMAD.MOV R5, RZ, RZ, -R5 ;  /* 0x000000ffff058224 */ /* 0x000fe200078e0a05 */
[----:B------:R-:W-:Y:S01]  /*5d20*/  ISETP.GT.U32.AND P0, PT, R2, R10, PT ;  /* 0x0000000a0200720c */ /* 0x000fe20003f04070 */
[----:B------:R-:W-:-:S02]  /*5d30*/  @!P3 IMAD.MOV R6, RZ, RZ, -R6 ;  /* 0x000000ffff06b224 */ /* 0x000fc400078e0a06 */
[--C-:B------:R-:W-:Y:S01]  /*5d40*/  @!P4 IMAD.IADD R8, R8, 0x1, -R2.reuse ;  /* 0x000000010808c824 */ /* 0x100fe200078e0a02 */
[----:B------:R-:W-:Y:S01]  /*5d50*/  ISETP.GT.U32.AND P4, PT, R2, R11, PT ;  /* 0x0000000b0200720c */ /* 0x000fe20003f84070 */
[----:B------:R-:W-:Y:S01]  /*5d60*/  VIADD R13, R0, 0x23 ;  /* 0x00000023000d7836 */ /* 0x000fe20000000000 */
[----:B------:R-:W-:Y:S01]  /*5d70*/  STL [R1+0x110], R19 ;  /* 0x0001101301007387 */ /* 0x000fe20000100800 */
[----:B------:R-:W-:Y:S01]  /*5d80*/  ISETP.GT.U32.AND P3, PT, R2, R9, PT ;  /* 0x000000090200720c */ /* 0x000fe20003f64070 */
[----:B------:R-:W-:Y:S02]  /*5d90*/  VIADD R17, R0, 0x24 ;  /* 0x0000002400117836 */ /* 0x000fe40000000000 */
[----:B------:R0:W-:Y:S01]  /*5da0*/  STL [R1+0x10c], R6 ;  /* 0x00010c0601007387 */ /* 0x0001e20000100800 */
[--C-:B------:R-:W-:Y:S02]  /*5db0*/  @!P6 IMAD.IADD R4, R4, 0x1, -R2.reuse ;  /* 0x000000010404e824 */ /* 0x100fe400078e0a02 */
[----:B------:R-:W-:Y:S01]  /*5dc0*/  @!P0 IMAD.IADD R10, R10, 0x1, -R2 ;  /* 0x000000010a0a8824 */ /* 0x000fe200078e0a02 */
[----:B------:R2:W-:Y:S01]  /*5dd0*/  STL [R1+0xec], R5 ;  /* 0x0000ec0501007387 */ /* 0x0005e20000100800 */
[----:B0-----:R-:W-:Y:S01]  /*5de0*/  IABS R6, R13 ;  /* 0x0000000d00067213 */ /* 0x001fe20000000000 */
[----:B------:R-:W-:Y:S01]  /*5df0*/  IMAD.MOV.U32 R16, RZ, RZ, R4 ;  /* 0x000000ffff107224 */ /* 0x000fe200078e0004 */
[----:B--2---:R-:W-:-:S03]  /*5e00*/  IABS R5, R17 ;  /* 0x0000001100057213 */ /* 0x004fc60000000000 */
[----:B------:R-:W-:-:S04]  /*5e10*/  IMAD.HI.U32 R12, R3, R6, RZ ;  /* 0x00000006030c7227 */ /* 0x000fc800078e00ff */
[----:B------:R-:W-:Y:S01]  /*5e20*/  @!P4 IMAD.IADD R11, R11, 0x1, -R2 ;  /* 0x000000010b0bc824 */ /* 0x000fe200078e0a02 */
[----:B------:R-:W-:Y:S01]  /*5e30*/  ISETP.GT.U32.AND P4, PT, R2, R10, PT ;  /* 0x0000000a0200720c */ /* 0x000fe20003f84070 */
[----:B------:R-:W-:Y:S02]  /*5e40*/  IMAD.MOV R4, RZ, RZ, -R12 ;  /* 0x000000ffff047224 */ /* 0x000fe400078e0a0c */
[----:B------:R-:W-:-:S04]  /*5e50*/  IMAD.HI.U32 R12, R3, R5, RZ ;  /* 0x00000005030c7227 */ /* 0x000fc800078e00ff */
[----:B------:R-:W-:Y:S02]  /*5e60*/  @!P3 IMAD.IADD R9, R9, 0x1, -R2 ;  /* 0x000000010909b824 */ /* 0x000fe400078e0a02 */
[----:B------:R-:W-:-:S03]  /*5e70*/  IMAD.MOV R12, RZ, RZ, -R12 ;  /* 0x000000ffff0c7224 */ /* 0x000fc600078e0a0c */
[C---:B------:R-:W-:Y:S01]  /*5e80*/  ISETP.GT.U32.AND P0, PT, R2.reuse, R9, PT ;  /* 0x000000090200720c */ /* 0x040fe20003f04070 */
[C---:B------:R-:W-:Y:S01]  /*5e90*/  IMAD R5, R2.reuse, R12, R5 ;  /* 0x0000000c02057224 */ /* 0x040fe200078e0205 */
[----:B------:R-:W-:Y:S01]  /*5ea0*/  ISETP.GE.AND P3, PT, R15, RZ, PT ;  /* 0x000000ff0f00720c */ /* 0x000fe20003f66270 */
[----:B------:R-:W-:Y:S01]  /*5eb0*/  @!P1 IMAD.MOV R16, RZ, RZ, -R16 ;  /* 0x000000ffff109224 */ /* 0x000fe200078e0a10 */
[----:B------:R-:W-:Y:S01]  /*5ec0*/  ISETP.GT.U32.AND P1, PT, R2, R11, PT ;  /* 0x0000000b0200720c */ /* 0x000fe20003f24070 */
[----:B------:R-:W-:Y:S02]  /*5ed0*/  VIADD R15, R0, 0x25 ;  /* 0x00000025000f7836 */ /* 0x000fe40000000000 */
[----:B------:R-:W-:Y:S01]  /*5ee0*/  @!P4 IMAD.IADD R10, R10, 0x1, -R2 ;  /* 0x000000010a0ac824 */ /* 0x000fe200078e0a02 */
[C---:B------:R-:W-:Y:S01]  /*5ef0*/  ISETP.GT.U32.AND P4, PT, R2.reuse, R5, PT ;  /* 0x000000050200720c */ /* 0x040fe20003f84070 */
[----:B------:R-:W-:Y:S01]  /*5f00*/  IMAD R6, R2, R4, R6 ;  /* 0x0000000402067224 */ /* 0x000fe200078e0206 */
[----:B------:R-:W-:-:S02]  /*5f10*/  IABS R4, R15 ;  /* 0x0000000f00047213 */ /* 0x000fc40000000000 */
[----:B------:R-:W-:Y:S01]  /*5f20*/  ISETP.GE.AND P6, PT, R14, RZ, PT ;  /* 0x000000ff0e00720c */ /* 0x000fe20003fc6270 */
[----:B------:R-:W-:Y:S01]  /*5f30*/  @!P0 IMAD.IADD R9, R9, 0x1, -R2 ;  /* 0x0000000109098824 */ /* 0x000fe200078e0a02 */
[----:B------:R-:W-:Y:S01]  /*5f40*/  ISETP.GT.U32.AND P0, PT, R2, R6, PT ;  /* 0x000000060200720c */ /* 0x000fe20003f04070 */
[----:B------:R-:W-:Y:S02]  /*5f50*/  VIADD R14, R0, 0x26 ;  /* 0x00000026000e7836 */ /* 0x000fe40000000000 */
[----:B------:R-:W-:-:S04]  /*5f60*/  IMAD.HI.U32 R19, R3, R4, RZ ;  /* 0x0000000403137227 */ /* 0x000fc800078e00ff */
[--C-:B------:R-:W-:Y:S01]  /*5f70*/  @!P1 IMAD.IADD R11, R11, 0x1, -R2.reuse ;  /* 0x000000010b0b9824 */ /* 0x100fe200078e0a02 */
[----:B------:R-:W-:Y:S01]  /*5f80*/  ISETP.GE.AND P1, PT, R18, RZ, PT ;  /* 0x000000ff1200720c */ /* 0x000fe20003f26270 */
[----:B------:R-:W-:Y:S01]  /*5f90*/  IMAD.MOV R18, RZ, RZ, -R19 ;  /* 0x000000ffff127224 */ /* 0x000fe200078e0a13 */
[----:B------:R-:W-:Y:S01]  /*5fa0*/  IABS R12, R14 ;  /* 0x0000000e000c7213 */ /* 0x000fe20000000000 */
[----:B------:R-:W-:Y:S02]  /*5fb0*/  @!P4 IMAD.IADD R5, R5, 0x1, -R2 ;  /* 0x000000010505c824 */ /* 0x000fe400078e0a02 */
[C---:B------:R-:W-:Y:S02]  /*5fc0*/  IMAD R4, R2.reuse, R18, R4 ;  /* 0x0000001202047224 */ /* 0x040fe400078e0204 */
[----:B------:R-:W-:Y:S01]  /*5fd0*/  IMAD.MOV.U32 R54, RZ, RZ, R9 ;  /* 0x000000ffff367224 */ /* 0x000fe200078e0009 */
[----:B------:R-:W-:Y:S01]  /*5fe0*/  ISETP.GT.U32.AND P4, PT, R2, R5, PT ;  /* 0x000000050200720c */ /* 0x000fe20003f84070 */
[----:B------:R-:W-:Y:S01]  /*5ff0*/  IMAD.HI.U32 R20, R3, R12, RZ ;  /* 0x0000000c03147227 */ /* 0x000fe200078e00ff */
[----:B------:R0:W-:Y:S03]  /*6000*/  STL [R1+0xe8], R16 ;  /* 0x0000e81001007387 */ /* 0x0001e60000100800 */
[----:B------:R-:W-:Y:S01]  /*6010*/  @!P0 IMAD.IADD R6, R6, 0x1, -R2 ;  /* 0x0000000106068824 */ /* 0x000fe200078e0a02 */
[----:B------:R-:W-:Y:S01]  /*6020*/  ISETP.GE.AND P0, PT, R13, RZ, PT ;  /* 0x000000ff0d00720c */ /* 0x000fe20003f06270 */
[----:B------:R-:W-:Y:S01]  /*6030*/  @!P6 IMAD.MOV R54, RZ, RZ, -R54 ;  /* 0x000000ffff36e224 */ /* 0x000fe200078e0a36 */
[----:B------:R-:W-:Y:S01]  /*6040*/  ISETP.GT.U32.AND P6, PT, R2, R4, PT ;  /* 0x000000040200720c */ /* 0x000fe20003fc4070 */
[----:B------:R-:W-:-:S02]  /*6050*/  IMAD.MOV R13, RZ, RZ, -R20 ;  /* 0x000000ffff0d7224 */ /* 0x000fc400078e0a14 */
[----:B0-----:R-:W-:Y:S02]  /*6060*/  VIADD R16, R0, 0x27 ;  /* 0x0000002700107836 */ /* 0x001fe40000000000 */
[----:B------:R-:W-:Y:S02]  /*6070*/  IMAD.MOV.U32 R21, RZ, RZ, R8 ;  /* 0x000000ffff157224 */ /* 0x000fe400078e0008 */
[----:B------:R-:W-:Y:S01]  /*6080*/  IMAD.MOV.U32 R64, RZ, RZ, R10 ;  /* 0x000000ffff407224 */ /* 0x000fe200078e000a */
[----:B------:R-:W-:Y:S01]  /*6090*/  IABS R19, R16 ;  /* 0x0000001000137213 */ /* 0x000fe20000000000 */
[C---:B------:R-:W-:Y:S02]  /*60a0*/  IMAD R10, R2.reuse, R13, R12 ;  /* 0x0000000d020a7224 */ /* 0x040fe400078e020c */
[----:B------:R-:W-:Y:S01]  /*60b0*/  @!P5 IMAD.MOV R21, RZ, RZ, -R21 ;  /* 0x000000ffff15d224 */ /* 0x000fe200078e0a15 */
[----:B------:R-:W-:Y:S01]  /*60c0*/  ISETP.GT.U32.AND P5, PT, R2, R6, PT ;  /* 0x000000060200720c */ /* 0x000fe20003fa4070 */
[----:B------:R-:W-:-:S02]  /*60d0*/  IMAD.MOV.U32 R8, RZ, RZ, R19 ;  /* 0x000000ffff087224 */ /* 0x000fc400078e0013 */
[--C-:B------:R-:W-:Y:S01]  /*60e0*/  @!P4 IMAD.IADD R5, R5, 0x1, -R2.reuse ;  /* 0x000000010505c824 */ /* 0x100fe200078e0a02 */
[----:B------:R-:W-:Y:S01]  /*60f0*/  ISETP.GT.U32.AND P4, PT, R2, R10, PT ;  /* 0x0000000a0200720c */ /* 0x000fe20003f84070 */
[----:B------:R-:W-:Y:S02]  /*6100*/  @!P1 IMAD.MOV R11, RZ, RZ, -R11 ;  /* 0x000000ffff0b9224 */ /* 0x000fe400078e0a0b */
[----:B------:R-:W-:Y:S02]  /*6110*/  VIADD R12, R0, 0x28 ;  /* 0x00000028000c7836 */ /* 0x000fe40000000000 */
[----:B------:R-:W-:Y:S01]  /*6120*/  IMAD.HI.U32 R9, R3, R8, RZ ;  /* 0x0000000803097227 */ /* 0x000fe200078e00ff */
[----:B------:R-:W-:Y:S03]  /*6130*/  STL [R1+0xe4], R21 ;  /* 0x0000e41501007387 */ /* 0x000fe60000100800 */
[----:B------:R-:W-:-:S02]  /*6140*/  @!P6 IMAD.IADD R4, R4, 0x1, -R2 ;  /* 0x000000010404e824 */ /* 0x000fc400078e0a02 */
[----:B------:R-:W-:Y:S01]  /*6150*/  @!P3 IMAD.MOV R64, RZ, RZ, -R64 ;  /* 0x000000ffff40b224 */ /* 0x000fe200078e0a40 */
[----:B------:R-:W-:Y:S01]  /*6160*/  ISETP.GE.AND P3, PT, R17, RZ, PT ;  /* 0x000000ff1100720c */ /* 0x000fe20003f66270 */
[----:B------:R0:W-:Y:S01]  /*6170*/  STL [R1+0xe0], R11 ;  /* 0x0000e00b01007387 */ /* 0x0001e20000100800 */
[----:B------:R-:W-:Y:S01]  /*6180*/  IMAD.MOV R9, RZ, RZ, -R9 ;  /* 0x000000ffff097224 */ /* 0x000fe200078e0a09 */
[----:B------:R-:W-:Y:S01]  /*6190*/  ISETP.GT.U32.AND P6, PT, R2, R4, PT ;  /* 0x000000040200720c */ /* 0x000fe20003fc4070 */
[----:B------:R-:W-:Y:S02]  /*61a0*/  @!P5 IMAD.IADD R6, R6, 0x1, -R2 ;  /* 0x000000010606d824 */ /* 0x000fe400078e0a02 */
[----:B------:R-:W-:Y:S01]  /*61b0*/  IMAD R8, R2, R9, R8 ;  /* 0x0000000902087224 */ /* 0x000fe200078e0208 */
[----:B0-----:R-:W-:Y:S01]  /*61c0*/  IABS R11, R12 ;  /* 0x0000000c000b7213 */ /* 0x001fe20000000000 */
[----:B------:R-:W-:Y:S02]  /*61d0*/  @!P4 IMAD.IADD R10, R10, 0x1, -R2 ;  /* 0x000000010a0ac824 */ /* 0x000fe400078e0a02 */
[----:B------:R-:W-:-:S02]  /*61e0*/  IMAD.MOV.U32 R17, RZ, RZ, R5 ;  /* 0x000000ffff117224 */ /* 0x000fc400078e0005 */
[----:B------:R-:W-:Y:S01]  /*61f0*/  IMAD.MOV.U32 R9, RZ, RZ, R11 ;  /* 0x000000ffff097224 */ /* 0x000fe200078e000b */
[----:B------:R-:W-:Y:S01]  /*6200*/  ISETP.GE.AND P1, PT, R15, RZ, PT ;  /* 0x000000ff0f00720c */ /* 0x000fe20003f26270 */
[----:B------:R-:W-:Y:S02]  /*6210*/  IMAD.MOV.U32 R18, RZ, RZ, R6 ;  /* 0x000000ffff127224 */ /* 0x000fe400078e0006 */
[----:B------:R-:W-:Y:S01]  /*6220*/  IMAD.HI.U32 R5, R3, R9, RZ ;  /* 0x0000000903057227 */ /* 0x000fe200078e00ff */
[----:B------:R-:W-:-:S03]  /*6230*/  ISETP.GT.U32.AND P4, PT, R2, R10, PT ;  /* 0x0000000a0200720c */ /* 0x000fc60003f84070 */
[----:B------:R-:W-:Y:S02]  /*6240*/  VIADD R6, R0, 0x29 ;  /* 0x0000002900067836 */ /* 0x000fe40000000000 */
[----:B------:R-:W-:Y:S01]  /*6250*/  @!P3 IMAD.MOV R17, RZ, RZ, -R17 ;  /* 0x000000ffff11b224 */ /* 0x000fe200078e0a11 */
[----:B------:R-:W-:Y:S01]  /*6260*/  ISETP.GT.U32.AND P3, PT, R2, R8, PT ;  /* 0x000000080200720c */ /* 0x000fe20003f64070 */
[----:B------:R-:W-:Y:S02]  /*6270*/  VIADD R13, R0, 0x2a ;  /* 0x0000002a000d7836 */ /* 0x000fe40000000000 */
[----:B------:R-:W-:Y:S01]  /*6280*/  IMAD.MOV R5, RZ, RZ, -R5 ;  /* 0x000000ffff057224 */ /* 0x000fe200078e0a05 */
[----:B------:R-:W-:Y:S01]  /*6290*/  IABS R11, R6 ;  /* 0x00000006000b7213 */ /* 0x000fe20000000000 */
[----:B------:R-:W-:Y:S01]  /*62a0*/  @!P6 IMAD.IADD R4, R4, 0x1, -R2 ;  /* 0x000000010404e824 */ /* 0x000fe200078e0a02 */
[----:B------:R-:W-:Y:S01]  /*62b0*/  ISETP.GE.AND P5, PT, R14, RZ, PT ;  /* 0x000000ff0e00720c */ /* 0x000fe20003fa6270 */
[----:B------:R-:W-:Y:S01]  /*62c0*/  IMAD R5, R2, R5, R9 ;  /* 0x0000000502057224 */ /* 0x000fe200078e0209 */
[----:B------:R-:W-:Y:S01]  /*62d0*/  IABS R9, R13 ;  /* 0x0000000d00097213 */ /* 0x000fe20000000000 */
[----:B------:R-:W-:Y:S01]  /*62e0*/  IMAD.MOV.U32 R14, RZ, RZ, R4 ;  /* 0x000000ffff0e7224 */ /* 0x000fe200078e0004 */
[----:B------:R-:W-:Y:S01]  /*62f0*/  ISETP.GE.AND P6, PT, R12, RZ, PT ;  /* 0x000000ff0c00720c */ /* 0x000fe20003fc6270 */
[----:B------:R-:W-:-:S02]  /*6300*/  @!P0 IMAD.MOV R18, RZ, RZ, -R18 ;  /* 0x000000ffff128224 */ /* 0x000fc400078e0a12 */
[----:B------:R-:W-:-:S04]  /*6310*/  IMAD.HI.U32 R12, R3, R11, RZ ;  /* 0x0000000b030c7227 */ /* 0x000fc800078e00ff */
[----:B------:R-:W-:Y:S02]  /*6320*/  @!P1 IMAD.MOV R14, RZ, RZ, -R14 ;  /* 0x000000ffff0e9224 */ /* 0x000fe400078e0a0e */
[----:B------:R-:W-:Y:S01]  /*6330*/  IMAD.MOV.U32 R4, RZ, RZ, R9 ;  /* 0x000000ffff047224 */ /* 0x000fe200078e0009 */
[----:B------:R-:W-:Y:S01]  /*6340*/  STL [R1+0xdc], R18 ;  /* 0x0000dc1201007387 */ /* 0x000fe20000100800 */
[----:B------:R-:W-:Y:S02]  /*6350*/  IMAD.MOV R9, RZ, RZ, -R12 ;  /* 0x000000ffff097224 */ /* 0x000fe400078e0a0c */
[--C-:B------:R-:W-:Y:S01]  /*6360*/  @!P4 IMAD.IADD R10, R10, 0x1, -R2.reuse ;  /* 0x000000010a0ac824 */ /* 0x100fe200078e0a02 */
[----:B------:R-:W-:Y:S01]  /*6370*/  STL [R1+0xd8], R17 ;  /* 0x0000d81101007387 */ /* 0x000fe20000100800 */
[----:B------:R-:W-:Y:S02]  /*6380*/  @!P3 IMAD.IADD R8, R8, 0x1, -R2 ;  /* 0x000000010808b824 */ /* 0x000fe400078e0a02 */
[C---:B------:R-:W-:Y:S01]  /*6390*/  IMAD R9, R2.reuse, R9, R11 ;  /* 0x0000000902097224 */ /* 0x040fe200078e020b */
[----:B------:R0:W-:Y:S02]  /*63a0*/  STL [R1+0xd4], R14 ;  /* 0x0000d40e01007387 */ /* 0x0001e40000100800 */
[----:B------:R-:W-:Y:S01]  /*63b0*/  ISETP.GT.U32.AND P3, PT, R2, R8, PT ;  /* 0x000000080200720c */ /* 0x000fe20003f64070 */
[----:B------:R-:W-:-:S04]  /*63c0*/  IMAD.HI.U32 R12, R3, R4, RZ ;  /* 0x00000004030c7227 */ /* 0x000fc800078e00ff */
[----:B0-----:R-:W-:Y:S01]  /*63d0*/  IMAD.MOV.U32 R14, RZ, RZ, R10 ;  /* 0x000000ffff0e7224 */ /* 0x001fe200078e000a */
[----:B------:R-:W-:-:S03]  /*63e0*/  ISETP.GT.U32.AND P1, PT, R2, R5, PT ;  /* 0x000000050200720c */ /* 0x000fc60003f24070 */
[----:B------:R-:W-:Y:S01]  /*63f0*/  @!P5 IMAD.MOV R14, RZ, RZ, -R14 ;  /* 0x000000ffff0ed224 */ /* 0x000fe200078e0a0e */
[----:B------:R-:W-:Y:S02]  /*6400*/  ISETP.GT.U32.AND P5, PT, R2, R9, PT ;  /* 0x000000090200720c */ /* 0x000fe40003fa4070 */
[----:B------:R-:W-:Y:S01]  /*6410*/  ISETP.GE.AND P0, PT, R16, RZ, PT ;  /* 0x000000ff1000720c */ /* 0x000fe20003f06270 */
[C---:B------:R-:W-:Y:S02]  /*6420*/  VIADD R16, R0.reuse, 0x2b ;  /* 0x0000002b00107836 */ /* 0x040fe40000000000 */
[----:B------:R-:W-:Y:S02]  /*6430*/  VIADD R15, R0, 0x2c ;  /* 0x0000002c000f7836 */ /* 0x000fe40000000000 */
[----:B------:R-:W-:Y:S01]  /*6440*/  IMAD.MOV R10, RZ, RZ, -R12 ;  /* 0x000000ffff0a7224 */ /* 0x000fe200078e0a0c */
[----:B------:R-:W-:Y:S01]  /*6450*/  ISETP.GE.AND P4, PT, R6, RZ, PT ;  /* 0x000000ff0600720c */ /* 0x000fe20003f86270 */
[----:B------:R-:W-:Y:S01]  /*6460*/  @!P3 IMAD.IADD R8, R8, 0x1, -R2 ;  /* 0x000000010808b824 */ /* 0x000fe200078e0a02 */
[----:B------:R-:W-:Y:S01]  /*6470*/  IABS R6, R16 ;  /* 0x0000001000067213 */ /* 0x000fe20000000000 */
[----:B------:R-:W-:Y:S01]  /*6480*/  IMAD R4, R2, R10, R4 ;  /* 0x0000000a02047224 */ /* 0x000fe200078e0204 */
[----:B------:R-:W-:Y:S01]  /*6490*/  IABS R10, R15 ;  /* 0x0000000f000a7213 */ /* 0x000fe20000000000 */
[----:B------:R0:W-:Y:S01]  /*64a0*/  STL [R1+0xd0], R14 ;  /* 0x0000d00e01007387 */ /* 0x0001e20000100800 */
[----:B------:R-:W-:-:S02]  /*64b0*/  @!P5 IMAD.IADD R9, R9, 0x1, -R2 ;  /* 0x000000010909d824 */ /* 0x000fc400078e0a02 */
[----:B------:R-:W-:Y:S01]  /*64c0*/  IMAD.HI.U32 R11, R3, R6, RZ ;  /* 0x00000006030b7227 */ /* 0x000fe200078e00ff */
[----:B------:R-:W-:-:S03]  /*64d0*/  ISETP.GE.AND P3, PT, R13, RZ, PT ;  /* 0x000000ff0d00720c */ /* 0x000fc60003f66270 */
[----:B------:R-:W-:Y:S02]  /*64e0*/  @!P1 IMAD.IADD R5, R5, 0x1, -R2 ;  /* 0x0000000105059824 */ /* 0x000fe400078e0a02 */
[----:B0-----:R-:W-:Y:S02]  /*64f0*/  IMAD.MOV.U32 R14, RZ, RZ, R8 ;  /* 0x000000ffff0e7224 */ /* 0x001fe400078e0008 */
[----:B------:R-:W-:Y:S01]  /*6500*/  IMAD.MOV.U32 R8, RZ, RZ, R10 ;  /* 0x000000ffff087224 */ /* 0x000fe200078e000a */
[C---:B------:R-:W-:Y:S01]  /*6510*/  ISETP.GT.U32.AND P5, PT, R2.reuse, R9, PT ;  /* 0x000000090200720c */ /* 0x040fe20003fa4070 */
[----:B------:R-:W-:Y:S01]  /*6520*/  IMAD.MOV R10, RZ, RZ, -R11 ;  /* 0x000000ffff0a7224 */ /* 0x000fe200078e0a0b */
[----:B------:R-:W-:Y:S01]  /*6530*/  ISETP.GT.U32.AND P1, PT, R2, R5, PT ;  /* 0x000000050200720c */ /* 0x000fe20003f24070 */
[----:B------:R-:W-:-:S04]  /*6540*/  IMAD.HI.U32 R13, R3, R8, RZ ;  /* 0x00000008030d7227 */ /* 0x000fc800078e00ff */
[----:B------:R-:W-:Y:S01]  /*6550*/  @!P0 IMAD.MOV R14, RZ, RZ, -R14 ;  /* 0x000000ffff0e8224 */ /* 0x000fe200078e0a0e */
[C---:B------:R-:W-:Y:S01]  /*6560*/  ISETP.GT.U32.AND P0, PT, R2.reuse, R4, PT ;  /* 0x000000040200720c */ /* 0x040fe20003f04070 */
[----:B------:R-:W-:Y:S02]  /*6570*/  IMAD R6, R2, R10, R6 ;  /* 0x0000000a02067224 */ /* 0x000fe400078e0206 */
[----:B------:R-:W-:Y:S02]  /*6580*/  IMAD.MOV R10, RZ, RZ, -R13 ;  /* 0x000000ffff0a7224 */ /* 0x000fe400078e0a0d */
[----:B------:R-:W-:Y:S02]  /*6590*/  VIADD R12, R0, 0x2d ;  /* 0x0000002d000c7836 */ /* 0x000fe40000000000 */
[C---:B------:R-:W-:Y:S02]  /*65a0*/  IMAD R8, R2.reuse, R10, R8 ;  /* 0x0000000a02087224 */ /* 0x040fe400078e0208 */
[--C-:B------:R-:W-:Y:S01]  /*65b0*/  @!P5 IMAD.IADD R9, R9, 0x1, -R2.reuse ;  /* 0x000000010909d824 */ /* 0x100fe200078e0a02 */
[----:B------:R-:W-:Y:S01]  /*65c0*/  IABS R11, R12 ;  /* 0x0000000c000b7213 */ /* 0x000fe20000000000 */
[----:B------:R-:W-:Y:S01]  /*65d0*/  @!P1 IMAD.IADD R5, R5, 0x1, -R2 ;  /* 0x0000000105059824 */ /* 0x000fe200078e0a02 */
[C---:B------:R-:W-:Y:S01]  /*65e0*/  ISETP.GT.U32.AND P5, PT, R2.reuse, R8, PT ;  /* 0x000000080200720c */ /* 0x040fe20003fa4070 */
[----:B------:R0:W-:Y:S01]  /*65f0*/  STL [R1+0xcc], R14 ;  /* 0x0000cc0e01007387 */ /* 0x0001e20000100800 */
[----:B------:R-:W-:Y:S01]  /*6600*/  ISETP.GT.U32.AND P1, PT, R2, R6, PT ;  /* 0x000000060200720c */ /* 0x000fe20003f24070 */
[----:B------:R-:W-:-:S02]  /*6610*/  VIADD R13, R0, 0x2f ;  /* 0x0000002f000d7836 */ /* 0x000fc40000000000 */
[----:B------:R-:W-:Y:S02]  /*6620*/  @!P0 IMAD.IADD R4, R4, 0x1, -R2 ;  /* 0x0000000104048824 */ /* 0x000fe400078e0a02 */
[----:B------:R-:W-:-:S04]  /*6630*/  IMAD.HI.U32 R10, R3, R11, RZ ;  /* 0x0000000b030a7227 */ /* 0x000fc800078e00ff */
[----:B0-----:R-:W-:Y:S01]  /*6640*/  VIADD R14, R0, 0x2e ;  /* 0x0000002e000e7836 */ /* 0x001fe20000000000 */
[----:B------:R-:W-:Y:S01]  /*6650*/  IABS R18, R13 ;  /* 0x0000000d00127213 */ /* 0x000fe20000000000 */
[----:B------:R-:W-:Y:S01]  /*6660*/  IMAD.MOV.U32 R52, RZ, RZ, R5 ;  /* 0x000000ffff347224 */ /* 0x000fe200078e0005 */
[C---:B------:R-:W-:Y:S01]  /*6670*/  ISETP.GT.U32.AND P0, PT, R2.reuse, R4, PT ;  /* 0x000000040200720c */ /* 0x040fe20003f04070 */
[----:B------:R-:W-:Y:S01]  /*6680*/  IMAD.MOV R5, RZ, RZ, -R10 ;  /* 0x000000ffff057224 */ /* 0x000fe200078e0a0a */
[----:B------:R-:W-:Y:S01]  /*6690*/  IABS R17, R14 ;  /* 0x0000000e00117213 */ /* 0x000fe20000000000 */
[----:B------:R-:W-:Y:S02]  /*66a0*/  IMAD.MOV.U32 R57, RZ, RZ, R9 ;  /* 0x000000ffff397224 */ /* 0x000fe400078e0009 */
[----:B------:R-:W-:Y:S02]  /*66b0*/  IMAD R5, R2, R5, R11 ;  /* 0x0000000502057224 */ /* 0x000fe400078e020b */
[----:B------:R-:W-:-:S02]  /*66c0*/  IMAD.MOV.U32 R10, RZ, RZ, R17 ;  /* 0x000000ffff0a7224 */ /* 0x000fc400078e0011 */
[----:B------:R-:W-:Y:S02]  /*66d0*/  @!P5 IMAD.IADD R8, R8, 0x1, -R2 ;  /* 0x000000010808d824 */ /* 0x000fe400078e0a02 */
[----:B------:R-:W-:Y:S02]  /*66e0*/  IMAD.MOV.U32 R11, RZ, RZ, R18 ;  /* 0x000000ffff0b7224 */ /* 0x000fe400078e0012 */
[----:B------:R-:W-:Y:S01]  /*66f0*/  @!P1 IMAD.IADD R6, R6, 0x1, -R2 ;  /* 0x0000000106069824 */ /* 0x000fe200078e0a02 */
[----:B------:R-:W-:Y:S01]  /*6700*/  ISETP.GE.AND P1, PT, R16, RZ, PT ;  /* 0x000000ff1000720c */ /* 0x000fe20003f26270 */
[----:B------:R-:W-:Y:S01]  /*6710*/  @!P4 IMAD.MOV R57, RZ, RZ, -R57 ;  /* 0x000000ffff39c224 */ /* 0x000fe200078e0a39 */
[----:B------:R-:W-:Y:S01]  /*6720*/  ISETP.GE.AND P4, PT, R15, RZ, PT ;  /* 0x000000ff0f00720c */ /* 0x000fe20003f86270 */
[----:B------:R-:W-:Y:S01]  /*6730*/  IMAD.HI.U32 R16, R3, R10, RZ ;  /* 0x0000000a03107227 */ /* 0x000fe200078e00ff */
[----:B------:R-:W-:-:S03]  /*6740*/  ISETP.GT.U32.AND P5, PT, R2, R8, PT ;  /* 0x000000080200720c */ /* 0x000fc60003fa4070 */
[----:B------:R-:W-:-:S04]  /*6750*/  IMAD.HI.U32 R15, R3, R11, RZ ;  /* 0x0000000b030f7227 */ /* 0x000fc800078e00ff */
[----:B------:R-:W-:Y:S01]  /*6760*/  @!P6 IMAD.MOV R52, RZ, RZ, -R52 ;  /* 0x000000ffff34e224 */ /* 0x000fe200078e0a34 */
[----:B------:R-:W-:Y:S01]  /*6770*/  ISETP.GT.U32.AND P6, PT, R2, R6, PT ;  /* 0x000000060200720c */ /* 0x000fe20003fc4070 */
[----:B------:R-:W-:Y:S02]  /*6780*/  IMAD.MOV R9, RZ, RZ, -R16 ;  /* 0x000000ffff097224 */ /* 0x000fe400078e0a10 */
[----:B------:R-:W-:Y:S02]  /*6790*/  @!P0 IMAD.IADD R4, R4, 0x1, -R2 ;  /* 0x0000000104048824 */ /* 0x000fe400078e0a02 */
[----:B------:R-:W-:Y:S01]  /*67a0*/  IMAD.MOV R15, RZ, RZ, -R15 ;  /* 0x000000ffff0f7224 */ /* 0x000fe200078e0a0f */
[C---:B------:R-:W-:Y:S01]  /*67b0*/  ISETP.GT.U32.AND P0, PT, R2.reuse, R5, PT ;  /* 0x000000050200720c */ /* 0x040fe20003f04070 */
[C---:B------:R-:W-:Y:S02]  /*67c0*/  IMAD R10, R2.reuse, R9, R10 ;  /* 0x00000009020a7224 */ /* 0x040fe400078e020a */
[----:B------:R-:W-:-:S02]  /*67d0*/  IMAD R9, R2, R15, R11 ;  /* 0x0000000f02097224 */ /* 0x000fc400078e020b */
[----:B------:R-:W-:Y:S02]  /*67e0*/  IMAD.MOV.U32 R21, RZ, RZ, R4 ;  /* 0x000000ffff157224 */ /* 0x000fe400078e0004 */
[--C-:B------:R-:W-:Y:S02]  /*67f0*/  @!P5 IMAD.IADD R8, R8, 0x1, -R2.reuse ;  /* 0x000000010808d824 */ /* 0x100fe400078e0a02 */
[----:B------:R-:W-:Y:S01]  /*6800*/  @!P3 IMAD.MOV R21, RZ, RZ, -R21 ;  /* 0x000000ffff15b224 */ /* 0x000fe200078e0a15 */
[C---:B------:R-:W-:Y:S02]  /*6810*/  ISETP.GT.U32.AND P3, PT, R2.reuse, R9, PT ;  /* 0x000000090200720c */ /* 0x040fe40003f64070 */
[----:B------:R-:W-:Y:S01]  /*6820*/  ISETP.GT.U32.AND P5, PT, R2, R10, PT ;  /* 0x0000000a0200720c */ /* 0x000fe20003fa4070 */
[----:B------:R-:W-:Y:S01]  /*6830*/  @!P6 IMAD.IADD R6, R6, 0x1, -R2 ;  /* 0x000000010606e824 */ /* 0x000fe200078e0a02 */
[----:B------:R-:W-:Y:S01]  /*6840*/  ISETP.GE.AND P6, PT, R12, RZ, PT ;  /* 0x000000ff0c00720c */ /* 0x000fe20003fc6270 */
[----:B------:R-:W-:-:S02]  /*6850*/  VIADD R18, R0, 0x31 ;  /* 0x0000003100127836 */ /* 0x000fc40000000000 */
[----:B------:R-:W-:Y:S02]  /*6860*/  VIADD R12, R0, 0x30 ;  /* 0x00000030000c7836 */ /* 0x000fe40000000000 */
[--C-:B------:R-:W-:Y:S01]  /*6870*/  @!P0 IMAD.IADD R5, R5, 0x1, -R2.reuse ;  /* 0x0000000105058824 */ /* 0x100fe200078e0a02 */
[----:B------:R-:W-:Y:S02]  /*6880*/  IABS R15, R18 ;  /* 0x00000012000f7213 */ /* 0x000fe40000000000 */
[----:B------:R-:W-:Y:S01]  /*6890*/  IABS R16, R12 ;  /* 0x0000000c00107213 */ /* 0x000fe20000000000 */
[--C-:B------:R-:W-:Y:S01]  /*68a0*/  @!P3 IMAD.IADD R9, R9, 0x1, -R2.reuse ;  /* 0x000000010909b824 */ /* 0x100fe200078e0a02 */
[----:B------:R-:W-:Y:S01]  /*68b0*/  ISETP.GT.U32.AND P0, PT, R2, R5, PT ;  /* 0x000000050200720c */ /* 0x000fe20003f04070 */
[----:B------:R-:W-:Y:S02]  /*68c0*/  @!P5 IMAD.IADD R10, R10, 0x1, -R2 ;  /* 0x000000010a0ad824 */ /* 0x000fe400078e0a02 */
[----:B------:R-:W-:-:S02]  /*68d0*/  IMAD.MOV.U32 R4, RZ, RZ, R15 ;  /* 0x000000ffff047224 */ /* 0x000fc400078e000f */
[----:B------:R-:W-:Y:S01]  /*68e0*/  IMAD.MOV.U32 R11, RZ, RZ, R16 ;  /* 0x000000ffff0b7224 */ /* 0x000fe200078e0010 */
[C---:B------:R-:W-:Y:S01]  /*68f0*/  ISETP.GT.U32.AND P3, PT, R2.reuse, R9, PT ;  /* 0x000000090200720c */ /* 0x040fe20003f64070 */
[----:B------:R-:W-:Y:S01]  /*6900*/  IMAD.MOV.U32 R19, RZ, RZ, R8 ;  /* 0x000000ffff137224 */ /* 0x000fe200078e0008 */
[----:B------:R-:W-:Y:S01]  /*6910*/  ISETP.GT.U32.AND P5, PT, R2, R10, PT ;  /* 0x0000000a0200720c */ /* 0x000fe20003fa4070 */
[----:B------:R-:W-:Y:S02]  /*6920*/  IMAD.MOV.U32 R20, RZ, RZ, R6 ;  /* 0x000000ffff147224 */ /* 0x000fe400078e0006 */
[----:B------:R-:W-:-:S04]  /*6930*/  IMAD.HI.U32 R8, R3, R4, RZ ;  /* 0x0000000403087227 */ /* 0x000fc800078e00ff */
[----:B------:R-:W-:-:S04]  /*6940*/  IMAD.HI.U32 R6, R3, R11, RZ ;  /* 0x0000000b03067227 */ /* 0x000fc800078e00ff */
[----:B------:R-:W-:Y:S02]  /*6950*/  VIADD R16, R0, 0x32 ;  /* 0x0000003200107836 */ /* 0x000fe40000000000 */
[----:B------:R-:W-:Y:S02]  /*6960*/  IMAD.MOV R8, RZ, RZ, -R8 ;  /* 0x000000ffff087224 */ /* 0x000fe400078e0a08 */
[----:B------:R-:W-:Y:S02]  /*6970*/  IMAD.MOV R6, RZ, RZ, -R6 ;  /* 0x000000ffff067224 */ /* 0x000fe400078e0a06 */
[----:B------:R-:W-:Y:S01]  /*6980*/  @!P0 IMAD.IADD R5, R5, 0x1, -R2 ;  /* 0x0000000105058824 */ /* 0x000fe200078e0a02 */
[----:B------:R-:W-:Y:S01]  /*6990*/  ISETP.GE.AND P0, PT, R12, RZ, PT ;  /* 0x000000ff0c00720c */ /* 0x000fe20003f06270 */
[C---:B------:R-:W-:Y:S01]  /*69a0*/  IMAD R4, R2.reuse, R8, R4 ;  /* 0x0000000802047224 */ /* 0x040fe200078e0204 */
[----:B------:R-:W-:Y:S01]  /*69b0*/  IABS R12, R16 ;  /* 0x00000010000c7213 */ /* 0x000fe20000000000 */
[----:B------:R-:W-:-:S02]  /*69c0*/  IMAD R11, R2, R6, R11 ;  /* 0x00000006020b7224 */ /* 0x000fc400078e020b */
[----:B------:R-:W-:Y:S01]  /*69d0*/  @!P3 IMAD.IADD R9, R9, 0x1, -R2 ;  /* 0x000000010909b824 */ /* 0x000fe200078e0a02 */
[----:B------:R-:W-:Y:S01]  /*69e0*/  ISETP.GT.U32.AND P3, PT, R2, R4, PT ;  /* 0x000000040200720c */ /* 0x000fe20003f64070 */
[----:B------:R-:W-:Y:S01]  /*69f0*/  @!P1 IMAD.MOV R20, RZ, RZ, -R20 ;  /* 0x000000ffff149224 */ /* 0x000fe200078e0a14 */
[----:B------:R-:W-:Y:S01]  /*6a00*/  ISETP.GE.AND P1, PT, R14, RZ, PT ;  /* 0x000000ff0e00720c */ /* 0x000fe20003f26270 */
[----:B------:R-:W-:Y:S01]  /*6a10*/  @!P5 IMAD.IADD R10, R10, 0x1, -R2 ;  /* 0x000000010a0ad824 */ /* 0x000fe200078e0a02 */
[----:B------:R-:W-:Y:S01]  /*6a20*/  ISETP.GT.U32.AND P5, PT, R2, R11, PT ;  /* 0x0000000b0200720c */ /* 0x000fe20003fa4070 */
[----:B------:R-:W-:Y:S02]  /*6a30*/  IMAD.MOV.U32 R6, RZ, RZ, R12 ;  /* 0x000000ffff067224 */ /* 0x000fe400078e000c */
[----:B------:R-:W-:Y:S02]  /*6a40*/  VIADD R14, R0, 0x34 ;  /* 0x00000034000e7836 */ /* 0x000fe40000000000 */
[----:B------:R-:W-:-:S02]  /*6a50*/  @!P4 IMAD.MOV R19, RZ, RZ, -R19 ;  /* 0x000000ffff13c224 */ /* 0x000fc400078e0a13 */
[C---:B------:R-:W-:Y:S02]  /*6a60*/  VIADD R17, R0.reuse, 0x35 ;  /* 0x0000003500117836 */ /* 0x040fe40000000000 */
[----:B------:R-:W-:Y:S01]  /*6a70*/  VIADD R15, R0, 0x33 ;  /* 0x00000033000f7836 */ /* 0x000fe20000000000 */
[----:B------:R-:W-:Y:S01]  /*6a80*/  STL [R1+0xc], R21 ;  /* 0x00000c1501007387 */ /* 0x000fe20000100800 */
[----:B------:R-:W-:Y:S01]  /*6a90*/  IMAD.HI.U32 R12, R3, R6, RZ ;  /* 0x00000006030c7227 */ /* 0x000fe200078e00ff */
[----:B------:R-:W-:Y:S02]  /*6aa0*/  ISETP.GE.AND P4, PT, R13, RZ, PT ;  /* 0x000000ff0d00720c */ /* 0x000fe40003f86270 */
[----:B------:R0:W-:Y:S01]  /*6ab0*/  STL [R1+0x8], R20 ;  /* 0x0000081401007387 */ /* 0x0001e20000100800 */
[----:B------:R-:W-:Y:S02]  /*6ac0*/  IABS R13, R14 ;  /* 0x0000000e000d7213 */ /* 0x000fe40000000000 */
[----:B------:R-:W-:Y:S01]  /*6ad0*/  IABS R8, R15 ;  /* 0x0000000f00087213 */ /* 0x000fe20000000000 */
[----:B------:R2:W-:Y:S01]  /*6ae0*/  STL [R1+0x4], R19 ;  /* 0x0000041301007387 */ /* 0x0005e20000100800 */
[----:B------:R-:W-:Y:S01]  /*6af0*/  @!P3 IMAD.IADD R4, R4, 0x1, -R2 ;  /* 0x000000010404b824 */ /* 0x000fe200078e0a02 */
[----:B0-----:R-:W-:Y:S01]  /*6b00*/  IABS R20, R17 ;  /* 0x0000001100147213 */ /* 0x001fe20000000000 */
[----:B--2---:R-:W-:-:S02]  /*6b10*/  IMAD.MOV R19, RZ, RZ, -R12 ;  /* 0x000000ffff137224 */ /* 0x004fc400078e0a0c */
[----:B------:R-:W-:Y:S02]  /*6b20*/  IMAD.MOV.U32 R12, RZ, RZ, R13 ;  /* 0x000000ffff0c7224 */ /* 0x000fe400078e000d */
[----:B------:R-:W-:Y:S02]  /*6b30*/  IMAD R6, R2, R19, R6 ;  /* 0x0000001302067224 */ /* 0x000fe400078e0206 */
[----:B------:R-:W-:Y:S02]  /*6b40*/  IMAD.MOV.U32 R13, RZ, RZ, R20 ;  /* 0x000000ffff0d7224 */ /* 0x000fe400078e0014 */
[----:B------:R-:W-:Y:S02]  /*6b50*/  IMAD.MOV.U32 R93, RZ, RZ, R10 ;  /* 0x000000ffff5d7224 */ /* 0x000fe400078e000a */
[----:B------:R-:W-:-:S04]  /*6b60*/  IMAD.HI.U32 R20, R3, R8, RZ ;  /* 0x0000000803147227 */ /* 0x000fc800078e00ff */
[----:B------:R-:W-:Y:S01]  /*6b70*/  @!P5 IMAD.IADD R11, R11, 0x1, -R2 ;  /* 0x000000010b0bd824 */ /* 0x000fe200078e0a02 */
[C---:B------:R-:W-:Y:S01]  /*6b80*/  ISETP.GT.U32.AND P5, PT, R2.reuse, R6, PT ;  /* 0x000000060200720c */ /* 0x040fe20003fa4070 */
[----:B------:R-:W-:Y:S02]  /*6b90*/  IMAD.MOV.U32 R24, RZ, RZ, R5 ;  /* 0x000000ffff187224 */ /* 0x000fe400078e0005 */
[----:B------:R-:W-:Y:S01]  /*6ba0*/  @!P1 IMAD.MOV R93, RZ, RZ, -R93 ;  /* 0x000000ffff5d9224 */ /* 0x000fe200078e0a5d */
[C---:B------:R-:W-:Y:S01]  /*6bb0*/  ISETP.GT.U32.AND P1, PT, R2.reuse, R4, PT ;  /* 0x000000040200720c */ /* 0x040fe20003f24070 */
[----:B------:R-:W-:Y:S01]  /*6bc0*/  IMAD.MOV R5, RZ, RZ, -R20 ;  /* 0x000000ffff057224 */ /* 0x000fe200078e0a14 */
[----:B------:R-:W-:Y:S01]  /*6bd0*/  ISETP.GT.U32.AND P3, PT, R2, R11, PT ;  /* 0x0000000b0200720c */ /* 0x000fe20003f64070 */
[----:B------:R-:W-:Y:S02]  /*6be0*/  VIADD R19, R0, 0x36 ;  /* 0x0000003600137836 */ /* 0x000fe40000000000 */
[----:B------:R-:W-:-:S04]  /*6bf0*/  IMAD.HI.U32 R20, R3, R13, RZ ;  /* 0x0000000d03147227 */ /* 0x000fc800078e00ff */
[----:B------:R-:W-:-:S04]  /*6c00*/  IMAD.HI.U32 R21, R3, R12, RZ ;  /* 0x0000000c03157227 */ /* 0x000fc800078e00ff */
[----:B------:R-:W-:Y:S01]  /*6c10*/  @!P6 IMAD.MOV R24, RZ, RZ, -R24 ;  /* 0x000000ffff18e224 */ /* 0x000fe200078e0a18 */
[----:B------:R-:W-:Y:S01]  /*6c20*/  ISETP.GE.AND P6, PT, R18, RZ, PT ;  /* 0x000000ff1200720c */ /* 0x000fe20003fc6270 */
[----:B------:R-:W-:Y:S01]  /*6c30*/  IMAD.MOV R10, RZ, RZ, -R20 ;  /* 0x000000ffff0a7224 */ /* 0x000fe200078e0a14 */
[----:B------:R-:W-:Y:S01]  /*6c40*/  IABS R18, R19 ;  /* 0x0000001300127213 */ /* 0x000fe20000000000 */
[----:B------:R-:W-:Y:S02]  /*6c50*/  IMAD.MOV R21, RZ, RZ, -R21 ;  /* 0x000000ffff157224 */ /* 0x000fe400078e0a15 */
[C---:B------:R-:W-:Y:S02]  /*6c60*/  IMAD R5, R2.reuse, R5, R8 ;  /* 0x0000000502057224 */ /* 0x040fe400078e0208 */
[C---:B------:R-:W-:Y:S02]  /*6c70*/  IMAD R10, R2.reuse, R10, R13 ;  /* 0x0000000a020a7224 */ /* 0x040fe400078e020d */
[----:B------:R-:W-:-:S02]  /*6c80*/  IMAD R8, R2, R21, R12 ;  /* 0x0000001502087224 */ /* 0x000fc400078e020c */
[----:B------:R-:W-:Y:S02]  /*6c90*/  IMAD.MOV.U32 R12, RZ, RZ, R18 ;  /* 0x000000ffff0c7224 */ /* 0x000fe400078e0012 */
[--C-:B------:R-:W-:Y:S02]  /*6ca0*/  @!P5 IMAD.IADD R6, R6, 0x1, -R2.reuse ;  /* 0x000000010606d824 */ /* 0x100fe400078e0a02 */
[--C-:B------:R-:W-:Y:S01]  /*6cb0*/  @!P1 IMAD.IADD R4, R4, 0x1, -R2.reuse ;  /* 0x0000000104049824 */ /* 0x100fe200078e0a02 */
[C---:B------:R-:W-:Y:S01]  /*6cc0*/  ISETP.GT.U32.AND P1, PT, R2.reuse, R10, PT ;  /* 0x0000000a0200720c */ /* 0x040fe20003f24070 */
[----:B------:R-:W-:Y:S02]  /*6cd0*/  @!P3 IMAD.IADD R11, R11, 0x1, -R2 ;  /* 0x000000010b0bb824 */ /* 0x000fe400078e0a02 */
[----:B------:R-:W-:Y:S01]  /*6ce0*/  IMAD.MOV.U32 R92, RZ, RZ, R9 ;  /* 0x000000ffff5c7224 */ /* 0x000fe200078e0009 */
[C---:B------:R-:W-:Y:S01]  /*6cf0*/  ISETP.GT.U32.AND P3, PT, R2.reuse, R5, PT ;  /* 0x000000050200720c */ /* 0x040fe20003f64070 */
[----:B------:R-:W-:Y:S01]  /*6d00*/  IMAD.HI.U32 R9, R3, R12, RZ ;  /* 0x0000000c03097227 */ /* 0x000fe200078e00ff */
[----:B------:R-:W-:-:S03]  /*6d10*/  ISETP.GT.U32.AND P5, PT, R2, R6, PT ;  /* 0x000000060200720c */ /* 0x000fc60003fa4070 */
[----:B------:R-:W-:Y:S02]  /*6d20*/  IMAD.MOV.U32 R50, RZ, RZ, R11 ;  /* 0x000000ffff327224 */ /* 0x000fe400078e000b */
[----:B------:R-:W-:Y:S02]  /*6d30*/  IMAD.MOV R9, RZ, RZ, -R9 ;  /* 0x000000ffff097224 */ /* 0x000fe400078e0a09 */
[----:B------:R-:W-:Y:S02]  /*6d40*/  VIADD R11, R0, 0x37 ;  /* 0x00000037000b7836 */ /* 0x000fe40000000000 */
[----:B------:R-:W-:Y:S01]  /*6d50*/  @!P4 IMAD.MOV R92, RZ, RZ, -R92 ;  /* 0x000000ffff5cc224 */ /* 0x000fe200078e0a5c */
[C---:B------:R-:W-:Y:S01]  /*6d60*/  ISETP.GT.U32.AND P4, PT, R2.reuse, R8, PT ;  /* 0x000000080200720c */ /* 0x040fe20003f84070 */
[----:B------:R-:W-:Y:S01]  /*6d70*/  IMAD R9, R2, R9, R12 ;  /* 0x0000000902097224 */ /* 0x000fe200078e020c */
[----:B------:R-:W-:Y:S01]  /*6d80*/  IABS R12, R11 ;  /* 0x0000000b000c7213 */ /* 0x000fe20000000000 */
[----:B------:R-:W-:-:S02]  /*6d90*/  VIADD R13, R0, 0x38 ;  /* 0x00000038000d7836 */ /* 0x000fc40000000000 */
[----:B------:R-:W-:Y:S01]  /*6da0*/  @!P0 IMAD.MOV R50, RZ, RZ, -R50 ;  /* 0x000000ffff328224 */ /* 0x000fe200078e0a32 */
[----:B------:R-:W-:Y:S01]  /*6db0*/  ISETP.GE.AND P0, PT, R16, RZ, PT ;  /* 0x000000ff1000720c */ /* 0x000fe20003f06270 */
[----:B------:R-:W-:Y:S02]  /*6dc0*/  @!P1 IMAD.IADD R10, R10, 0x1, -R2 ;  /* 0x000000010a0a9824 */ /* 0x000fe400078e0a02 */
[----:B------:R-:W-:Y:S02]  /*6dd0*/  IMAD.MOV.U32 R55, RZ, RZ, R4 ;  /* 0x000000ffff377224 */ /* 0x000fe400078e0004 */
[----:B------:R-:W-:Y:S01]  /*6de0*/  @!P3 IMAD.IADD R5, R5, 0x1, -R2 ;  /* 0x000000010505b824 */ /* 0x000fe200078e0a02 */
[----:B------:R-:W-:Y:S01]  /*6df0*/  ISETP.GE.AND P3, PT, R14, RZ, PT ;  /* 0x000000ff0e00720c */ /* 0x000fe20003f66270 */
[----:B------:R-:W-:Y:S01]  /*6e00*/  IMAD.MOV.U32 R4, RZ, RZ, R12 ;  /* 0x000000ffff047224 */ /* 0x000fe200078e000c */
[----:B------:R-:W-:Y:S01]  /*6e10*/  IABS R14, R13 ;  /* 0x0000000d000e7213 */ /* 0x000fe20000000000 */
[----:B------:R-:W-:Y:S01]  /*6e20*/  @!P5 IMAD.IADD R6, R6, 0x1, -R2 ;  /* 0x000000010606d824 */ /* 0x000fe200078e0a02 */
[----:B------:R-:W-:Y:S01]  /*6e30*/  ISETP.GT.U32.AND P1, PT, R2, R10, PT ;  /* 0x0000000a0200720c */ /* 0x000fe20003f24070 */
[----:B------:R-:W-:-:S04]  /*6e40*/  IMAD.HI.U32 R12, R3, R4, RZ ;  /* 0x00000004030c7227 */ /* 0x000fc800078e00ff */
[----:B------:R-:W-:Y:S02]  /*6e50*/  IMAD.MOV.U32 R91, RZ, RZ, R6 ;  /* 0x000000ffff5b7224 */ /* 0x000fe400078e0006 */
[----:B------:R-:W-:Y:S02]  /*6e60*/  IMAD.MOV.U32 R6, RZ, RZ, R14 ;  /* 0x000000ffff067224 */ /* 0x000fe400078e000e */
[----:B------:R-:W-:Y:S02]  /*6e70*/  @!P4 IMAD.IADD R8, R8, 0x1, -R2 ;  /* 0x000000010808c824 */ /* 0x000fe400078e0a02 */
[----:B------:R-:W-:Y:S02]  /*6e80*/  IMAD.MOV R14, RZ, RZ, -R12 ;  /* 0x000000ffff0e7224 */ /* 0x000fe400078e0a0c */
[----:B------:R-:W-:Y:S01]  /*6e90*/  @!P6 IMAD.MOV R55, RZ, RZ, -R55 ;  /* 0x000000ffff37e224 */ /* 0x000fe200078e0a37 */
[C---:B------:R-:W-:Y:S01]  /*6ea0*/  ISETP.GT.U32.AND P6, PT, R2.reuse, R8, PT ;  /* 0x000000080200720c */ /* 0x040fe20003fc4070 */
[----:B------:R-:W-:Y:S01]  /*6eb0*/  @!P0 IMAD.MOV R91, RZ, RZ, -R91 ;  /* 0x000000ffff5b8224 */ /* 0x000fe200078e0a5b */
[C---:B------:R-:W-:Y:S01]  /*6ec0*/  ISETP.GT.U32.AND P0, PT, R2.reuse, R9, PT ;  /* 0x000000090200720c */ /* 0x040fe20003f04070 */
[----:B------:R-:W-:-:S02]  /*6ed0*/  IMAD R4, R2, R14, R4 ;  /* 0x0000000e02047224 */ /* 0x000fc400078e0204 */
[--C-:B------:R-:W-:Y:S02]  /*6ee0*/  @!P1 IMAD.IADD R10, R10, 0x1, -R2.reuse ;  /* 0x000000010a0a9824 */ /* 0x100fe400078e0a02 */
[----:B------:R-:W-:Y:S01]  /*6ef0*/  VIADD R12, R0, 0x39 ;  /* 0x00000039000c7836 */ /* 0x000fe20000000000 */
[C---:B------:R-:W-:Y:S02]  /*6f00*/  ISETP.GT.U32.AND P1, PT, R2.reuse, R4, PT ;  /* 0x000000040200720c */ /* 0x040fe40003f24070 */
[----:B------:R-:W-:Y:S01]  /*6f10*/  ISETP.GE.AND P5, PT, R15, RZ, PT ;  /* 0x000000ff0f00720c */ /* 0x000fe20003fa6270 */
[----:B------:R-:W-:Y:S01]  /*6f20*/  IMAD.HI.U32 R15, R3, R6, RZ ;  /* 0x00000006030f7227 */ /* 0x000fe200078e00ff */
[----:B------:R-:W-:Y:S02]  /*6f30*/  ISETP.GT.U32.AND P4, PT, R2, R5, PT ;  /* 0x000000050200720c */ /* 0x000fe40003f84070 */
[----:B------:R-:W-:Y:S01]  /*6f40*/  IABS R14, R12 ;  /* 0x0000000c000e7213 */ /* 0x000fe20000000000 */
[----:B------:R-:W-:-:S02]  /*6f50*/  @!P6 IMAD.IADD R8, R8, 0x1, -R2 ;  /* 0x000000010808e824 */ /* 0x000fc400078e0a02 */
[----:B------:R-:W-:Y:S02]  /*6f60*/  IMAD.MOV R15, RZ, RZ, -R15 ;  /* 0x000000ffff0f7224 */ /* 0x000fe400078e0a0f */
[----:B------:R-:W-:Y:S01]  /*6f70*/  @!P0 IMAD.IADD R9, R9, 0x1, -R2 ;  /* 0x0000000109098824 */ /* 0x000fe200078e0a02 */
[----:B------:R-:W-:Y:S01]  /*6f80*/  ISETP.GE.AND P0, PT, R11, RZ, PT ;  /* 0x000000ff0b00720c */ /* 0x000fe20003f06270 */
[----:B------:R-:W-:Y:S02]  /*6f90*/  IMAD.MOV.U32 R11, RZ, RZ, R14 ;  /* 0x000000ffff0b7224 */ /* 0x000fe400078e000e */
[----:B------:R-:W-:Y:S02]  /*6fa0*/  IMAD R6, R2, R15, R6 ;  /* 0x0000000f02067224 */ /* 0x000fe400078e0206 */
[----:B------:R-:W-:Y:S01]  /*6fb0*/  @!P1 IMAD.IADD R4, R4, 0x1, -R2 ;  /* 0x0000000104049824 */ /* 0x000fe200078e0a02 */
[----:B------:R-:W-:Y:S01]  /*6fc0*/  ISETP.GT.U32.AND P1, PT, R2, R9, PT ;  /* 0x000000090200720c */ /* 0x000fe20003f24070 */
[----:B------:R-:W-:-:S02]  /*6fd0*/  IMAD.MOV.U32 R89, RZ, RZ, R8 ;  /* 0x000000ffff597224 */ /* 0x000fc400078e0008 */
[----:B------:R-:W-:-:S04]  /*6fe0*/  IMAD.HI.U32 R18, R3, R11, RZ ;  /* 0x0000000b03127227 */ /* 0x000fc800078e00ff */
[----:B------:R-:W-:Y:S01]  /*6ff0*/  @!P3 IMAD.MOV R89, RZ, RZ, -R89 ;  /* 0x000000ffff59b224 */ /* 0x000fe200078e0a59 */
[----:B------:R-:W-:Y:S01]  /*7000*/  ISETP.GT.U32.AND P3, PT, R2, R6, PT ;  /* 0x000000060200720c */ /* 0x000fe20003f64070 */
[----:B------:R-:W-:Y:S02]  /*7010*/  @!P4 IMAD.IADD R5, R5, 0x1, -R2 ;  /* 0x000000010505c824 */ /* 0x000fe400078e0a02 */
[----:B------:R-:W-:Y:S02]  /*7020*/  IMAD.MOV R18, RZ, RZ, -R18 ;  /* 0x000000ffff127224 */ /* 0x000fe400078e0a12 */
[----:B------:R-:W-:Y:S02]  /*7030*/  IMAD.MOV.U32 R90, RZ, RZ, R5 ;  /* 0x000000ffff5a7224 */ /* 0x000fe400078e0005 */
[----:B------:R-:W-:Y:S02]  /*7040*/  VIADD R16, R0, 0x3b ;  /* 0x0000003b00107836 */ /* 0x000fe40000000000 */
[----:B------:R-:W-:Y:S01]  /*7050*/  IMAD R5, R2, R18, R11 ;  /* 0x0000001202057224 */ /* 0x000fe200078e020b */
[----:B------:R-:W-:Y:S01]  /*7060*/  ISETP.GE.AND P4, PT, R17, RZ, PT ;  /* 0x000000ff1100720c */ /* 0x000fe20003f86270 */
[----:B------:R-:W-:Y:S01]  /*7070*/  VIADD R14, R0, 0x3a ;  /* 0x0000003a000e7836 */ /* 0x000fe20000000000 */
[----:B------:R-:W-:Y:S01]  /*7080*/  ISETP.GE.AND P6, PT, R19, RZ, PT ;  /* 0x000000ff1300720c */ /* 0x000fe20003fc6270 */
[----:B------:R-:W-:Y:S01]  /*7090*/  @!P1 IMAD.IADD R9, R9, 0x1, -R2 ;  /* 0x0000000109099824 */ /* 0x000fe200078e0a02 */
[----:B------:R-:W-:-:S02]  /*70a0*/  IABS R19, R16 ;  /* 0x0000001000137213 */ /* 0x000fc40000000000 */
[----:B------:R-:W-:Y:S01]  /*70b0*/  ISETP.GT.U32.AND P1, PT, R2, R5, PT ;  /* 0x000000050200720c */ /* 0x000fe20003f24070 */
[----:B------:R-:W-:Y:S01]  /*70c0*/  @!P3 IMAD.IADD R6, R6, 0x1, -R2 ;  /* 0x000000010606b824 */ /* 0x000fe200078e0a02 */
[----:B------:R-:W-:Y:S01]  /*70d0*/  IABS R17, R14 ;  /* 0x0000000e00117213 */ /* 0x000fe20000000000 */
[----:B------:R-:W-:Y:S01]  /*70e0*/  @!P5 IMAD.MOV R90, RZ, RZ, -R90 ;  /* 0x000000ffff5ad224 */ /* 0x000fe200078e0a5a */
[C---:B------:R-:W-:Y:S01]  /*70f0*/  ISETP.GT.U32.AND P5, PT, R2.reuse, R4, PT ;  /* 0x000000040200720c */ /* 0x040fe20003fa4070 */
[----:B------:R-:W-:Y:S02]  /*7100*/  IMAD.MOV.U32 R88, RZ, RZ, R10 ;  /* 0x000000ffff587224 */ /* 0x000fe400078e000a */
[----:B------:R-:W-:Y:S01]  /*7110*/  IMAD.MOV.U32 R10, RZ, RZ, R19 ;  /* 0x000000ffff0a7224 */ /* 0x000fe200078e0013 */
[----:B------:R-:W-:Y:S01]  /*7120*/  ISETP.GT.U32.AND P3, PT, R2, R6, PT ;  /* 0x000000060200720c */ /* 0x000fe20003f64070 */
[----:B------:R-:W-:Y:S02]  /*7130*/  VIADD R15, R0, 0x3c ;  /* 0x0000003c000f7836 */ /* 0x000fe40000000000 */
[----:B------:R-:W-:-:S02]  /*7140*/  IMAD.MOV.U32 R8, RZ, RZ, R17 ;  /* 0x000000ffff087224 */ /* 0x000fc400078e0011 */
[----:B------:R-:W-:Y:S01]  /*7150*/  IMAD.HI.U32 R17, R3, R10, RZ ;  /* 0x0000000a03117227 */ /* 0x000fe200078e00ff */
[----:B------:R-:W-:-:S03]  /*7160*/  IABS R20, R15 ;  /* 0x0000000f00147213 */ /* 0x000fc60000000000 */
[----:B------:R-:W-:Y:S01]  /*7170*/  @!P4 IMAD.MOV R88, RZ, RZ, -R88 ;  /* 0x000000ffff58c224 */ /* 0x000fe200078e0a58 */
[----:B------:R-:W-:Y:S01]  /*7180*/  ISETP.GE.AND P4, PT, R13, RZ, PT ;  /* 0x000000ff0d00720c */ /* 0x000fe20003f86270 */
[----:B------:R-:W-:-:S04]  /*7190*/  IMAD.HI.U32 R13, R3, R8, RZ ;  /* 0x00000008030d7227 */ /* 0x000fc800078e00ff */
[----:B------:R-:W-:Y:S02]  /*71a0*/  IMAD.MOV R18, RZ, RZ, -R17 ;  /* 0x000000ffff127224 */ /* 0x000fe400078e0a11 */
[----:B------:R-:W-:Y:S02]  /*71b0*/  IMAD.MOV.U32 R87, RZ, RZ, R9 ;  /* 0x000000ffff577224 */ /* 0x000fe400078e0009 */
[----:B------:R-:W-:Y:S02]  /*71c0*/  @!P1 IMAD.IADD R5, R5, 0x1, -R2 ;  /* 0x0000000105059824 */ /* 0x000fe400078e0a02 */
[----:B------:R-:W-:Y:S02]  /*71d0*/  IMAD.MOV.U32 R11, RZ, RZ, R20 ;  /* 0x000000ffff0b7224 */ /* 0x000fe400078e0014 */
[----:B------:R-:W-:Y:S02]  /*71e0*/  IMAD.MOV R13, RZ, RZ, -R13 ;  /* 0x000000ffff0d7224 */ /* 0x000fe400078e0a0d */
[----:B------:R-:W-:-:S02]  /*71f0*/  IMAD R10, R2, R18, R10 ;  /* 0x00000012020a7224 */ /* 0x000fc400078e020a */
[----:B------:R-:W-:Y:S01]  /*7200*/  @!P6 IMAD.MOV R87, RZ, RZ, -R87 ;  /* 0x000000ffff57e224 */ /* 0x000fe200078e0a57 */
[----:B------:R-:W-:Y:S01]  /*7210*/  ISETP.GT.U32.AND P6, PT, R2, R5, PT ;  /* 0x000000050200720c */ /* 0x000fe20003fc4070 */
[----:B------:R-:W-:Y:S01]  /*7220*/  @!P5 IMAD.IADD R4, R4, 0x1, -R2 ;  /* 0x000000010404d824 */ /* 0x000fe200078e0a02 */
[----:B------:R-:W-:Y:S01]  /*7230*/  ISETP.GE.AND P5, PT, R12, RZ, PT ;  /* 0x000000ff0c00720c */ /* 0x000fe20003fa6270 */
[----:B------:R-:W-:Y:S02]  /*7240*/  VIADD R12, R0, 0x3d ;  /* 0x0000003d000c7836 */ /* 0x000fe40000000000 */
[----:B------:R-:W-:-:S04]  /*7250*/  IMAD.HI.U32 R19, R3, R11, RZ ;  /* 0x0000000b03137227 */ /* 0x000fc800078e00ff */
[----:B------:R-:W-:Y:S02]  /*7260*/  IMAD R8, R2, R13, R8 ;  /* 0x0000000d02087224 */ /* 0x000fe400078e0208 */
[----:B------:R-:W-:Y:S01]  /*7270*/  @!P3 IMAD.IADD R6, R6, 0x1, -R2 ;  /* 0x000000010606b824 */ /* 0x000fe200078e0a02 */
[C---:B------:R-:W-:Y:S01]  /*7280*/  ISETP.GT.U32.AND P3, PT, R2.reuse, R10, PT ;  /* 0x0000000a0200720c */ /* 0x040fe20003f64070 */
[----:B------:R-:W-:Y:S01]  /*7290*/  IMAD.MOV R17, RZ, RZ, -R19 ;  /* 0x000000ffff117224 */ /* 0x000fe200078e0a13 */
[----:B------:R-:W-:Y:S02]  /*72a0*/  IABS R13, R12 ;  /* 0x0000000c000d7213 */ /* 0x000fe40000000000 */
[C---:B------:R-:W-:Y:S01]  /*72b0*/  ISETP.GT.U32.AND P1, PT, R2.reuse, R8, PT ;  /* 0x000000080200720c */ /* 0x040fe20003f24070 */
[----:B------:R-:W-:Y:S02]  /*72c0*/  IMAD R9, R2, R17, R11 ;  /* 0x0000001102097224 */ /* 0x000fe400078e020b */
[----:B------:R-:W-:-:S02]  /*72d0*/  IMAD.MOV.U32 R11, RZ, RZ, R13 ;  /* 0x000000ffff0b7224 */ /* 0x000fc400078e000d */
[----:B------:R-:W-:Y:S02]  /*72e0*/  IMAD.MOV.U32 R49, RZ, RZ, R6 ;  /* 0x000000ffff317224 */ /* 0x000fe400078e0006 */
[----:B------:R-:W-:Y:S02]  /*72f0*/  VIADD R13, R0, 0x3e ;  /* 0x0000003e000d7836 */ /* 0x000fe40000000000 */
[--C-:B------:R-:W-:Y:S02]  /*7300*/  @!P6 IMAD.IADD R5, R5, 0x1, -R2.reuse ;  /* 0x000000010505e824 */ /* 0x100fe400078e0a02 */
[----:B------:R-:W-:Y:S01]  /*7310*/  @!P4 IMAD.MOV R49, RZ, RZ, -R49 ;  /* 0x000000ffff31c224 */ /* 0x000fe200078e0a31 */
[----:B------:R-:W-:Y:S01]  /*7320*/  ISETP.GT.U32.AND P4, PT, R2, R9, PT ;  /* 0x000000090200720c */ /* 0x000fe20003f84070 */
[----:B------:R-:W-:Y:S01]  /*7330*/  @!P3 IMAD.IADD R10, R10, 0x1, -R2 ;  /* 0x000000010a0ab824 */ /* 0x000fe200078e0a02 */
[----:B------:R-:W-:Y:S01]  /*7340*/  IABS R6, R13 ;  /* 0x0000000d00067213 */ /* 0x000fe20000000000 */
[----:B------:R-:W-:-:S02]  /*7350*/  IMAD.MOV.U32 R53, RZ, RZ, R5 ;  /* 0x000000ffff357224 */ /* 0x000fc400078e0005 */
[----:B------:R-:W-:Y:S02]  /*7360*/  @!P1 IMAD.IADD R8, R8, 0x1, -R2 ;  /* 0x0000000108089824 */ /* 0x000fe400078e0a02 */
[----:B------:R-:W-:Y:S01]  /*7370*/  @!P5 IMAD.MOV R53, RZ, RZ, -R53 ;  /* 0x000000ffff35d224 */ /* 0x000fe200078e0a35 */
[C---:B------:R-:W-:Y:S01]  /*7380*/  ISETP.GT.U32.AND P5, PT, R2.reuse, R10, PT ;  /* 0x0000000a0200720c */ /* 0x040fe20003fa4070 */
[----:B------:R-:W-:Y:S01]  /*7390*/  IMAD.HI.U32 R5, R3, R6, RZ ;  /* 0x0000000603057227 */ /* 0x000fe200078e00ff */
[----:B------:R-:W-:-:S03]  /*73a0*/  ISETP.GT.U32.AND P3, PT, R2, R8, PT ;  /* 0x000000080200720c */ /* 0x000fc60003f64070 */
[----:B------:R-:W-:Y:S02]  /*73b0*/  IMAD.MOV.U32 R86, RZ, RZ, R4 ;  /* 0x000000ffff567224 */ /* 0x000fe400078e0004 */
[----:B------:R-:W-:-:S04]  /*73c0*/  IMAD.HI.U32 R4, R3, R11, RZ ;  /* 0x0000000b03047227 */ /* 0x000fc800078e00ff */
[----:B------:R-:W-:Y:S02]  /*73d0*/  IMAD.MOV R17, RZ, RZ, -R5 ;  /* 0x000000ffff117224 */ /* 0x000fe400078e0a05 */
[----:B------:R-:W-:Y:S02]  /*73e0*/  IMAD.MOV R4, RZ, RZ, -R4 ;  /* 0x000000ffff047224 */ /* 0x000fe400078e0a04 */
[----:B------:R-:W-:Y:S02]  /*73f0*/  @!P4 IMAD.IADD R9, R9, 0x1, -R2 ;  /* 0x000000010909c824 */ /* 0x000fe400078e0a02 */
[C---:B------:R-:W-:Y:S02]  /*7400*/  IMAD R6, R2.reuse, R17, R6 ;  /* 0x0000001102067224 */ /* 0x040fe400078e0206 */
[C---:B------:R-:W-:Y:S01]  /*7410*/  IMAD R4, R2.reuse, R4, R11 ;  /* 0x0000000402047224 */ /* 0x040fe200078e020b */
[----:B------:R-:W-:Y:S01]  /*7420*/  ISETP.GT.U32.AND P4, PT, R2, R9, PT ;  /* 0x000000090200720c */ /* 0x000fe20003f84070 */
[--C-:B------:R-:W-:Y:S01]  /*7430*/  @!P5 IMAD.IADD R10, R10, 0x1, -R2.reuse ;  /* 0x000000010a0ad824 */ /* 0x100fe200078e0a02 */
[----:B------:R-:W-:Y:S01]  /*7440*/  ISETP.GT.U32.AND P5, PT, R2, R6, PT ;  /* 0x000000060200720c */ /* 0x000fe20003fa4070 */
[----:B------:R-:W-:Y:S01]  /*7450*/  @!P3 IMAD.IADD R8, R8, 0x1, -R2 ;  /* 0x000000010808b824 */ /* 0x000fe200078e0a02 */
[----:B------:R-:W-:Y:S01]  /*7460*/  ISETP.GE.AND P6, PT, R16, RZ, PT ;  /* 0x000000ff1000720c */ /* 0x000fe20003fc6270 */
[----:B------:R-:W-:Y:S01]  /*7470*/  VIADD R16, R0, 0x41 ;  /* 0x0000004100107836 */ /* 0x000fe20000000000 */
[----:B------:R-:W-:Y:S01]  /*7480*/  ISETP.GT.U32.AND P3, PT, R2, R4, PT ;  /* 0x000000040200720c */ /* 0x000fe20003f64070 */
[----:B------:R-:W-:Y:S01]  /*7490*/  @!P0 IMAD.MOV R86, RZ, RZ, -R86 ;  /* 0x000000ffff568224 */ /* 0x000fe200078e0a56 */
[----:B------:R-:W-:Y:S01]  /*74a0*/  ISETP.GE.AND P0, PT, R14, RZ, PT ;  /* 0x000000ff0e00720c */ /* 0x000fe20003f06270 */
[----:B------:R-:W-:Y:S01]  /*74b0*/  VIADD R14, R0, 0x3f ;  /* 0x0000003f000e7836 */ /* 0x000fe20000000000 */
[----:B------:R-:W-:-:S03]  /*74c0*/  IABS R18, R16 ;  /* 0x0000001000127213 */ /* 0x000fc60000000000 */
[--C-:B------:R-:W-:Y:S01]  /*74d0*/  @!P4 IMAD.IADD R9, R9, 0x1, -R2.reuse ;  /* 0x000000010909c824 */ /* 0x100fe200078e0a02 */
[----:B------:R-:W-:Y:S01]  /*74e0*/  ISETP.GE.AND P4, PT, R12, RZ, PT ;  /* 0x000000ff0c00720c */ /* 0x000fe20003f86270 */
[----:B------:R-:W-:Y:S01]  /*74f0*/  @!P5 IMAD.IADD R6, R6, 0x1, -R2 ;  /* 0x000000010606d824 */ /* 0x000fe200078e0a02 */
[----:B------:R-:W-:Y:S01]  /*7500*/  ISETP.GE.AND P1, PT, R15, RZ, PT ;  /* 0x000000ff0f00720c */ /* 0x000fe20003f26270 */
[----:B------:R-:W-:Y:S01]  /*7510*/  IMAD.MOV.U32 R12, RZ, RZ, R18 ;  /* 0x000000ffff0c7224 */ /* 0x000fe200078e0012 */
[----:B------:R-:W-:Y:S01]  /*7520*/  IABS R11, R14 ;  /* 0x0000000e000b7213 */ /* 0x000fe20000000000 */
[----:B------:R-:W-:Y:S01]  /*7530*/  VIADD R15, R0, 0x40 ;  /* 0x00000040000f7836 */ /* 0x000fe20000000000 */
[----:B------:R-:W-:Y:S01]  /*7540*/  ISETP.GT.U32.AND P5, PT, R2, R6, PT ;  /* 0x000000060200720c */ /* 0x000fe20003fa4070 */
[----:B------:R-:W-:Y:S01]  /*7550*/  @!P3 IMAD.IADD R4, R4, 0x1, -R2 ;  /* 0x000000010404b824 */ /* 0x000fe200078e0a02 */
[----:B------:R-:W-:Y:S01]  /*7560*/  ISETP.GE.AND P3, PT, R13, RZ, PT ;  /* 0x000000ff0d00720c */ /* 0x000fe20003f66270 */
[----:B------:R-:W-:-:S04]  /*7570*/  IMAD.HI.U32 R13, R3, R12, RZ ;  /* 0x0000000c030d7227 */ /* 0x000fc800078e00ff */
[----:B------:R-:W-:Y:S01]  /*7580*/  IMAD.MOV.U32 R5, RZ, RZ, R11 ;  /* 0x000000ffff057224 */ /* 0x000fe200078e000b */
[----:B------:R-:W-:Y:S01]  /*7590*/  IABS R11, R15 ;  /* 0x0000000f000b7213 */ /* 0x000fe20000000000 */
[----:B------:R-:W-:Y:S02]  /*75a0*/  IMAD.MOV.U32 R83, RZ, RZ, R10 ;  /* 0x000000ffff537224 */ /* 0x000fe400078e000a */
[----:B------:R-:W-:Y:S02]  /*75b0*/  IMAD.MOV.U32 R84, RZ, RZ, R8 ;  /* 0x000000ffff547224 */ /* 0x000fe400078e0008 */
[----:B------:R-:W-:Y:S02]  /*75c0*/  IMAD.MOV R10, RZ, RZ, -R13 ;  /* 0x000000ffff0a7224 */ /* 0x000fe400078e0a0d */
[----:B------:R-:W-:Y:S02]  /*75d0*/  IMAD.MOV.U32 R82, RZ, RZ, R9 ;  /* 0x000000ffff527224 */ /* 0x000fe400078e0009 */
[----:B------:R-:W-:-:S04]  /*75e0*/  IMAD.HI.U32 R18, R3, R11, RZ ;  /* 0x0000000b03127227 */ /* 0x000fc800078e00ff */
[----:B------:R-:W-:Y:S01]  /*75f0*/  @!P0 IMAD.MOV R84, RZ, RZ, -R84 ;  /* 0x000000ffff548224 */ /* 0x000fe200078e0a54 */
[C---:B------:R-:W-:Y:S01]  /*7600*/  ISETP.GT.U32.AND P0, PT, R2.reuse, R4, PT ;  /* 0x000000040200720c */ /* 0x040fe20003f04070 */
[----:B------:R-:W-:Y:S02]  /*7610*/  IMAD R9, R2, R10, R12 ;  /* 0x0000000a02097224 */ /* 0x000fe400078e020c */
[----:B------:R-:W-:-:S04]  /*7620*/  IMAD.HI.U32 R17, R3, R5, RZ ;  /* 0x0000000503117227 */ /* 0x000fc800078e00ff */
[----:B------:R-:W-:Y:S02]  /*7630*/  IMAD.MOV R8, RZ, RZ, -R18 ;  /* 0x000000ffff087224 */ /* 0x000fe400078e0a12 */
[----:B------:R-:W-:Y:S01]  /*7640*/  @!P5 IMAD.IADD R6, R6, 0x1, -R2 ;  /* 0x000000010606d824 */ /* 0x000fe200078e0a02 */
[C---:B------:R-:W-:Y:S01]  /*7650*/  ISETP.GT.U32.AND P5, PT, R2.reuse, R9, PT ;  /* 0x000000090200720c */ /* 0x040fe20003fa4070 */
[----:B------:R-:W-:Y:S02]  /*7660*/  IMAD.MOV R17, RZ, RZ, -R17 ;  /* 0x000000ffff117224 */ /* 0x000fe400078e0a11 */
[----:B------:R-:W-:Y:S02]  /*7670*/  IMAD R8, R2, R8, R11 ;  /* 0x0000000802087224 */ /* 0x000fe400078e020b */
[----:B------:R-:W-:Y:S02]  /*7680*/  VIADD R11, R0, 0x42 ;  /* 0x00000042000b7836 */ /* 0x000fe40000000000 */
[----:B------:R-:W-:-:S02]  /*7690*/  IMAD R5, R2, R17, R5 ;  /* 0x0000001102057224 */ /* 0x000fc400078e0205 */
[----:B------:R-:W-:Y:S01]  /*76a0*/  @!P6 IMAD.MOV R83, RZ, RZ, -R83 ;  /* 0x000000ffff53e224 */ /* 0x000fe200078e0a53 */
[----:B------:R-:W-:Y:S01]  /*76b0*/  IABS R10, R11 ;  /* 0x0000000b000a7213 */ /* 0x000fe20000000000 */
[----:B------:R-:W-:Y:S01]  /*76c0*/  VIADD R13, R0, 0x43 ;  /* 0x00000043000d7836 */ /* 0x000fe20000000000 */
[----:B------:R-:W-:Y:S01]  /*76d0*/  ISETP.GT.U32.AND P6, PT, R2, R5, PT ;  /* 0x000000050200720c */ /* 0x000fe20003fc4070 */
[----:B------:R-:W-:Y:S02]  /*76e0*/  @!P0 IMAD.IADD R4, R4, 0x1, -R2 ;  /* 0x0000000104048824 */ /* 0x000fe400078e0a02 */
[----:B------:R-:W-:Y:S01]  /*76f0*/  @!P1 IMAD.MOV R82, RZ, RZ, -R82 ;  /* 0x000000ffff529224 */ /* 0x000fe200078e0a52 */
[----:B------:R-:W-:Y:S01]  /*7700*/  ISETP.GT.U32.AND P1, PT, R2, R8, PT ;  /* 0x000000080200720c */ /* 0x000fe20003f24070 */
[----:B------:R-:W-:Y:S01]  /*7710*/  IMAD.MOV.U32 R81, RZ, RZ, R4 ;  /* 0x000000ffff517224 */ /* 0x000fe200078e0004 */
[----:B------:R-:W-:Y:S01]  /*7720*/  IABS R12, R13 ;  /* 0x0000000d000c7213 */ /* 0x000fe20000000000 */
[----:B------:R-:W-:-:S02]  /*7730*/  @!P5 IMAD.IADD R9, R9, 0x1, -R2 ;  /* 0x000000010909d824 */ /* 0x000fc400078e0a02 */
[C---:B------:R-:W-:Y:S01]  /*7740*/  IMAD.HI.U32 R4, R3.reuse, R10, RZ ;  /* 0x0000000a03047227 */ /* 0x040fe200078e00ff */
[----:B------:R-:W-:Y:S02]  /*7750*/  ISETP.GE.AND P0, PT, R14, RZ, PT ;  /* 0x000000ff0e00720c */ /* 0x000fe40003f06270 */
[----:B------:R-:W-:Y:S01]  /*7760*/  ISETP.GT.U32.AND P5, PT, R2, R9, PT ;  /* 0x000000090200720c */ /* 0x000fe20003fa4070 */
[----:B------:R-:W-:Y:S02]  /*7770*/  IMAD.MOV.U32 R80, RZ, RZ, R6 ;  /* 0x000000ffff507224 */ /* 0x000fe400078e0006 */
[----:B------:R-:W-:Y:S02]  /*7780*/  IMAD.MOV R6, RZ, RZ, -R4 ;  /* 0x000000ffff067224 */ /* 0x000fe400078e0a04 */
[----:B------:R-:W-:-:S04]  /*7790*/  IMAD.HI.U32 R14, R3, R12, RZ ;  /* 0x0000000c030e7227 */ /* 0x000fc800078e00ff */
[----:B------:R-:W-:Y:S02]  /*77a0*/  IMAD R6, R2, R6, R10 ;  /* 0x0000000602067224 */ /* 0x000fe400078e020a */
[----:B------:R-:W-:Y:S02]  /*77b0*/  @!P6 IMAD.IADD R5, R5, 0x1, -R2 ;  /* 0x000000010505e824 */ /* 0x000fe400078e0a02 */
[----:B------:R-:W-:Y:S02]  /*77c0*/  IMAD.MOV R10, RZ, RZ, -R14 ;  /* 0x000000ffff0a7224 */ /* 0x000fe400078e0a0e */
[----:B------:R-:W-:Y:S02]  /*77d0*/  @!P1 IMAD.IADD R8, R8, 0x1, -R2 ;  /* 0x0000000108089824 */ /* 0x000fe400078e0a02 */
[----:B------:R-:W-:Y:S01]  /*77e0*/  @!P4 IMAD.MOV R81, RZ, RZ, -R81 ;  /* 0x000000ffff51c224 */ /* 0x000fe200078e0a51 */
[C---:B------:R-:W-:Y:S01]  /*77f0*/  ISETP.GT.U32.AND P4, PT, R2.reuse, R5, PT ;  /* 0x000000050200720c */ /* 0x040fe20003f84070 */
[----:B------:R-:W-:Y:S01]  /*7800*/  IMAD R10, R2, R10, R12 ;  /* 0x0000000a020a7224 */ /* 0x000fe200078e020c */
[----:B------:R-:W-:Y:S01]  /*7810*/  ISETP.GE.AND P6, PT, R15, RZ, PT ;  /* 0x000000ff0f00720c */ /* 0x000fe20003fc6270 */
[----:B------:R-:W-:Y:S01]  /*7820*/  VIADD R15, R0, 0x44 ;  /* 0x00000044000f7836 */ /* 0x000fe20000000000 */
[C---:B------:R-:W-:Y:S01]  /*7830*/  ISETP.GT.U32.AND P1, PT, R2.reuse, R8, PT ;  /* 0x000000080200720c */ /* 0x040fe20003f24070 */
[----:B------:R-:W-:Y:S01]  /*7840*/  @!P5 IMAD.IADD R9, R9, 0x1, -R2 ;  /* 0x000000010909d824 */ /* 0x000fe200078e0a02 */
[----:B------:R-:W-:-:S02]  /*7850*/  ISETP.GT.U32.AND P5, PT, R2, R10, PT ;  /* 0x0000000a0200720c */ /* 0x000fc40003fa4070 */
[----:B------:R-:W-:Y:S01]  /*7860*/  IABS R4, R15 ;  /* 0x0000000f00047213 */ /* 0x000fe20000000000 */
[C---:B------:R-:W-:Y:S02]  /*7870*/  VIADD R12, R0.reuse, 0x45 ;  /* 0x00000045000c7836 */ /* 0x040fe40000000000 */
[----:B------:R-:W-:Y:S02]  /*7880*/  VIADD R17, R0, 0x46 ;  /* 0x0000004600117836 */ /* 0x000fe40000000000 */
[----:B------:R-:W-:Y:S02]  /*7890*/  @!P4 IMAD.IADD R5, R5, 0x1, -R2 ;  /* 0x000000010505c824 */ /* 0x000fe400078e0a02 */
[----:B------:R-:W-:Y:S01]  /*78a0*/  IMAD.HI.U32 R14, R3, R4, RZ ;  /* 0x00000004030e7227 */ /* 0x000fe200078e00ff */
[----:B------:R-:W-:-:S03]  /*78b0*/  ISETP.GT.U32.AND P4, PT, R2, R6, PT ;  /* 0x000000060200720c */ /* 0x000fc60003f84070 */
[----:B------:R-:W-:Y:S01]  /*78c0*/  @!P3 IMAD.MOV R80, RZ, RZ, -R80 ;  /* 0x000000ffff50b224 */ /* 0x000fe200078e0a50 */
[----:B------:R-:W-:Y:S01]  /*78d0*/  ISETP.GE.AND P3, PT, R16, RZ, PT ;  /* 0x000000ff1000720c */ /* 0x000fe20003f66270 */
[----:B------:R-:W-:Y:S01]  /*78e0*/  @!P1 IMAD.IADD R8, R8, 0x1, -R2 ;  /* 0x0000000108089824 */ /* 0x000fe200078e0a02 */
[----:B------:R-:W-:Y:S01]  /*78f0*/  ISETP.GE.AND P1, PT, R11, RZ, PT ;  /* 0x000000ff0b00720c */ /* 0x000fe20003f26270 */
[----:B------:R-:W-:Y:S01]  /*7900*/  IMAD.MOV R19, RZ, RZ, -R14 ;  /* 0x000000ffff137224 */ /* 0x000fe200078e0a0e */
[----:B------:R-:W-:Y:S01]  /*7910*/  IABS R11, R12 ;  /* 0x0000000c000b7213 */ /* 0x000fe20000000000 */
[----:B------:R-:W-:Y:S01]  /*7920*/  IMAD.MOV.U32 R79, RZ, RZ, R5 ;  /* 0x000000ffff4f7224 */ /* 0x000fe200078e0005 */
[----:B------:R-:W-:Y:S01]  /*7930*/  IABS R16, R17 ;  /* 0x0000001100107213 */ /* 0x000fe20000000000 */
[----:B------:R-:W-:Y:S02]  /*7940*/  @!P5 IMAD.IADD R10, R10, 0x1, -R2 ;  /* 0x000000010a0ad824 */ /* 0x000fe400078e0a02 */
[----:B------:R-:W-:-:S02]  /*7950*/  IMAD R4, R2, R19, R4 ;  /* 0x0000001302047224 */ /* 0x000fc400078e0204 */
[----:B------:R-:W-:Y:S01]  /*7960*/  @!P0 IMAD.MOV R79, RZ, RZ, -R79 ;  /* 0x000000ffff4f8224 */ /* 0x000fe200078e0a4f */
[----:B------:R-:W-:Y:S01]  /*7970*/  ISETP.GT.U32.AND P0, PT, R2, R10, PT ;  /* 0x0000000a0200720c */ /* 0x000fe20003f04070 */
[----:B------:R-:W-:Y:S02]  /*7980*/  IMAD.MOV.U32 R46, RZ, RZ, R8 ;  /* 0x000000ffff2e7224 */ /* 0x000fe400078e0008 */
[----:B------:R-:W-:Y:S02]  /*7990*/  IMAD.MOV.U32 R14, RZ, RZ, R16 ;  /* 0x000000ffff0e7224 */ /* 0x000fe400078e0010 */
[----:B------:R-:W-:-:S04]  /*79a0*/  IMAD.HI.U32 R5, R3, R11, RZ ;  /* 0x0000000b03057227 */ /* 0x000fc800078e00ff */
[----:B------:R-:W-:Y:S01]  /*79b0*/  @!P6 IMAD.MOV R46, RZ, RZ, -R46 ;  /* 0x000000ffff2ee224 */ /* 0x000fe200078e0a2e */
[----:B------:R-:W-:Y:S01]  /*79c0*/  ISETP.GT.U32.AND P6, PT, R2, R4, PT ;  /* 0x000000040200720c */ /* 0x000fe20003fc4070 */
[----:B------:R-:W-:Y:S02]  /*79d0*/  VIADD R18, R0, 0x47 ;  /* 0x0000004700127836 */ /* 0x000fe40000000000 */
[----:B------:R-:W-:-:S04]  /*79e0*/  IMAD.HI.U32 R16, R3, R14, RZ ;  /* 0x0000000e03107227 */ /* 0x000fc800078e00ff */
[----:B------:R-:W-:Y:S02]  /*79f0*/  IMAD.MOV R5, RZ, RZ, -R5 ;  /* 0x000000ffff057224 */ /* 0x000fe400078e0a05 */
[----:B------:R-:W-:Y:S01]  /*7a00*/  @!P4 IMAD.IADD R6, R6, 0x1, -R2 ;  /* 0x000000010606c824 */ /* 0x000fe200078e0a02 */
[----:B------:R-:W-:Y:S01]  /*7a10*/  ISETP.GE.AND P4, PT, R13, RZ, PT ;  /* 0x000000ff0d00720c */ /* 0x000fe20003f86270 */
[----:B------:R-:W-:Y:S01]  /*7a20*/  IMAD.MOV R8, RZ, RZ, -R16 ;  /* 0x000000ffff087224 */ /* 0x000fe200078e0a10 */
[----:B------:R-:W-:Y:S01]  /*7a30*/  IABS R13, R18 ;  /* 0x00000012000d7213 */ /* 0x000fe20000000000 */
[C---:B------:R-:W-:Y:S01]  /*7a40*/  IMAD R5, R2.reuse, R5, R11 ;  /* 0x0000000502057224 */ /* 0x040fe200078e020b */
[C---:B------:R-:W-:Y:S01]  /*7a50*/  ISETP.GT.U32.AND P5, PT, R2.reuse, R6, PT ;  /* 0x000000060200720c */ /* 0x040fe20003fa4070 */
[----:B------:R-:W-:Y:S02]  /*7a60*/  IMAD R8, R2, R8, R14 ;  /* 0x0000000802087224 */ /* 0x000fe400078e020e */
[----:B------:R-:W-:Y:S01]  /*7a70*/  @!P0 IMAD.IADD R10, R10, 0x1, -R2 ;  /* 0x000000010a0a8824 */ /* 0x000fe200078e0a02 */
[----:B------:R-:W-:Y:S01]  /*7a80*/  ISETP.GT.U32.AND P0, PT, R2, R5, PT ;  /* 0x000000050200720c */ /* 0x000fe20003f04070 */
[----:B------:R-:W-:-:S04]  /*7a90*/  IMAD.HI.U32 R19, R3, R13, RZ ;  /* 0x0000000d03137227 */ /* 0x000fc800078e00ff */
[----:B------:R-:W-:Y:S02]  /*7aa0*/  IMAD.MOV.U32 R51, RZ, RZ, R9 ;  /* 0x000000ffff337224 */ /* 0x000fe400078e0009 */
[----:B------:R-:W-:Y:S01]  /*7ab0*/  @!P6 IMAD.IADD R4, R4, 0x1, -R2 ;  /* 0x000000010404e824 */ /* 0x000fe200078e0a02 */
[----:B------:R-:W-:Y:S01]  /*7ac0*/  ISETP.GT.U32.AND P6, PT, R2, R8, PT ;  /* 0x000000080200720c */ /* 0x000fe20003fc4070 */
[----:B------:R-:W-:-:S04]  /*7ad0*/  IMAD.MOV R9, RZ, RZ, -R19 ;  /* 0x000000ffff097224 */ /* 0x000fc800078e0a13 */
[----:B------:R-:W-:Y:S02]  /*7ae0*/  IMAD R9, R2, R9, R13 ;  /* 0x0000000902097224 */ /* 0x000fe400078e020d */
[----:B------:R-:W-:Y:S02]  /*7af0*/  VIADD R13, R0, 0x48 ;  /* 0x00000048000d7836 */ /* 0x000fe40000000000 */
[--C-:B------:R-:W-:Y:S02]  /*7b00*/  @!P5 IMAD.IADD R6, R6, 0x1, -R2.reuse ;  /* 0x000000010606d824 */ /* 0x100fe400078e0a02 */
[----:B------:R-:W-:Y:S01]  /*7b10*/  VIADD R14, R0, 0x49 ;  /* 0x00000049000e7836 */ /* 0x000fe20000000000 */
[----:B------:R-:W-:Y:S01]  /*7b20*/  IABS R11, R13 ;  /* 0x0000000d000b7213 */ /* 0x000fe20000000000 */
[----:B------:R-:W-:Y:S01]  /*7b30*/  @!P0 IMAD.IADD R5, R5, 0x1, -R2 ;  /* 0x0000000105058824 */ /* 0x000fe200078e0a02 */
[----:B------:R-:W-:Y:S01]  /*7b40*/  ISETP.GE.AND P5, PT, R12, RZ, PT ;  /* 0x000000ff0c00720c */ /* 0x000fe20003fa6270 */
[----:B------:R-:W-:Y:S01]  /*7b50*/  IMAD.MOV.U32 R78, RZ, RZ, R6 ;  /* 0x000000ffff4e7224 */ /* 0x000fe200078e0006 */
[----:B------:R-:W-:Y:S01]  /*7b60*/  IABS R12, R14 ;  /* 0x0000000e000c7213 */ /* 0x000fe20000000000 */
[----:B------:R-:W-:Y:S01]  /*7b70*/  @!P6 IMAD.IADD R8, R8, 0x1, -R2 ;  /* 0x000000010808e824 */ /* 0x000fe200078e0a02 */
[C---:B------:R-:W-:Y:S01]  /*7b80*/  ISETP.GT.U32.AND P6, PT, R2.reuse, R5, PT ;  /* 0x000000050200720c */ /* 0x040fe20003fc4070 */
[----:B------:R-:W-:Y:S01]  /*7b90*/  IMAD.HI.U32 R6, R3, R11, RZ ;  /* 0x0000000b03067227 */ /* 0x000fe200078e00ff */
[----:B------:R-:W-:-:S03]  /*7ba0*/  ISETP.GT.U32.AND P0, PT, R2, R4, PT ;  /* 0x000000040200720c */ /* 0x000fc60003f04070 */
[----:B------:R-:W-:Y:S01]  /*7bb0*/  @!P1 IMAD.MOV R78, RZ, RZ, -R78 ;  /* 0x000000ffff4e9224 */ /* 0x000fe200078e0a4e */
[----:B------:R-:W-:Y:S01]  /*7bc0*/  ISETP.GT.U32.AND P1, PT, R2, R8, PT ;  /* 0x000000080200720c */ /* 0x000fe20003f24070 */
[----:B------:R-:W-:Y:S02]  /*7bd0*/  IMAD.MOV.U32 R77, RZ, RZ, R10 ;  /* 0x000000ffff4d7224 */ /* 0x000fe400078e000a */
[----:B------:R-:W-:-:S04]  /*7be0*/  IMAD.HI.U32 R19, R3, R12, RZ ;  /* 0x0000000c03137227 */ /* 0x000fc800078e00ff */
[----:B------:R-:W-:Y:S02]  /*7bf0*/  IMAD.MOV R10, RZ, RZ, -R6 ;  /* 0x000000ffff0a7224 */ /* 0x000fe400078e0a06 */
[----:B------:R-:W-:Y:S01]  /*7c00*/  @!P4 IMAD.MOV R77, RZ, RZ, -R77 ;  /* 0x000000ffff4dc224 */ /* 0x000fe200078e0a4d */
[C---:B------:R-:W-:Y:S01]  /*7c10*/  ISETP.GT.U32.AND P4, PT, R2.reuse, R9, PT ;  /* 0x000000090200720c */ /* 0x040fe20003f84070 */
[----:B------:R-:W-:Y:S02]  /*7c20*/  IMAD.MOV R19, RZ, RZ, -R19 ;  /* 0x000000ffff137224 */ /* 0x000fe400078e0a13 */
[----:B------:R-:W-:Y:S02]  /*7c30*/  IMAD R10, R2, R10, R11 ;  /* 0x0000000a020a7224 */ /* 0x000fe400078e020b */
[----:B------:R-:W-:Y:S01]  /*7c40*/  @!P3 IMAD.MOV R51, RZ, RZ, -R51 ;  /* 0x000000ffff33b224 */ /* 0x000fe200078e0a33 */
[----:B------:R-:W-:Y:S01]  /*7c50*/  ISETP.GE.AND P3, PT, R15, RZ, PT ;  /* 0x000000ff0f00720c */ /* 0x000fe20003f66270 */
[----:B------:R-:W-:-:S02]  /*7c60*/  VIADD R16, R0, 0x4a ;  /* 0x0000004a00107836 */ /* 0x000fc40000000000 */
[C---:B------:R-:W-:Y:S02]  /*7c70*/  IMAD R6, R2.reuse, R19, R12 ;  /* 0x0000001302067224 */ /* 0x040fe400078e020c */
[--C-:B------:R-:W-:Y:S01]  /*7c80*/  @!P6 IMAD.IADD R5, R5, 0x1, -R2.reuse ;  /* 0x000000010505e824 */ /* 0x100fe200078e0a02 */
[----:B------:R-:W-:Y:S01]  /*7c90*/  ISETP.GT.U32.AND P6, PT, R2, R10, PT ;  /* 0x0000000a0200720c */ /* 0x000fe20003fc4070 */
[--C-:B------:R-:W-:Y:S01]  /*7ca0*/  @!P1 IMAD.IADD R8, R8, 0x1, -R2.reuse ;  /* 0x0000000108089824 */ /* 0x100fe200078e0a02 */
[----:B------:R-:W-:Y:S01]  /*7cb0*/  IABS R20, R16 ;  /* 0x0000001000147213 */ /* 0x000fe20000000000 */
[----:B------:R-:W-:Y:S01]  /*7cc0*/  @!P0 IMAD.IADD R4, R4, 0x1, -R2 ;  /* 0x0000000104048824 */ /* 0x000fe200078e0a02 */
[----:B------:R-:W-:Y:S01]  /*7cd0*/  ISETP.GT.U32.AND P1, PT, R2, R6, PT ;  /* 0x000000060200720c */ /* 0x000fe20003f24070 */
[----:B------:R-:W-:Y:S02]  /*7ce0*/  VIADD R15, R0, 0x4b ;  /* 0x0000004b000f7836 */ /* 0x000fe40000000000 */
[----:B------:R-:W-:-:S02]  /*7cf0*/  IMAD.MOV.U32 R75, RZ, RZ, R4 ;  /* 0x000000ffff4b7224 */ /* 0x000fc400078e0004 */
[----:B------:R-:W-:Y:S02]  /*7d00*/  @!P4 IMAD.IADD R9, R9, 0x1, -R2 ;  /* 0x000000010909c824 */ /* 0x000fe400078e0a02 */
[----:B------:R-:W-:Y:S01]  /*7d10*/  IMAD.MOV.U32 R11, RZ, RZ, R20 ;  /* 0x000000ffff0b7224 */ /* 0x000fe200078e0014 */
[----:B------:R-:W-:Y:S01]  /*7d20*/  ISETP.GE.AND P0, PT, R17, RZ, PT ;  /* 0x000000ff1100720c */ /* 0x000fe20003f06270 */
[----:B------:R-:W-:Y:S01]  /*7d30*/  @!P3 IMAD.MOV R75, RZ, RZ, -R75 ;  /* 0x000000ffff4bb224 */ /* 0x000fe200078e0a4b */
[----:B------:R-:W-:Y:S01]  /*7d40*/  IABS R17, R15 ;  /* 0x0000000f00117213 */ /* 0x000fe20000000000 */
[----:B------:R-:W-:Y:S01]  /*7d50*/  IMAD.HI.U32 R19, R3, R11, RZ ;  /* 0x0000000b03137227 */ /* 0x000fe200078e00ff */
[----:B------:R-:W-:-:S03]  /*7d60*/  ISETP.GT.U32.AND P3, PT, R2, R9, PT ;  /* 0x000000090200720c */ /* 0x000fc60003f64070 */
[--C-:B------:R-:W-:Y:S02]  /*7d70*/  @!P6 IMAD.IADD R10, R10, 0x1, -R2.reuse ;  /* 0x000000010a0ae824 */ /* 0x100fe400078e0a02 */
[----:B------:R-:W-:Y:S02]  /*7d80*/  IMAD.MOV R4, RZ, RZ, -R19 ;  /* 0x000000ffff047224 */ /* 0x000fe400078e0a13 */
[----:B------:R-:W-:Y:S01]  /*7d90*/  @!P1 IMAD.IADD R6, R6, 0x1, -R2 ;  /* 0x0000000106069824 */ /* 0x000fe200078e0a02 */
[----:B------:R-:W-:Y:S01]  /*7da0*/  ISETP.GT.U32.AND P1, PT, R2, R10, PT ;  /* 0x0000000a0200720c */ /* 0x000fe20003f24070 */
[----:B------:R-:W-:Y:S02]  /*7db0*/  IMAD.MOV.U32 R12, RZ, RZ, R17 ;  /* 0x000000ffff0c7224 */ /* 0x000fe400078e0011 */
[----:B------:R-:W-:Y:S01]  /*7dc0*/  IMAD.MOV.U32 R74, RZ, RZ, R5 ;  /* 0x000000ffff4a7224 */ /* 0x000fe200078e0005 */
[----:B------:R-:W-:Y:S01]  /*7dd0*/  ISETP.GE.AND P4, PT, R18, RZ, PT ;  /* 0x000000ff1200720c */ /* 0x000fe20003f86270 */
[----:B------:R-:W-:-:S02]  /*7de0*/  IMAD R4, R2, R4, R11 ;  /* 0x0000000402047224 */ /* 0x000fc400078e020b */
[----:B------:R-:W-:-:S04]  /*7df0*/  IMAD.HI.U32 R17, R3, R12, RZ ;  /* 0x0000000c03117227 */ /* 0x000fc800078e00ff */
[----:B------:R-:W-:Y:S01]  /*7e00*/  @!P5 IMAD.MOV R74, RZ, RZ, -R74 ;  /* 0x000000ffff4ad224 */ /* 0x000fe200078e0a4a */
[----:B------:R-:W-:Y:S01]  /*7e10*/  ISETP.GT.U32.AND P5, PT, R2, R6, PT ;  /* 0x000000060200720c */ /* 0x000fe20003fa4070 */
[----:B------:R-:W-:Y:S02]  /*7e20*/  VIADD R11, R0, 0x4c ;  /* 0x0000004c000b7836 */ /* 0x000fe40000000000 */
[----:B------:R-:W-:Y:S02]  /*7e30*/  IMAD.MOV R17, RZ, RZ, -R17 ;  /* 0x000000ffff117224 */ /* 0x000fe400078e0a11 */
[----:B------:R-:W-:Y:S01]  /*7e40*/  @!P3 IMAD.IADD R9, R9, 0x1, -R2 ;  /* 0x000000010909b824 */ /* 0x000fe200078e0a02 */
[C---:B------:R-:W-:Y:S01]  /*7e50*/  ISETP.GT.U32.AND P3, PT, R2.reuse, R4, PT ;  /* 0x000000040200720c */ /* 0x040fe20003f64070 */
[----:B------:R-:W-:Y:S01]  /*7e60*/  IMAD.MOV.U32 R72, RZ, RZ, R8 ;  /* 0x000000ffff487224 */ /* 0x000fe200078e0008 */
[----:B------:R-:W-:Y:S01]  /*7e70*/  IABS R8, R11 ;  /* 0x0000000b00087213 */ /* 0x000fe20000000000 */
[----:B------:R-:W-:Y:S01]  /*7e80*/  STL [R1], R24 ;  /* 0x0000001801007387 */ /* 0x000fe20000100800 */
[----:B------:R-:W-:-:S02]  /*7e90*/  IMAD R5, R2, R17, R12 ;  /* 0x0000001102057224 */ /* 0x000fc400078e020c */
[----:B------:R-:W-:Y:S01]  /*7ea0*/  IMAD.MOV.U32 R71, RZ, RZ, R9 ;  /* 0x000000ffff477224 */ /* 0x000fe200078e0009 */
[----:B------:R-:W-:Y:S01]  /*7eb0*/  STL [R1+0x75c], R93 ;  /* 0x00075c5d01007387 */ /* 0x000fe20000100800 */
[----:B------:R-:W-:Y:S01]  /*7ec0*/  @!P0 IMAD.MOV R72, RZ, RZ, -R72 ;  /* 0x000000ffff488224 */ /* 0x000fe200078e0a48 */
[----:B------:R-:W-:Y:S01]  /*7ed0*/  ISETP.GE.AND P0, PT, R14, RZ, PT ;  /* 0x000000ff0e00720c */ /* 0x000fe20003f06270 */
[----:B------:R-:W-:Y:S01]  /*7ee0*/  @!P1 IMAD.IADD R10, R10, 0x1, -R2 ;  /* 0x000000010a0a9824 */ /* 0x000fe200078e0a02 */
[----:B------:R-:W-:Y:S01]  /*7ef0*/  STL [R1+0x760], R92 ;  /* 0x0007605c01007387 */ /* 0x000fe20000100800 */
[----:B------:R-:W-:-:S03]  /*7f00*/  IMAD.HI.U32 R9, R3, R8, RZ ;  /* 0x0000000803097227 */ /* 0x000fc600078e00ff */
[----:B------:R0:W-:Y:S01]  /*7f10*/  STL [R1+0x764], R91 ;  /* 0x0007645b01007387 */ /* 0x0001e20000100800 */
[----:B------:R-:W-:Y:S01]  /*7f20*/  @!P4 IMAD.MOV R71, RZ, RZ, -R71 ;  /* 0x000000ffff47c224 */ /* 0x000fe200078e0a47 */
[----:B------:R-:W-:Y:S01]  /*7f30*/  ISETP.GT.U32.AND P4, PT, R2, R5, PT ;  /* 0x000000050200720c */ /* 0x000fe20003f84070 */
[----:B------:R-:W-:Y:S02]  /*7f40*/  @!P5 IMAD.IADD R6, R6, 0x1, -R2 ;  /* 0x000000010606d824 */ /* 0x000fe400078e0a02 */
[----:B0-----:R-:W-:Y:S02]  /*7f50*/  IMAD.MOV.U32 R91, RZ, RZ, R26 ;  /* 0x000000ffff5b7224 */ /* 0x001fe400078e001a */
[----:B------:R-:W-:Y:S02]  /*7f60*/  IMAD.MOV.U32 R26, RZ, RZ, R10 ;  /* 0x000000ffff1a7224 */ /* 0x000fe400078e000a */
[----:B------:R-:W-:Y:S02]  /*7f70*/  IMAD.MOV R10, RZ, RZ, -R9 ;  /* 0x000000ffff0a7224 */ /* 0x000fe400078e0a09 */
[----:B------:R-:W-:-:S02]  /*7f80*/  @!P3 IMAD.IADD R4, R4, 0x1, -R2 ;  /* 0x000000010404b824 */ /* 0x000fc400078e0a02 */
[C---:B------:R-:W-:Y:S02]  /*7f90*/  IMAD R10, R2.reuse, R10, R8 ;  /* 0x0000000a020a7224 */ /* 0x040fe400078e0208 */
[----:B------:R-:W-:Y:S01]  /*7fa0*/  IMAD.MOV.U32 R44, RZ, RZ, R6 ;  /* 0x000000ffff2c7224 */ /* 0x000fe200078e0006 */
[----:B------:R-:W-:-:S03]  /*7fb0*/  ISETP.GT.U32.AND P3, PT, R2, R4, PT ;  /* 0x000000040200720c */ /* 0x000fc60003f64070 */
[----:B------:R-:W-:Y:S01]  /*7fc0*/  @!P0 IMAD.MOV R44, RZ, RZ, -R44 ;  /* 0x000000ffff2c8224 */ /* 0x000fe200078e0a2c */
[----:B------:R-:W-:Y:S01]  /*7fd0*/  ISETP.GT.U32.AND P0, PT, R2, R10, PT ;  /* 0x0000000a0200720c */ /* 0x000fe20003f04070 */
[--C-:B------:R-:W-:Y:S02]  /*7fe0*/  @!P4 IMAD.IADD R5, R5, 0x1, -R2.reuse ;  /* 0x000000010505c824 */ /* 0x100fe400078e0a02 */
[C---:B------:R-:W-:Y:S02]  /*7ff0*/  VIADD R9, R0.reuse, 0x4d ;  /* 0x0000004d00097836 */ /* 0x040fe40000000000 */
[----:B------:R-:W-:Y:S01]  /*8000*/  VIADD R8, R0, 0x4e ;  /* 0x0000004e00087836 */ /* 0x000fe20000000000 */
[----:B------:R-:W-:Y:S02]  /*8010*/  ISETP.GT.U32.AND P4, PT, R2, R5, PT ;  /* 0x000000050200720c */ /* 0x000fe40003f84070 */
[----:B------:R-:W-:Y:S01]  /*8020*/  IABS R14, R9 ;  /* 0x00000009000e7213 */ /* 0x000fe20000000000 */
[----:B------:R-:W-:Y:S01]  /*8030*/  @!P3 IMAD.IADD R4, R4, 0x1, -R2 ;  /* 0x000000010404b824 */ /* 0x000fe200078e0a02 */
[----:B------:R-:W-:-:S02]  /*8040*/  ISETP.GE.AND P5, PT, R15, RZ, PT ;  /* 0x000000ff0f00720c */ /* 0x000fc40003fa6270 */
[----:B------:R-:W-:Y:S01]  /*8050*/  ISETP.GE.AND P1, PT, R16, RZ, PT ;  /* 0x000000ff1000720c */ /* 0x000fe20003f26270 */
[----:B------:R-:W-:Y:S01]  /*8060*/  @!P0 IMAD.IADD R10, R10, 0x1, -R2 ;  /* 0x000000010a0a8824 */ /* 0x000fe200078e0a02 */
[----:B------:R-:W-:Y:S02]  /*8070*/  IABS R15, R8 ;  /* 0x00000008000f7213 */ /* 0x000fe40000000000 */
[----:B------:R-:W-:Y:S01]  /*8080*/  ISETP.GE.AND P3, PT, R9, RZ, PT ;  /* 0x000000ff0900720c */ /* 0x000fe20003f66270 */
[----:B------:R-:W-:Y:S01]  /*8090*/  IMAD.HI.U32 R9, R3, R14, RZ ;  /* 0x0000000e03097227 */ /* 0x000fe200078e00ff */
[----:B------:R-:W-:-:S03]  /*80a0*/  ISETP.GT.U32.AND P0, PT, R2, R10, PT ;  /* 0x0000000a0200720c */ /* 0x000fc60003f04070 */
[----:B------:R-:W-:Y:S01]  /*80b0*/  IMAD.HI.U32 R6, R3, R15, RZ ;  /* 0x0000000f03067227 */ /* 0x000fe200078e00ff */
[----:B------:R-:W-:-:S03]  /*80c0*/  ISETP.GE.AND P6, PT, R13, RZ, PT ;  /* 0x000000ff0d00720c */ /* 0x000fc60003fc6270 */
[----:B------:R-:W-:Y:S02]  /*80d0*/  IMAD.MOV R9, RZ, RZ, -R9 ;  /* 0x000000ffff097224 */ /* 0x000fe400078e0a09 */
[----:B------:R-:W-:Y:S01]  /*80e0*/  @!P4 IMAD.IADD R5, R5, 0x1, -R2 ;  /* 0x000000010505c824 */ /* 0x000fe200078e0a02 */
[----:B------:R-:W-:Y:S01]  /*80f0*/  ISETP.GE.AND P4, PT, R8, RZ, PT ;  /* 0x000000ff0800720c */ /* 0x000fe20003f86270 */
[----:B------:R-:W-:Y:S02]  /*8100*/  IMAD.MOV R8, RZ, RZ, -R6 ;  /* 0x000000ffff087224 */ /* 0x000fe400078e0a06 */
[C---:B------:R-:W-:Y:S02]  /*8110*/  IMAD R14, R2.reuse, R9, R14 ;  /* 0x00000009020e7224 */ /* 0x040fe400078e020e */
[----:B------:R-:W-:Y:S02]  /*8120*/  IMAD.MOV.U32 R69, RZ, RZ, R4 ;  /* 0x000000ffff457224 */ /* 0x000fe400078e0004 */
[----:B------:R-:W-:-:S02]  /*8130*/  IMAD R15, R2, R8, R15 ;  /* 0x00000008020f7224 */ /* 0x000fc400078e020f */
[----:B------:R-:W-:Y:S01]  /*8140*/  @!P1 IMAD.MOV R69, RZ, RZ, -R69 ;  /* 0x000000ffff459224 */ /* 0x000fe200078e0a45 */
[----:B------:R-:W-:Y:S01]  /*8150*/  ISETP.GT.U32.AND P1, PT, R2, R14, PT ;  /* 0x0000000e0200720c */ /* 0x000fe20003f24070 */
[----:B------:R-:W-:Y:S01]  /*8160*/  @!P0 IMAD.IADD R10, R10, 0x1, -R2 ;  /* 0x000000010a0a8824 */ /* 0x000fe200078e0a02 */
[----:B------:R-:W-:Y:S01]  /*8170*/  ISETP.GT.U32.AND P0, PT, R2, R15, PT ;  /* 0x0000000f0200720c */ /* 0x000fe20003f04070 */
[----:B------:R-:W-:Y:S01]  /*8180*/  @!P6 IMAD.MOV R26, RZ, RZ, -R26 ;  /* 0x000000ffff1ae224 */ /* 0x000fe200078e0a1a */
[----:B------:R-:W-:Y:S01]  /*8190*/  ISETP.GE.AND P6, PT, R11, RZ, PT ;  /* 0x000000ff0b00720c */ /* 0x000fe20003fc6270 */
[C---:B------:R-:W-:Y:S02]  /*81a0*/  VIADD R43, R0.reuse, 0x50 ;  /* 0x00000050002b7836 */ /* 0x040fe40000000000 */
[----:B------:R-:W-:-:S03]  /*81b0*/  VIADD R11, R0, 0x4f ;  /* 0x0000004f000b7836 */ /* 0x000fc60000000000 */
[----:B------:R-:W-:Y:S02]  /*81c0*/  IABS R12, R43 ;  /* 0x0000002b000c7213 */ /* 0x000fe40000000000 */
[----:B------:R-:W-:Y:S01]  /*81d0*/  IABS R21, R11 ;  /* 0x0000000b00157213 */ /* 0x000fe20000000000 */
[--C-:B------:R-:W-:Y:S02]  /*81e0*/  @!P1 IMAD.IADD R14, R14, 0x1, -R2.reuse ;  /* 0x000000010e0e9824 */ /* 0x100fe400078e0a02 */
[----:B------:R-:W-:Y:S02]  /*81f0*/  @!P0 IMAD.IADD R15, R15, 0x1, -R2 ;  /* 0x000000010f0f8824 */ /* 0x000fe400078e0a02 */
[----:B------:R-:W-:Y:S01]  /*8200*/  IMAD.MOV.U32 R6, RZ, RZ, R12 ;  /* 0x000000ffff067224 */ /* 0x000fe200078e000c */
[C---:B------:R-:W-:Y:S01]  /*8210*/  ISETP.GT.U32.AND P1, PT, R2.reuse, R14, PT ;  /* 0x0000000e0200720c */ /* 0x040fe20003f24070 */
[----:B------:R-:W-:Y:S01]  /*8220*/  IMAD.HI.U32 R12, R3, R21, RZ ;  /* 0x00000015030c7227 */ /* 0x000fe200078e00ff */
[----:B------:R-:W-:-:S03]  /*8230*/  ISETP.GT.U32.AND P0, PT, R2, R15, PT ;  /* 0x0000000f0200720c */ /* 0x000fc60003f04070 */
[----:B------:R-:W-:-:S04]  /*8240*/  IMAD.HI.U32 R4, R3, R6, RZ ;  /* 0x0000000603047227 */ /* 0x000fc800078e00ff */
[----:B------:R-:W-:Y:S02]  /*8250*/  IMAD.MOV R8, RZ, RZ, -R12 ;  /* 0x000000ffff087224 */ /* 0x000fe400078e0a0c */
[----:B------:R-:W-:Y:S02]  /*8260*/  IMAD.MOV.U32 R68, RZ, RZ, R5 ;  /* 0x000000ffff447224 */ /* 0x000fe400078e0005 */
[----:B------:R-:W-:Y:S02]  /*8270*/  IMAD.MOV R5, RZ, RZ, -R4 ;  /* 0x000000ffff057224 */ /* 0x000fe400078e0a04 */
[C---:B------:R-:W-:Y:S02]  /*8280*/  IMAD R21, R2.reuse, R8, R21 ;  /* 0x0000000802157224 */ /* 0x040fe400078e0215 */
[----:B------:R-:W-:Y:S02]  /*8290*/  IMAD R5, R2, R5, R6 ;  /* 0x0000000502057224 */ /* 0x000fe400078e0206 */
[--C-:B------:R-:W-:Y:S01]  /*82a0*/  @!P1 IMAD.IADD R14, R14, 0x1, -R2.reuse ;  /* 0x000000010e0e9824 */ /* 0x100fe200078e0a02 */
[C---:B------:R-:W-:Y:S01]  /*82b0*/  ISETP.GT.U32.AND P1, PT, R2.reuse, R21, PT ;  /* 0x000000150200720c */ /* 0x040fe20003f24070 */
[----:B------:R-:W-:Y:S01]  /*82c0*/  @!P0 IMAD.IADD R15, R15, 0x1, -R2 ;  /* 0x000000010f0f8824 */ /* 0x000fe200078e0a02 */
[----:B------:R-:W-:Y:S01]  /*82d0*/  ISETP.GT.U32.AND P0, PT, R2, R5, PT ;  /* 0x000000050200720c */ /* 0x000fe20003f04070 */
[----:B------:R-:W-:-:S02]  /*82e0*/  VIADD R38, R0, 0x51 ;  /* 0x0000005100267836 */ /* 0x000fc40000000000 */
[----:B------:R-:W-:-:S03]  /*82f0*/  VIADD R37, R0, 0x52 ;  /* 0x0000005200257836 */ /* 0x000fc60000000000 */
[----:B------:R-:W-:-:S05]  /*8300*/  IABS R17, R38 ;  /* 0x0000002600117213 */ /* 0x000fca0000000000 */
[--C-:B------:R-:W-:Y:S01]  /*8310*/  @!P1 IMAD.IADD R21, R21, 0x1, -R2.reuse ;  /* 0x0000000115159824 */ /* 0x100fe200078e0a02 */
[----:B------:R-:W-:Y:S01]  /*8320*/  IABS R18, R37 ;  /* 0x0000002500127213 */ /* 0x000fe20000000000 */
[----:B------:R-:W-:Y:S02]  /*8330*/  @!P0 IMAD.IADD R5, R5, 0x1, -R2 ;  /* 0x0000000105058824 */ /* 0x000fe400078e0a02 */
[C---:B------:R-:W-:Y:S01]  /*8340*/  IMAD.HI.U32 R4, R3.reuse, R17, RZ ;  /* 0x0000001103047227 */ /* 0x040fe200078e00ff */
[C---:B------:R-:W-:Y:S02]  /*8350*/  ISETP.GT.U32.AND P1, PT, R2.reuse, R21, PT ;  /* 0x000000150200720c */ /* 0x040fe40003f24070 */
[----:B------:R-:W-:Y:S01]  /*8360*/  ISETP.GT.U32.AND P0, PT, R2, R5, PT ;  /* 0x000000050200720c */ /* 0x000fe20003f04070 */
[----:B------:R-:W-:-:S04]  /*8370*/  IMAD.HI.U32 R6, R3, R18, RZ ;  /* 0x0000001203067227 */ /* 0x000fc800078e00ff */
[----:B------:R-:W-:Y:S02]  /*8380*/  IMAD.MOV R4, RZ, RZ, -R4 ;  /* 0x000000ffff047224 */ /* 0x000fe400078e0a04 */
[----:B------:R-:W-:Y:S02]  /*8390*/  IMAD.MOV R6, RZ, RZ, -R6 ;  /* 0x000000ffff067224 */ /* 0x000fe400078e0a06 */
[C---:B------:R-:W-:Y:S02]  /*83a0*/  IMAD R17, R2.reuse, R4, R17 ;  /* 0x0000000402117224 */ /* 0x040fe400078e0211 */
[C---:B------:R-:W-:Y:S02]  /*83b0*/  IMAD R18, R2.reuse, R6, R18 ;  /* 0x0000000602127224 */ /* 0x040fe400078e0212 */
        /* <DEDUP_REMOVED lines=10> */
[----:B------:R-:W-:Y:S01]  /*8460*/  VIADD R41, R0, 0x55 ;  /* 0x0000005500297836 */ /* 0x000fe20000000000 */
[C---:B------:R-:W-:Y:S01]  /*8470*/  ISETP.GT.U32.AND P1, PT, R2.reuse, R17, PT ;  /* 0x000000110200720c */ /* 0x040fe20003f24070 */
[----:B------:R-:W-:Y:S01]  /*8480*/  IMAD.HI.U32 R8, R3, R19, RZ ;  /* 0x0000001303087227 */ /* 0x000fe200078e00ff */
[----:B------:R-:W-:-:S03]  /*8490*/  ISETP.GT.U32.AND P0, PT, R2, R18, PT ;  /* 0x000000120200720c */ /* 0x000fc60003f04070 */
[----:B------:R-:W-:Y:S01]  /*84a0*/  @!P5 IMAD.MOV R68, RZ, RZ, -R68 ;  /* 0x000000ffff44d224 */ /* 0x000fe200078e0a44 */
[----:B------:R-:W-:Y:S01]  /*84b0*/  ISETP.GE.AND P5, PT, R11, RZ, PT ;  /* 0x000000ff0b00720c */ /* 0x000fe20003fa6270 */
[----:B------:R-:W-:Y:S01]  /*84c0*/  IMAD.HI.U32 R9, R3, R20, RZ ;  /* 0x0000001403097227 */ /* 0x000fe200078e00ff */
[----:B------:R-:W-:-:S03]  /*84d0*/  IABS R11, R41 ;  /* 0x00000029000b7213 */ /* 0x000fc60000000000 */
[----:B------:R-:W-:Y:S02]  /*84e0*/  IMAD.MOV R8, RZ, RZ, -R8 ;  /* 0x000000ffff087224 */ /* 0x000fe400078e0a08 */
[----:B------:R-:W-:Y:S02]  /*84f0*/  IMAD.MOV R9, RZ, RZ, -R9 ;  /* 0x000000ffff097224 */ /* 0x000fe400078e0a09 */
[C---:B------:R-:W-:Y:S02]  /*8500*/  IMAD R19, R2.reuse, R8, R19 ;  /* 0x0000000802137224 */ /* 0x040fe400078e0213 */
[----:B------:R-:W-:Y:S02]  /*8510*/  IMAD.MOV.U32 R4, RZ, RZ, R11 ;  /* 0x000000ffff047224 */ /* 0x000fe400078e000b */
[C---:B------:R-:W-:Y:S02]  /*8520*/  IMAD R20, R2.reuse, R9, R20 ;  /* 0x0000000902147224 */ /* 0x040fe400078e0214 */
[----:B------:R-:W-:Y:S01]  /*8530*/  @!P1 IMAD.IADD R17, R17, 0x1, -R2 ;  /* 0x0000000111119824 */ /* 0x000fe200078e0a02 */
[----:B------:R-:W-:Y:S01]  /*8540*/  ISETP.GT.U32.AND P1, PT, R2, R19, PT ;  /* 0x000000130200720c */ /* 0x000fe20003f24070 */
[----:B------:R-:W-:-:S04]  /*8550*/  IMAD.HI.U32 R6, R3, R4, RZ ;  /* 0x0000000403067227 */ /* 0x000fc800078e00ff */
[----:B------:R-:W-:Y:S01]  /*8560*/  @!P0 IMAD.IADD R18, R18, 0x1, -R2 ;  /* 0x0000000112128824 */ /* 0x000fe200078e0a02 */
[----:B------:R-:W-:Y:S01]  /*8570*/  ISETP.GT.U32.AND P0, PT, R2, R20, PT ;  /* 0x000000140200720c */ /* 0x000fe20003f04070 */
[C---:B------:R-:W-:Y:S02]  /*8580*/  VIADD R42, R0.reuse, 0x56 ;  /* 0x00000056002a7836 */ /* 0x040fe40000000000 */
[----:B------:R-:W-:Y:S02]  /*8590*/  VIADD R45, R0, 0x57 ;  /* 0x00000057002d7836 */ /* 0x000fe40000000000 */
[----:B------:R-:W-:Y:S02]  /*85a0*/  IMAD.MOV R6, RZ, RZ, -R6 ;  /* 0x000000ffff067224 */ /* 0x000fe400078e0a06 */
[----:B------:R-:W-:Y:S01]  /*85b0*/  IMAD.MOV.U32 R92, RZ, RZ, R22 ;  /* 0x000000ffff5c7224 */ /* 0x000fe200078e0016 */
[----:B------:R-:W-:Y:S01]  /*85c0*/  IABS R22, R42 ;  /* 0x0000002a00167213 */ /* 0x000fe20000000000 */
[----:B------:R-:W-:Y:S01]  /*85d0*/  IMAD.MOV.U32 R93, RZ, RZ, R23 ;  /* 0x000000ffff5d7224 */ /* 0x000fe200078e0017 */
[----:B------:R-:W-:Y:S01]  /*85e0*/  IABS R23, R45 ;  /* 0x0000002d00177213 */ /* 0x000fe20000000000 */
[----:B------:R-:W-:-:S02]  /*85f0*/  IMAD R4, R2, R6, R4 ;  /* 0x0000000602047224 */ /* 0x000fc400078e0204 */
[----:B------:R-:W-:Y:S02]  /*8600*/  VIADD R34, R0, 0x58 ;  /* 0x0000005800227836 */ /* 0x000fe40000000000 */
[----:B------:R-:W-:Y:S01]  /*8610*/  @!P1 IMAD.IADD R19, R19, 0x1, -R2 ;  /* 0x0000000113139824 */ /* 0x000fe200078e0a02 */
[----:B------:R-:W-:Y:S01]  /*8620*/  ISETP.GT.U32.AND P1, PT, R2, R4, PT ;  /* 0x000000040200720c */ /* 0x000fe20003f24070 */
[----:B------:R-:W-:Y:S02]  /*8630*/  VIADD R33, R0, 0x59 ;  /* 0x0000005900217836 */ /* 0x000fe40000000000 */
[----:B------:R-:W-:Y:S01]  /*8640*/  IMAD.HI.U32 R8, R3, R22, RZ ;  /* 0x0000001603087227 */ /* 0x000fe200078e00ff */
[----:B------:R-:W-:-:S03]  /*8650*/  IABS R16, R34 ;  /* 0x0000002200107213 */ /* 0x000fc60000000000 */
[----:B------:R-:W-:Y:S01]  /*8660*/  IMAD.HI.U32 R6, R3, R23, RZ ;  /* 0x0000001703067227 */ /* 0x000fe200078e00ff */
[----:B------:R-:W-:-:S03]  /*8670*/  IABS R9, R33 ;  /* 0x0000002100097213 */ /* 0x000fc60000000000 */
[----:B------:R-:W-:Y:S02]  /*8680*/  @!P0 IMAD.IADD R20, R20, 0x1, -R2 ;  /* 0x0000000114148824 */ /* 0x000fe400078e0a02 */
[----:B------:R-:W-:Y:S02]  /*8690*/  IMAD.MOV R8, RZ, RZ, -R8 ;  /* 0x000000ffff087224 */ /* 0x000fe400078e0a08 */
[----:B------:R-:W-:Y:S01]  /*86a0*/  IMAD.MOV R6, RZ, RZ, -R6 ;  /* 0x000000ffff067224 */ /* 0x000fe200078e0a06 */
[C---:B------:R-:W-:Y:S01]  /*86b0*/  ISETP.GT.U32.AND P0, PT, R2.reuse, R20, PT ;  /* 0x000000140200720c */ /* 0x040fe20003f04070 */
[C---:B------:R-:W-:Y:S02]  /*86c0*/  IMAD R22, R2.reuse, R8, R22 ;  /* 0x0000000802167224 */ /* 0x040fe400078e0216 */
[----:B------:R-:W-:Y:S02]  /*86d0*/  IMAD R23, R2, R6, R23 ;  /* 0x0000000602177224 */ /* 0x000fe400078e0217 */
[----:B------:R-:W-:-:S02]  /*86e0*/  VIADD R29, R0, 0x60 ;  /* 0x00000060001d7836 */ /* 0x000fc40000000000 */
[----:B------:R-:W-:-:S04]  /*86f0*/  IMAD.HI.U32 R8, R3, R16, RZ ;  /* 0x0000001003087227 */ /* 0x000fc800078e00ff */
[----:B------:R-:W-:Y:S02]  /*8700*/  VIADD R36, R0, 0x61 ;  /* 0x0000006100247836 */ /* 0x000fe40000000000 */
[----:B------:R-:W-:Y:S01]  /*8710*/  IMAD.MOV.U32 R6, RZ, RZ, R9 ;  /* 0x000000ffff067224 */ /* 0x000fe200078e0009 */
[----:B------:R-:W-:Y:S01]  /*8720*/  IABS R12, R29 ;  /* 0x0000001d000c7213 */ /* 0x000fe20000000000 */
[----:B------:R-:W-:Y:S01]  /*8730*/  IMAD.MOV R8, RZ, RZ, -R8 ;  /* 0x000000ffff087224 */ /* 0x000fe200078e0a08 */
[----:B------:R-:W-:Y:S01]  /*8740*/  IABS R11, R36 ;  /* 0x00000024000b7213 */ /* 0x000fe20000000000 */
[----:B------:R-:W-:Y:S02]  /*8750*/  @!P1 IMAD.IADD R4, R4, 0x1, -R2 ;  /* 0x0000000104049824 */ /* 0x000fe400078e0a02 */
[----:B------:R-:W-:-:S04]  /*8760*/  IMAD.HI.U32 R9, R3, R6, RZ ;  /* 0x0000000603097227 */ /* 0x000fc800078e00ff */
[----:B------:R-:W-:Y:S01]  /*8770*/  IMAD.MOV.U32 R65, RZ, RZ, R10 ;  /* 0x000000ffff417224 */ /* 0x000fe200078e000a */
[C---:B------:R-:W-:Y:S01]  /*8780*/  ISETP.GT.U32.AND P1, PT, R2.reuse, R4, PT ;  /* 0x000000040200720c */ /* 0x040fe20003f24070 */
[C---:B------:R-:W-:Y:S02]  /*8790*/  IMAD R16, R2.reuse, R8, R16 ;  /* 0x0000000802107224 */ /* 0x040fe400078e0210 */
[----:B------:R-:W-:Y:S02]  /*87a0*/  IMAD.MOV R13, RZ, RZ, -R9 ;  /* 0x000000ffff0d7224 */ /* 0x000fe400078e0a09 */
[----:B------:R-:W-:Y:S02]  /*87b0*/  IMAD.MOV.U32 R8, RZ, RZ, R12 ;  /* 0x000000ffff087224 */ /* 0x000fe400078e000c */
[----:B------:R-:W-:Y:S02]  /*87c0*/  IMAD.MOV.U32 R9, RZ, RZ, R11 ;  /* 0x000000ffff097224 */ /* 0x000fe400078e000b */
[----:B------:R-:W-:Y:S01]  /*87d0*/  @!P6 IMAD.MOV R65, RZ, RZ, -R65 ;  /* 0x000000ffff41e224 */ /* 0x000fe200078e0a41 */
[----:B------:R-:W-:Y:S01]  /*87e0*/  ISETP.GT.U32.AND P6, PT, R2, R19, PT ;  /* 0x000000130200720c */ /* 0x000fe20003fc4070 */
[----:B------:R-:W-:Y:S01]  /*87f0*/  @!P0 IMAD.IADD R20, R20, 0x1, -R2 ;  /* 0x0000000114148824 */ /* 0x000fe200078e0a02 */
[C---:B------:R-:W-:Y:S01]  /*8800*/  ISETP.GT.U32.AND P0, PT, R2.reuse, R16, PT ;  /* 0x000000100200720c */ /* 0x040fe20003f04070 */
[----:B------:R-:W-:-:S02]  /*8810*/  IMAD R6, R2, R13, R6 ;  /* 0x0000000d02067224 */ /* 0x000fc400078e0206 */
[C---:B------:R-:W-:Y:S02]  /*8820*/  VIADD R28, R0.reuse, 0x68 ;  /* 0x00000068001c7836 */ /* 0x040fe40000000000 */
[----:B------:R-:W-:Y:S02]  /*8830*/  VIADD R32, R0, 0x69 ;  /* 0x0000006900207836 */ /* 0x000fe40000000000 */
[----:B------:R-:W-:-:S04]  /*8840*/  IMAD.HI.U32 R13, R3, R8, RZ ;  /* 0x00000008030d7227 */ /* 0x000fc800078e00ff */
[----:B------:R-:W-:Y:S01]  /*8850*/  IMAD.HI.U32 R11, R3, R9, RZ ;  /* 0x00000009030b7227 */ /* 0x000fe200078e00ff */
[----:B------:R-:W-:Y:S02]  /*8860*/  IABS R12, R28 ;  /* 0x0000001c000c7213 */ /* 0x000fe40000000000 */
[----:B------:R-:W-:Y:S01]  /*8870*/  IABS R24, R32 ;  /* 0x0000002000187213 */ /* 0x000fe20000000000 */
[----:B------:R-:W-:Y:S02]  /*8880*/  IMAD.MOV R13, RZ, RZ, -R13 ;  /* 0x000000ffff0d7224 */ /* 0x000fe400078e0a0d */
[----:B------:R-:W-:Y:S02]  /*8890*/  IMAD.MOV R11, RZ, RZ, -R11 ;  /* 0x000000ffff0b7224 */ /* 0x000fe400078e0a0b */
[C---:B------:R-:W-:Y:S02]  /*88a0*/  IMAD R8, R2.reuse, R13, R8 ;  /* 0x0000000d02087224 */ /* 0x040fe400078e0208 */
[----:B------:R-:W-:-:S02]  /*88b0*/  IMAD R9, R2, R11, R9 ;  /* 0x0000000b02097224 */ /* 0x000fc400078e0209 */
[----:B------:R-:W-:Y:S01]  /*88c0*/  @!P1 IMAD.IADD R4, R4, 0x1, -R2 ;  /* 0x0000000104049824 */ /* 0x000fe200078e0a02 */
[----:B------:R-:W-:Y:S01]  /*88d0*/  ISETP.GT.U32.AND P1, PT, R2, R6, PT ;  /* 0x000000060200720c */ /* 0x000fe20003f24070 */
[----:B------:R-:W-:-:S04]  /*88e0*/  IMAD.HI.U32 R13, R3, R12, RZ ;  /* 0x0000000c030d7227 */ /* 0x000fc800078e00ff */
[----:B------:R-:W-:Y:S02]  /*88f0*/  IMAD.MOV.U32 R11, RZ, RZ, R24 ;  /* 0x000000ffff0b7224 */ /* 0x000fe400078e0018 */
[--C-:B------:R-:W-:Y:S01]  /*8900*/  @!P6 IMAD.IADD R19, R19, 0x1, -R2.reuse ;  /* 0x000000011313e824 */ /* 0x100fe200078e0a02 */
[----:B------:R-:W-:Y:S01]  /*8910*/  ISETP.GT.U32.AND P6, PT, R2, R22, PT ;  /* 0x000000160200720c */ /* 0x000fe20003fc4070 */
[----:B------:R-:W-:Y:S01]  /*8920*/  @!P0 IMAD.IADD R16, R16, 0x1, -R2 ;  /* 0x0000000110108824 */ /* 0x000fe200078e0a02 */
[----:B------:R-:W-:Y:S01]  /*8930*/  ISETP.GT.U32.AND P0, PT, R2, R9, PT ;  /* 0x000000090200720c */ /* 0x000fe20003f04070 */
[----:B------:R-:W-:Y:S02]  /*8940*/  IMAD.MOV R10, RZ, RZ, -R13 ;  /* 0x000000ffff0a7224 */ /* 0x000fe400078e0a0d */
[----:B------:R-:W-:-:S04]  /*8950*/  IMAD.HI.U32 R13, R3, R11, RZ ;  /* 0x0000000b030d7227 */ /* 0x000fc800078e00ff */
[----:B------:R-:W-:Y:S02]  /*8960*/  IMAD.MOV.U32 R62, RZ, RZ, R14 ;  /* 0x000000ffff3e7224 */ /* 0x000fe400078e000e */
[----:B------:R-:W-:Y:S02]  /*8970*/  IMAD.MOV R13, RZ, RZ, -R13 ;  /* 0x000000ffff0d7224 */ /* 0x000fe400078e0a0d */
[----:B------:R-:W-:Y:S02]  /*8980*/  VIADD R35, R0, 0x71 ;  /* 0x0000007100237836 */ /* 0x000fe40000000000 */
[----:B------:R-:W-:Y:S01]  /*8990*/  @!P3 IMAD.MOV R62, RZ, RZ, -R62 ;  /* 0x000000ffff3eb224 */ /* 0x000fe200078e0a3e */
[----:B------:R-:W-:Y:S01]  /*89a0*/  ISETP.GT.U32.AND P3, PT, R2, R23, PT ;  /* 0x000000170200720c */ /* 0x000fe20003f64070 */
[----:B------:R-:W-:Y:S02]  /*89b0*/  VIADD R27, R0, 0x70 ;  /* 0x00000070001b7836 */ /* 0x000fe40000000000 */
[----:B------:R-:W-:Y:S01]  /*89c0*/  IMAD R11, R2, R13, R11 ;  /* 0x0000000d020b7224 */ /* 0x000fe200078e020b */
[----:B------:R-:W-:Y:S01]  /*89d0*/  IABS R13, R35 ;  /* 0x00000023000d7213 */ /* 0x000fe20000000000 */
[----:B------:R-:W-:-:S02]  /*89e0*/  @!P1 IMAD.IADD R6, R6, 0x1, -R2 ;  /* 0x0000000106069824 */ /* 0x000fc400078e0a02 */
[--C-:B------:R-:W-:Y:S01]  /*89f0*/  @!P6 IMAD.IADD R22, R22, 0x1, -R2.reuse ;  /* 0x000000011616e824 */ /* 0x100fe200078e0a02 */
[C---:B------:R-:W-:Y:S01]  /*8a00*/  ISETP.GT.U32.AND P6, PT, R2.reuse, R8, PT ;  /* 0x000000080200720c */ /* 0x040fe20003fc4070 */
[----:B------:R-:W-:Y:S01]  /*8a10*/  @!P0 IMAD.IADD R9, R9, 0x1, -R2 ;  /* 0x0000000109098824 */ /* 0x000fe200078e0a02 */
[----:B------:R-:W-:Y:S01]  /*8a20*/  IABS R24, R27 ;  /* 0x0000001b00187213 */ /* 0x000fe20000000000 */
[----:B------:R-:W-:Y:S01]  /*8a30*/  IMAD.HI.U32 R47, R3, R13, RZ ;  /* 0x0000000d032f7227 */ /* 0x000fe200078e00ff */
[----:B------:R-:W-:-:S03]  /*8a40*/  ISETP.GT.U32.AND P0, PT, R2, R6, PT ;  /* 0x000000060200720c */ /* 0x000fc60003f04070 */
[C---:B------:R-:W-:Y:S02]  /*8a50*/  IMAD R10, R2.reuse, R10, R12 ;  /* 0x0000000a020a7224 */ /* 0x040fe400078e020c */
[----:B------:R-:W-:Y:S02]  /*8a60*/  IMAD.MOV.U32 R12, RZ, RZ, R24 ;  /* 0x000000ffff0c7224 */ /* 0x000fe400078e0018 */
[----:B------:R-:W-:Y:S02]  /*8a70*/  IMAD.MOV R47, RZ, RZ, -R47 ;  /* 0x000000ffff2f7224 */ /* 0x000fe400078e0a2f */
[----:B------:R-:W-:Y:S01]  /*8a80*/  @!P3 IMAD.IADD R23, R23, 0x1, -R2 ;  /* 0x000000011717b824 */ /* 0x000fe200078e0a02 */
[----:B------:R-:W-:Y:S01]  /*8a90*/  ISETP.GT.U32.AND P3, PT, R2, R11, PT ;  /* 0x0000000b0200720c */ /* 0x000fe20003f64070 */
[----:B------:R-:W-:-:S04]  /*8aa0*/  IMAD.HI.U32 R24, R3, R12, RZ ;  /* 0x0000000c03187227 */ /* 0x000fc800078e00ff */
[----:B------:R-:W-:Y:S02]  /*8ab0*/  IMAD R13, R2, R47, R13 ;  /* 0x0000002f020d7224 */ /* 0x000fe400078e020d */
[----:B------:R-:W-:Y:S01]  /*8ac0*/  @!P6 IMAD.IADD R8, R8, 0x1, -R2 ;  /* 0x000000010808e824 */ /* 0x000fe200078e0a02 */
[----:B------:R-:W-:Y:S01]  /*8ad0*/  ISETP.GT.U32.AND P6, PT, R2, R16, PT ;  /* 0x000000100200720c */ /* 0x000fe20003fc4070 */
[C---:B------:R-:W-:Y:S02]  /*8ae0*/  VIADD R30, R0.reuse, 0x79 ;  /* 0x00000079001e7836 */ /* 0x040fe40000000000 */
[----:B------:R-:W-:Y:S02]  /*8af0*/  VIADD R31, R0, 0x78 ;  /* 0x00000078001f7836 */ /* 0x000fe40000000000 */
[----:B------:R-:W-:Y:S02]  /*8b00*/  IMAD.MOV R24, RZ, RZ, -R24 ;  /* 0x000000ffff187224 */ /* 0x000fe400078e0a18 */
[----:B------:R-:W-:-:S02]  /*8b10*/  IMAD.MOV.U32 R61, RZ, RZ, R15 ;  /* 0x000000ffff3d7224 */ /* 0x000fc400078e000f */
[----:B------:R-:W-:Y:S01]  /*8b20*/  @!P0 IMAD.IADD R6, R6, 0x1, -R2 ;  /* 0x0000000106068824 */ /* 0x000fe200078e0a02 */
[C---:B------:R-:W-:Y:S01]  /*8b30*/  ISETP.GT.U32.AND P0, PT, R2.reuse, R13, PT ;  /* 0x0000000d0200720c */ /* 0x040fe20003f04070 */
[----:B------:R0:W-:Y:S01]  /*8b40*/  STL [R1+0x768], R90 ;  /* 0x0007685a01007387 */ /* 0x0001e20000100800 */
[C---:B------:R-:W-:Y:S01]  /*8b50*/  IMAD R12, R2.reuse, R24, R12 ;  /* 0x00000018020c7224 */ /* 0x040fe200078e020c */
[----:B------:R-:W-:Y:S01]  /*8b60*/  IABS R24, R31 ;  /* 0x0000001f00187213 */ /* 0x000fe20000000000 */
[----:B------:R-:W-:Y:S02]  /*8b70*/  IMAD.MOV.U32 R60, RZ, RZ, R21 ;  /* 0x000000ffff3c7224 */ /* 0x000fe400078e0015 */
[----:B------:R-:W-:Y:S01]  /*8b80*/  @!P4 IMAD.MOV R61, RZ, RZ, -R61 ;  /* 0x000000ffff3dc224 */ /* 0x000fe200078e0a3d */
[C---:B------:R-:W-:Y:S01]  /*8b90*/  ISETP.GT.U32.AND P4, PT, R2.reuse, R9, PT ;  /* 0x000000090200720c */ /* 0x040fe20003f84070 */
[----:B0-----:R-:W-:Y:S01]  /*8ba0*/  IMAD.MOV.U32 R90, RZ, RZ, R25 ;  /* 0x000000ffff5a7224 */ /* 0x001fe200078e0019 */
[----:B------:R-:W-:Y:S01]  /*8bb0*/  IABS R25, R30 ;  /* 0x0000001e00197213 */ /* 0x000fe20000000000 */
[----:B------:R-:W-:Y:S01]  /*8bc0*/  @!P5 IMAD.MOV R60, RZ, RZ, -R60 ;  /* 0x000000ffff3cd224 */ /* 0x000fe200078e0a3c */
[----:B------:R-:W-:Y:S01]  /*8bd0*/  ISETP.GT.U32.AND P5, PT, R2, R8, PT ;  /* 0x000000080200720c */ /* 0x000fe20003fa4070 */
[----:B------:R-:W-:Y:S01]  /*8be0*/  @!P3 IMAD.IADD R11, R11, 0x1, -R2 ;  /* 0x000000010b0bb824 */ /* 0x000fe200078e0a02 */
[----:B------:R-:W-:Y:S01]  /*8bf0*/  ISETP.GE.AND P3, PT, R38, RZ, PT ;  /* 0x000000ff2600720c */ /* 0x000fe20003f66270 */
[C---:B------:R-:W-:Y:S01]  /*8c00*/  IMAD.HI.U32 R47, R3.reuse, R25, RZ ;  /* 0x00000019032f7227 */ /* 0x040fe200078e00ff */
[----:B------:R0:W-:Y:S03]  /*8c10*/  STL [R1+0x76c], R89 ;  /* 0x00076c5901007387 */ /* 0x0001e60000100800 */
[----:B------:R-:W-:-:S04]  /*8c20*/  IMAD.HI.U32 R48, R3, R24, RZ ;  /* 0x0000001803307227 */ /* 0x000fc800078e00ff */
[----:B------:R-:W-:Y:S01]  /*8c30*/  @!P6 IMAD.IADD R16, R16, 0x1, -R2 ;  /* 0x000000011010e824 */ /* 0x000fe200078e0a02 */
[----:B------:R-:W-:Y:S01]  /*8c40*/  ISETP.GT.U32.AND P6, PT, R2, R12, PT ;  /* 0x0000000c0200720c */ /* 0x000fe20003fc4070 */
[----:B------:R-:W-:Y:S01]  /*8c50*/  IMAD.MOV R15, RZ, RZ, -R47 ;  /* 0x000000ffff0f7224 */ /* 0x000fe200078e0a2f */
[----:B0-----:R-:W0:Y:S01]  /*8c60*/  S2R R89, SR_TID.X ;  /* 0x0000000000597919 */ /* 0x001e220000002100 */
[----:B------:R-:W-:Y:S02]  /*8c70*/  IMAD.MOV R14, RZ, RZ, -R48 ;  /* 0x000000ffff0e7224 */ /* 0x000fe400078e0a30 */
[----:B------:R-:W-:Y:S01]  /*8c80*/  @!P0 IMAD.IADD R13, R13, 0x1, -R2 ;  /* 0x000000010d0d8824 */ /* 0x000fe200078e0a02 */
[----:B------:R-:W-:Y:S01]  /*8c90*/  ISETP.GE.AND P0, PT, R40, RZ, PT ;  /* 0x000000ff2800720c */ /* 0x000fe20003f06270 */
[C---:B------:R-:W-:Y:S01]  /*8ca0*/  IMAD R15, R2.reuse, R15, R25 ;  /* 0x0000000f020f7224 */ /* 0x040fe200078e0219 */
[C---:B------:R-:W-:Y:S01]  /*8cb0*/  ISETP.GT.U32.AND P1, PT, R2.reuse, R22, PT ;  /* 0x000000160200720c */ /* 0x040fe20003f24070 */
[----:B------:R-:W-:-:S02]  /*8cc0*/  IMAD R14, R2, R14, R24 ;  /* 0x0000000e020e7224 */ /* 0x000fc400078e0218 */
[--C-:B------:R-:W-:Y:S01]  /*8cd0*/  @!P4 IMAD.IADD R9, R9, 0x1, -R2.reuse ;  /* 0x000000010909c824 */ /* 0x100fe200078e0a02 */
[----:B------:R-:W-:Y:S01]  /*8ce0*/  ISETP.GE.AND P4, PT, R43, RZ, PT ;  /* 0x000000ff2b00720c */ /* 0x000fe20003f86270 */
[----:B------:R-:W-:Y:S02]  /*8cf0*/  IMAD.MOV.U32 R25, RZ, RZ, R17 ;  /* 0x000000ffff197224 */ /* 0x000fe400078e0011 */
[--C-:B------:R-:W-:Y:S01]  /*8d00*/  @!P5 IMAD.IADD R8, R8, 0x1, -R2.reuse ;  /* 0x000000010808d824 */ /* 0x100fe200078e0a02 */
[C---:B------:R-:W-:Y:S01]  /*8d10*/  ISETP.GT.U32.AND P5, PT, R2.reuse, R14, PT ;  /* 0x0000000e0200720c */ /* 0x040fe20003fa4070 */
[----:B------:R-:W-:Y:S01]  /*8d20*/  @!P3 IMAD.MOV R25, RZ, RZ, -R25 ;  /* 0x000000ffff19b224 */ /* 0x000fe200078e0a19 */
[----:B------:R-:W-:Y:S01]  /*8d30*/  ISETP.GT.U32.AND P3, PT, R2, R11, PT ;  /* 0x0000000b0200720c */ /* 0x000fe20003f64070 */
[----:B------:R-:W-:Y:S01]  /*8d40*/  IMAD.MOV.U32 R58, RZ, RZ, R19 ;  /* 0x000000ffff3a7224 */ /* 0x000fe200078e0013 */
[----:B------:R-:W-:Y:S01]  /*8d50*/  IABS R24, R0 ;  /* 0x0000000000187213 */ /* 0x000fe20000000000 */
[----:B------:R-:W-:Y:S01]  /*8d60*/  @!P6 IMAD.IADD R12, R12, 0x1, -R2 ;  /* 0x000000010c0ce824 */ /* 0x000fe200078e0a02 */
[----:B------:R-:W-:Y:S01]  /*8d70*/  ISETP.GE.AND P6, PT, R37, RZ, PT ;  /* 0x000000ff2500720c */ /* 0x000fe20003fc6270 */
[----:B------:R-:W-:-:S02]  /*8d80*/  IMAD.MOV.U32 R21, RZ, RZ, R5 ;  /* 0x000000ffff157224 */ /* 0x000fc400078e0005 */
[----:B------:R-:W-:Y:S01]  /*8d90*/  @!P0 IMAD.MOV R58, RZ, RZ, -R58 ;  /* 0x000000ffff3a8224 */ /* 0x000fe200078e0a3a */
[----:B------:R-:W-:Y:S01]  /*8da0*/  ISETP.GT.U32.AND P0, PT, R2, R13, PT ;  /* 0x0000000d0200720c */ /* 0x000fe20003f04070 */
[----:B------:R-:W-:-:S04]  /*8db0*/  IMAD.HI.U32 R5, R3, R24, RZ ;  /* 0x0000001803057227 */ /* 0x000fc800078e00ff */
[--C-:B------:R-:W-:Y:S01]  /*8dc0*/  @!P1 IMAD.IADD R22, R22, 0x1, -R2.reuse ;  /* 0x0000000116169824 */ /* 0x100fe200078e0a02 */
[C---:B------:R-:W-:Y:S01]  /*8dd0*/  ISETP.GT.U32.AND P1, PT, R2.reuse, R10, PT ;  /* 0x0000000a0200720c */ /* 0x040fe20003f24070 */
[----:B------:R-:W-:Y:S01]  /*8de0*/  @!P4 IMAD.MOV R21, RZ, RZ, -R21 ;  /* 0x000000ffff15c224 */ /* 0x000fe200078e0a15 */
[----:B------:R-:W-:Y:S01]  /*8df0*/  ISETP.GT.U32.AND P4, PT, R2, R12, PT ;  /* 0x0000000c0200720c */ /* 0x000fe20003f84070 */
[----:B------:R-:W-:Y:S02]  /*8e00*/  IMAD.MOV R17, RZ, RZ, -R5 ;  /* 0x000000ffff117224 */ /* 0x000fe400078e0a05 */
[----:B------:R-:W-:Y:S02]  /*8e10*/  @!P5 IMAD.IADD R14, R14, 0x1, -R2 ;  /* 0x000000010e0ed824 */ /* 0x000fe400078e0a02 */
[----:B------:R-:W-:Y:S02]  /*8e20*/  IMAD.MOV.U32 R59, RZ, RZ, R18 ;  /* 0x000000ffff3b7224 */ /* 0x000fe400078e0012 */
[----:B------:R-:W-:Y:S01]  /*8e30*/  @!P3 IMAD.IADD R11, R11, 0x1, -R2 ;  /* 0x000000010b0bb824 */ /* 0x000fe200078e0a02 */
[----:B------:R-:W-:Y:S01]  /*8e40*/  ISETP.GE.AND P3, PT, R34, RZ, PT ;  /* 0x000000ff2200720c */ /* 0x000fe20003f66270 */
[----:B------:R-:W-:-:S02]  /*8e50*/  IMAD R17, R2, R17, R24 ;  /* 0x0000001102117224 */ /* 0x000fc400078e0218 */
[----:B------:R-:W-:Y:S01]  /*8e60*/  @!P6 IMAD.MOV R59, RZ, RZ, -R59 ;  /* 0x000000ffff3be224 */ /* 0x000fe200078e0a3b */
[C---:B------:R-:W-:Y:S01]  /*8e70*/  ISETP.GT.U32.AND P6, PT, R2.reuse, R14, PT ;  /* 0x0000000e0200720c */ /* 0x040fe20003fc4070 */
[--C-:B------:R-:W-:Y:S01]  /*8e80*/  @!P0 IMAD.IADD R13, R13, 0x1, -R2.reuse ;  /* 0x000000010d0d8824 */ /* 0x100fe200078e0a02 */
[----:B------:R-:W-:Y:S01]  /*8e90*/  ISETP.GT.U32.AND P0, PT, R2, R17, PT ;  /* 0x000000110200720c */ /* 0x000fe20003f04070 */
[--C-:B------:R-:W-:Y:S01]  /*8ea0*/  @!P1 IMAD.IADD R10, R10, 0x1, -R2.reuse ;  /* 0x000000010a0a9824 */ /* 0x100fe200078e0a02 */
[----:B0-----:R-:W-:Y:S01]  /*8eb0*/  LOP3.LUT R89, R89, 0x7f, RZ, 0xc0, !PT ;  /* 0x0000007f59597812 */ /* 0x001fe200078ec0ff */
[----:B------:R-:W-:Y:S01]  /*8ec0*/  @!P4 IMAD.IADD R12, R12, 0x1, -R2 ;  /* 0x000000010c0cc824 */ /* 0x000fe200078e0a02 */
[----:B------:R-:W-:Y:S02]  /*8ed0*/  ISETP.GT.U32.AND P1, PT, R2, R15, PT ;  /* 0x0000000f0200720c */ /* 0x000fe40003f24070 */
[----:B------:R-:W-:Y:S01]  /*8ee0*/  ISETP.GE.AND P4, PT, R33, RZ, PT ;  /* 0x000000ff2100720c */ /* 0x000fe20003f86270 */
[----:B------:R-:W-:-:S02]  /*8ef0*/  IMAD R18, R89, UR15, RZ ;  /* 0x0000000f59127c24 */ /* 0x000fc4000f8e02ff */
[----:B------:R-:W-:Y:S01]  /*8f00*/  @!P3 IMAD.MOV R16, RZ, RZ, -R16 ;  /* 0x000000ffff10b224 */ /* 0x000fe200078e0a10 */
[----:B------:R-:W-:Y:S01]  /*8f10*/  ISETP.GE.AND P3, PT, R32, RZ, PT ;  /* 0x000000ff2000720c */ /* 0x000fe20003f66270 */
[----:B------:R-:W-:Y:S01]  /*8f20*/  @!P6 IMAD.IADD R14, R14, 0x1, -R2 ;  /* 0x000000010e0ee824 */ /* 0x000fe200078e0a02 */
[C---:B------:R-:W-:Y:S01]  /*8f30*/  LEA R5, P6, R18.reuse, UR22, 0x1 ;  /* 0x0000001612057c11 */ /* 0x040fe2000f8c08ff */
[----:B------:R-:W-:Y:S02]  /*8f40*/  IMAD.MOV.U32 R48, RZ, RZ, R20 ;  /* 0x000000ffff307224 */ /* 0x000fe400078e0014 */
[----:B------:R-:W-:Y:S02]  /*8f50*/  IMAD.MOV.U32 R20, RZ, RZ, R6 ;  /* 0x000000ffff147224 */ /* 0x000fe400078e0006 */
[----:B------:R-:W-:Y:S02]  /*8f60*/  @!P0 IMAD.IADD R17, R17, 0x1, -R2 ;  /* 0x0000000111118824 */ /* 0x000fe400078e0a02 */
[----:B------:R-:W-:Y:S01]  /*8f70*/  IMAD.MOV.U32 R47, RZ, RZ, R4 ;  /* 0x000000ffff2f7224 */ /* 0x000fe200078e0004 */
[----:B------:R-:W-:Y:S01]  /*8f80*/  LEA.HI.X.SX32 R4, R18, UR23, 0x1, P6 ;  /* 0x0000001712047c11 */ /* 0x000fe2000b0f0eff */
[----:B------:R-:W-:Y:S01]  /*8f90*/  @!P1 IMAD.IADD R15, R15, 0x1, -R2 ;  /* 0x000000010f0f9824 */ /* 0x000fe200078e0a02 */
[C---:B------:R-:W-:Y:S01]  /*8fa0*/  ISETP.GT.U32.AND P1, PT, R2.reuse, R10, PT ;  /* 0x0000000a0200720c */ /* 0x040fe20003f24070 */
[----:B------:R-:W-:Y:S01]  /*8fb0*/  @!P4 IMAD.MOV R20, RZ, RZ, -R20 ;  /* 0x000000ffff14c224 */ /* 0x000fe200078e0a14 */
[----:B------:R-:W-:Y:S01]  /*8fc0*/  ISETP.GT.U32.AND P4, PT, R2, R17, PT ;  /* 0x000000110200720c */ /* 0x000fe20003f84070 */
[----:B------:R-:W-:Y:S01]  /*8fd0*/  IMAD.MOV.U32 R18, RZ, RZ, R11 ;  /* 0x000000ffff127224 */ /* 0x000fe200078e000b */
[----:B------:R-:W-:-:S03]  /*8fe0*/  ISETP.GE.AND P6, PT, R28, RZ, PT ;  /* 0x000000ff1c00720c */ /* 0x000fc60003fc6270 */
[----:B------:R-:W-:Y:S01]  /*8ff0*/  @!P3 IMAD.MOV R18, RZ, RZ, -R18 ;  /* 0x000000ffff12b224 */ /* 0x000fe200078e0a12 */
[----:B------:R-:W-:Y:S02]  /*9000*/  ISETP.GE.AND P3, PT, R0, RZ, PT ;  /* 0x000000ff0000720c */ /* 0x000fe40003f66270 */
[----:B------:R-:W-:-:S03]  /*9010*/  ISETP.GE.AND P5, PT, R39, RZ, PT ;  /* 0x000000ff2700720c */ /* 0x000fc60003fa6270 */
[--C-:B------:R-:W-:Y:S02]  /*9020*/  @!P1 IMAD.IADD R10, R10, 0x1, -R2.reuse ;  /* 0x000000010a0a9824 */ /* 0x100fe400078e0a02 */
[----:B------:R-:W-:Y:S01]  /*9030*/  @!P4 IMAD.IADD R17, R17, 0x1, -R2 ;  /* 0x000000011111c824 */ /* 0x000fe200078e0a02 */
[----:B------:R-:W-:Y:S01]  /*9040*/  ISETP.NE.AND P4, PT, R7, RZ, PT ;  /* 0x000000ff0700720c */ /* 0x000fe20003f85270 */
[----:B------:R-:W-:Y:S01]  /*9050*/  @!P6 IMAD.MOV R10, RZ, RZ, -R10 ;  /* 0x000000ffff0ae224 */ /* 0x000fe200078e0a0a */
[----:B------:R-:W-:Y:S02]  /*9060*/  ISETP.GE.AND P6, PT, R31, RZ, PT ;  /* 0x000000ff1f00720c */ /* 0x000fe40003fc6270 */
[----:B------:R-:W-:Y:S01]  /*9070*/  LOP3.LUT R11, RZ, R7, RZ, 0x33, !PT ;  /* 0x00000007ff0b7212 */ /* 0x000fe200078e33ff */
[----:B------:R-:W-:Y:S02]  /*9080*/  @!P3 IMAD.MOV R17, RZ, RZ, -R17 ;  /* 0x000000ffff11b224 */ /* 0x000fe400078e0a11 */
[----:B------:R-:W-:Y:S01]  /*9090*/  @!P5 IMAD.MOV R48, RZ, RZ, -R48 ;  /* 0x000000ffff30d224 */ /* 0x000fe200078e0a30 */
[----:B------:R-:W-:-:S02]  /*90a0*/  ISETP.GT.U32.AND P5, PT, R2, R15, PT ;  /* 0x0000000f0200720c */ /* 0x000fc40003fa4070 */
[----:B------:R-:W-:Y:S02]  /*90b0*/  SEL R17, R11, R17, !P4 ;  /* 0x000000110b117207 */ /* 0x000fe40006000000 */
[----:B------:R-:W-:-:S03]  /*90c0*/  PLOP3.LUT P3, PT, PT, PT, UP1, 0x80, 0x8 ;  /* 0x000000000008781c */ /* 0x000fc60003f6f018 */
[----:B------:R-:W-:Y:S01]  /*90d0*/  IMAD R24, R17, UR7, RZ ;  /* 0x0000000711187c24 */ /* 0x000fe2000f8e02ff */
[----:B------:R-:W-:Y:S01]  /*90e0*/  ISETP.LT.AND P3, PT, R89, UR12, P3 ;  /* 0x0000000c59007c0c */ /* 0x000fe20009f61270 */
[----:B------:R-:W-:-:S03]  /*90f0*/  @!P6 IMAD.MOV R14, RZ, RZ, -R14 ;  /* 0x000000ffff0ee224 */ /* 0x000fc600078e0a0e */
[C---:B------:R-:W-:Y:S01]  /*9100*/  LEA R28, P6, R24.reuse, R5, 0x1 ;  /* 0x00000005181c7211 */ /* 0x040fe200078c08ff */
[----:B------:R-:W-:Y:S01]  /*9110*/  @!P5 IMAD.IADD R15, R15, 0x1, -R2 ;  /* 0x000000010f0fd824 */ /* 0x000fe200078e0a02 */
[----:B------:R-:W-:Y:S02]  /*9120*/  ISETP.GE.AND P5, PT, R29, RZ, PT ;  /* 0x000000ff1d00720c */ /* 0x000fe40003fa6270 */
[----:B------:R-:W-:Y:S02]  /*9130*/  PRMT R43, RZ, 0x7610, R43 ;  /* 0x00007610ff2b7816 */ /* 0x000fe4000000002b */
[----:B------:R-:W-:-:S05]  /*9140*/  LEA.HI.X.SX32 R29, R24, R4, 0x1, P6 ;  /* 0x00000004181d7211 */ /* 0x000fca00030f0eff */
[----:B------:R0:W2:Y:S01]  /*9150*/  @P3 LDG.E.U16 R43, desc[UR24][R28.64] ;  /* 0x000000181c2b3981 */ /* 0x0000a2000c1e1500 */
[----:B------:R-:W-:Y:S02]  /*9160*/  ISETP.GE.AND P0, PT, R27, RZ, PT ;  /* 0x000000ff1b00720c */ /* 0x000fe40003f06270 */
[----:B------:R-:W-:Y:S01]  /*9170*/  SEL R17, R11, R70, !P4 ;  /* 0x000000460b117207 */ /* 0x000fe20006000000 */
[----:B------:R-:W-:-:S10]  /*9180*/  IMAD.MOV.U32 R19, RZ, RZ, R9 ;  /* 0x000000ffff137224 */ /* 0x000fd400078e0009 */
[----:B------:R-:W-:Y:S01]  /*9190*/  @!P0 IMAD.MOV R12, RZ, RZ, -R12 ;  /* 0x000000ffff0c8224 */ /* 0x000fe200078e0a0c */
[----:B------:R-:W-:Y:S01]  /*91a0*/  ISETP.GE.AND P0, PT, R30, RZ, PT ;  /* 0x000000ff1e00720c */ /* 0x000fe20003f06270 */
[----:B------:R-:W-:Y:S01]  /*91b0*/  @!P5 IMAD.MOV R8, RZ, RZ, -R8 ;  /* 0x000000ffff08d224 */ /* 0x000fe200078e0a08 */
[----:B------:R-:W-:Y:S01]  /*91c0*/  ISETP.GE.AND P5, PT, R35, RZ, PT ;  /* 0x000000ff2300720c */ /* 0x000fe20003fa6270 */
[----:B------:R-:W-:Y:S02]  /*91d0*/  VIADD R9, R0, 0x5a ;  /* 0x0000005a00097836 */ /* 0x000fe40000000000 */
[----:B------:R-:W-:-:S03]  /*91e0*/  IMAD R27, R17, UR7, RZ ;  /* 0x00000007111b7c24 */ /* 0x000fc6000f8e02ff */
[----:B------:R-:W-:Y:S02]  /*91f0*/  IABS R6, R9 ;  /* 0x0000000900067213 */ /* 0x000fe40000000000 */
[----:B------:R-:W-:-:S03]  /*9200*/  LEA R89, P6, R27, R5, 0x1 ;  /* 0x000000051b597211 */ /* 0x000fc600078c08ff */
[----:B------:R-:W-:Y:S01]  /*9210*/  @!P0 IMAD.MOV R15, RZ, RZ, -R15 ;  /* 0x000000ffff0f8224 */ /* 0x000fe200078e0a0f */
[----:B------:R-:W-:Y:S02]  /*9220*/  ISETP.GE.AND P0, PT, R9, RZ, PT ;  /* 0x000000ff0900720c */ /* 0x000fe40003f06270 */
[----:B------:R-:W-:Y:S01]  /*9230*/  SEL R9, R11, R66, !P4 ;  /* 0x000000420b097207 */ /* 0x000fe20006000000 */
[----:B------:R-:W-:Y:S04]  /*9240*/  STL [R1+0x770], R88 ;  /* 0x0007705801007387 */ /* 0x000fe80000100800 */
[----:B------:R0:W-:Y:S01]  /*9250*/  STL [R1+0xb8], R28 ;  /* 0x0000b81c01007387 */ /* 0x0001e20000100800 */
[----:B------:R-:W-:Y:S02]  /*9260*/  IMAD R17, R9, UR7, RZ ;  /* 0x0000000709117c24 */ /* 0x000fe4000f8e02ff */
[----:B------:R-:W-:Y:S01]  /*9270*/  @!P5 IMAD.MOV R13, RZ, RZ, -R13 ;  /* 0x000000ffff0dd224 */ /* 0x000fe200078e0a0d */
[----:B------:R3:W-:Y:S01]  /*9280*/  STL [R1+0xb4], R29 ;  /* 0x0000b41d01007387 */ /* 0x0007e20000100800 */
[----:B------:R-:W-:-:S02]  /*9290*/  ISETP.GE.AND P5, PT, R45, RZ, PT ;  /* 0x000000ff2d00720c */ /* 0x000fc40003fa6270 */
[----:B0-----:R-:W-:Y:S01]  /*92a0*/  LEA.HI.X.SX32 R28, R27, R4, 0x1, P6 ;  /* 0x000000041b1c7211 */ /* 0x001fe200030f0eff */
[----:B------:R-:W-:Y:S01]  /*92b0*/  STL [R1+0x4b0], R89 ;  /* 0x0004b05901007387 */ /* 0x000fe20000100800 */
[----:B------:R-:W-:-:S03]  /*92c0*/  PRMT R45, RZ, 0x7610, R45 ;  /* 0x00007610ff2d7816 */ /* 0x000fc6000000002d */
[----:B---3--:R-:W-:Y:S01]  /*92d0*/  @P3 IMAD.MOV.U32 R29, RZ, RZ, R28 ;  /* 0x000000ffff1d3224 */ /* 0x008fe200078e001c */
[----:B------:R-:W-:Y:S02]  /*92e0*/  ISETP.GE.AND P1, PT, R41, RZ, PT ;  /* 0x000000ff2900720c */ /* 0x000fe40003f26270 */
[----:B------:R-:W-:Y:S01]  /*92f0*/  PRMT R41, RZ, 0x7610, R41 ;  /* 0x00007610ff297816 */ /* 0x000fe20000000029 */
[----:B--2---:R0:W-:Y:S04]  /*9300*/  STL [R1+0x224], R43 ;  /* 0x0002242b01007387 */ /* 0x0041e80000100800 */
[----:B------:R2:W-:Y:S01]  /*9310*/  STL [R1+0x4ac], R28 ;  /* 0x0004ac1c01007387 */ /* 0x0005e20000100800 */
[----:B0-----:R-:W-:Y:S01]  /*9320*/  LEA R43, P6, R17, R5, 0x1 ;  /* 0x00000005112b7211 */ /* 0x001fe200078c08ff */
[----:B--2---:R-:W-:-:S03]  /*9330*/  @P3 IMAD.MOV.U32 R28, RZ, RZ, R89 ;  /* 0x000000ffff1c3224 */ /* 0x004fc600078e0059 */
[----:B------:R-:W-:Y:S02]  /*9340*/  LEA.HI.X.SX32 R88, R17, R4, 0x1, P6 ;  /* 0x0000000411587211 */ /* 0x000fe400030f0eff */
[----:B------:R0:W2:Y:S02]  /*9350*/  @P3 LDG.E.U16 R45, desc[UR24][R28.64] ;  /* 0x000000181c2d3981 */ /* 0x0000a4000c1e1500 */
[----:B0-----:R-:W-:Y:S02]  /*9360*/  @P3 IMAD.MOV.U32 R28, RZ, RZ, R43 ;  /* 0x000000ffff1c3224 */ /* 0x001fe400078e002b */
[----:B------:R-:W-:-:S05]  /*9370*/  @P3 IMAD.MOV.U32 R29, RZ, RZ, R88 ;  /* 0x000000ffff1d3224 */ /* 0x000fca00078e0058 */
[----:B------:R0:W3:Y:S01]  /*9380*/  @P3 LDG.E.U16 R41, desc[UR24][R28.64] ;  /* 0x000000181c293981 */ /* 0x0000e2000c1e1500 */
[----:B------:R-:W-:-:S04]  /*9390*/  IMAD.HI.U32 R7, R3, R6, RZ ;  /* 0x0000000603077227 */ /* 0x000fc800078e00ff */
[----:B------:R-:W-:-:S04]  /*93a0*/  IMAD.MOV R7, RZ, RZ, -R7 ;  /* 0x000000ffff077224 */ /* 0x000fc800078e0a07 */
[----:B------:R-:W-:Y:S01]  /*93b0*/  IMAD R6, R2, R7, R6 ;  /* 0x0000000702067224 */ /* 0x000fe200078e0206 */
[----:B------:R-:W-:Y:S01]  /*93c0*/  SEL R7, R11, R63, !P4 ;  /* 0x0000003f0b077207 */ /* 0x000fe20006000000 */
[----:B------:R-:W-:Y:S01]  /*93d0*/  @!P1 IMAD.MOV R47, RZ, RZ, -R47 ;  /* 0x000000ffff2f9224 */ /* 0x000fe200078e0a2f */
[----:B------:R-:W-:Y:S01]  /*93e0*/  ISETP.GE.AND P1, PT, R36, RZ, PT ;  /* 0x000000ff2400720c */ /* 0x000fe20003f26270 */
[----:B------:R-:W-:Y:S02]  /*93f0*/  STL [R1+0xf8], R43 ;  /* 0x0000f82b01007387 */ /* 0x000fe40000100800 */
[----:B------:R-:W-:Y:S01]  /*9400*/  IMAD R24, R7, UR7, RZ ;  /* 0x0000000707187c24 */ /* 0x000fe2000f8e02ff */
[----:B------:R-:W-:Y:S01]  /*9410*/  SEL R9, R11, R56, !P4 ;  /* 0x000000380b097207 */ /* 0x000fe20006000000 */
[----:B------:R-:W-:Y:S04]  /*9420*/  STL [R1+0xf4], R88 ;  /* 0x0000f45801007387 */ /* 0x000fe80000100800 */
[----:B------:R-:W-:-:S04]  /*9430*/  IMAD R17, R9, UR7, RZ ;  /* 0x0000000709117c24 */ /* 0x000fc8000f8e02ff */
[----:B------:R-:W-:Y:S01]  /*9440*/  @!P1 IMAD.MOV R19, RZ, RZ, -R19 ;  /* 0x000000ffff139224 */ /* 0x000fe200078e0a13 */
[----:B------:R-:W-:Y:S02]  /*9450*/  ISETP.GE.AND P1, PT, R42, RZ, PT ;  /* 0x000000ff2a00720c */ /* 0x000fe40003f26270 */
[----:B------:R-:W-:Y:S02]  /*9460*/  PRMT R42, RZ, 0x7610, R42 ;  /* 0x00007610ff2a7816 */ /* 0x000fe4000000002a */
[----:B------:R-:W-:Y:S01]  /*9470*/  PRMT R40, RZ, 0x7610, R40 ;  /* 0x00007610ff287816 */ /* 0x000fe20000000028 */
[----:B--2---:R2:W-:Y:S02]  /*9480*/  STL [R1+0x2f4], R45 ;  /* 0x0002f42d01007387 */ /* 0x0045e40000100800 */
[----:B--2---:R-:W-:-:S04]  /*9490*/  LEA R45, P6, R24, R5, 0x1 ;  /* 0x00000005182d7211 */ /* 0x004fc800078c08ff */
[----:B0-----:R-:W-:Y:S01]  /*94a0*/  LEA.HI.X.SX32 R28, R24, R4, 0x1, P6 ;  /* 0x00000004181c7211 */ /* 0x001fe200030f0eff */
[----:B------:R-:W-:Y:S04]  /*94b0*/  STL [R1+0x138], R45 ;  /* 0x0001382d01007387 */ /* 0x000fe80000100800 */
[----:B---3--:R0:W-:Y:S01]  /*94c0*/  STL [R1+0x220], R41 ;  /* 0x0002202901007387 */ /* 0x0081e20000100800 */
[----:B------:R-:W-:-:S03]  /*94d0*/  @P3 IMAD.MOV.U32 R29, RZ, RZ, R28 ;  /* 0x000000ffff1d3224 */ /* 0x000fc600078e001c */
        /* <DEDUP_REMOVED lines=8> */
[C---:B------:R-:W-:Y:S02]  /*9560*/  SEL R7, R11.reuse, R54, !P4 ;  /* 0x000000360b077207 */ /* 0x040fe40006000000 */
[----:B------:R-:W-:Y:S01]  /*9570*/  SEL R9, R11, R52, !P4 ;  /* 0x000000340b097207 */ /* 0x000fe20006000000 */
[----:B------:R-:W-:Y:S02]  /*9580*/  STL [R1+0x180], R41 ;  /* 0x0001802901007387 */ /* 0x000fe40000100800 */
[----:B------:R-:W-:Y:S02]  /*9590*/  IMAD R24, R7, UR7, RZ ;  /* 0x0000000707187c24 */ /* 0x000fe4000f8e02ff */
[----:B------:R-:W-:Y:S01]  /*95a0*/  STL [R1+0x17c], R43 ;  /* 0x00017c2b01007387 */ /* 0x000fe20000100800 */
[----:B------:R-:W-:Y:S01]  /*95b0*/  IMAD R17, R9, UR7, RZ ;  /* 0x0000000709117c24 */ /* 0x000fe2000f8e02ff */
[----:B------:R-:W-:-:S02]  /*95c0*/  PRMT R27, RZ, 0x7610, R27 ;  /* 0x00007610ff1b7816 */ /* 0x000fc4000000001b */
        /* <DEDUP_REMOVED lines=14> */
[----:B------:R-:W3:Y:S01]  /*96b0*/  @P3 LDG.E.U16 R38, desc[UR24][R28.64] ;  /* 0x000000181c263981 */ /* 0x000ee2000c1e1500 */
        /* <DEDUP_REMOVED lines=9> */
[----:B0-----:R-:W-:-:S04]  /*9750*/  LEA R27, P6, R7, R5, 0x1 ;  /* 0x00000005071b7211 */ /* 0x001fc800078c08ff */
[----:B------:R-:W-:Y:S01]  /*9760*/  LEA.HI.X.SX32 R41, R7, R4, 0x1, P6 ;  /* 0x0000000407297211 */ /* 0x000fe200030f0eff */
[----:B------:R0:W-:Y:S01]  /*9770*/  STL [R1+0x240], R27 ;  /* 0x0002401b01007387 */ /* 0x0001e20000100800 */
[----:B------:R-:W-:Y:S01]  /*9780*/  SEL R7, R11, R26, !P4 ;  /* 0x0000001a0b077207 */ /* 0x000fe20006000000 */
[----:B------:R-:W-:Y:S02]  /*9790*/  @P3 IMAD.MOV.U32 R26, RZ, RZ, R27 ;  /* 0x000000ffff1a3224 */ /* 0x000fe400078e001b */
[----:B---3--:R2:W-:Y:S01]  /*97a0*/  STL [R1+0x21c], R38 ;  /* 0x00021c2601007387 */ /* 0x0085e20000100800 */
[----:B0-----:R-:W-:Y:S01]  /*97b0*/  @P3 IMAD.MOV.U32 R27, RZ, RZ, R41 ;  /* 0x000000ffff1b3224 */ /* 0x001fe200078e0029 */
[----:B--2---:R-:W-:-:S04]  /*97c0*/  LEA R38, P6, R9, R5, 0x1 ;  /* 0x0000000509267211 */ /* 0x004fc800078c08ff */
[----:B------:R0:W2:Y:S01]  /*97d0*/  @P3 LDG.E.U16 R17, desc[UR24][R26.64] ;  /* 0x000000181a113981 */ /* 0x0000a2000c1e1500 */
[----:B------:R-:W-:Y:S01]  /*97e0*/  LEA.HI.X.SX32 R40, R9, R4, 0x1, P6 ;  /* 0x0000000409287211 */ /* 0x000fe200030f0eff */
[----:B0-----:R-:W-:-:S04]  /*97f0*/  @P3 IMAD.MOV.U32 R26, RZ, RZ, R38 ;  /* 0x000000ffff1a3224 */ /* 0x001fc800078e0026 */
[----:B------:R-:W-:-:S05]  /*9800*/  @P3 IMAD.MOV.U32 R27, RZ, RZ, R40 ;  /* 0x000000ffff1b3224 */ /* 0x000fca00078e0028 */
[----:B------:R-:W3:Y:S01]  /*9810*/  @P3 LDG.E.U16 R37, desc[UR24][R26.64] ;  /* 0x000000181a253981 */ /* 0x000ee2000c1e1500 */
[----:B------:R-:W-:-:S03]  /*9820*/  SEL R46, R11, R46, !P4 ;  /* 0x0000002e0b2e7207 */ /* 0x000fc60006000000 */
[----:B------:R-:W-:Y:S02]  /*9830*/  STL [R1+0x23c], R41 ;  /* 0x00023c2901007387 */ /* 0x000fe40000100800 */
[----:B------:R-:W-:Y:S02]  /*9840*/  IMAD R46, R46, UR7, RZ ;  /* 0x000000072e2e7c24 */ /* 0x000fe4000f8e02ff */
[----:B------:R-:W-:Y:S04]  /*9850*/  STL [R1+0x280], R38 ;  /* 0x0002802601007387 */ /* 0x000fe80000100800 */
[----:B------:R-:W-:Y:S01]  /*9860*/  STL [R1+0x27c], R40 ;  /* 0x00027c2801007387 */ /* 0x000fe20000100800 */
[----:B------:R-:W-:Y:S01]  /*9870*/  IMAD R9, R7, UR7, RZ ;  /* 0x0000000707097c24 */ /* 0x000fe2000f8e02ff */
[----:B------:R-:W-:-:S02]  /*9880*/  SEL R7, R11, R16, !P4 ;  /* 0x000000100b077207 */ /* 0x000fc40006000000 */
[----:B------:R-:W-:Y:S02]  /*9890*/  PRMT R39, RZ, 0x7610, R39 ;  /* 0x00007610ff277816 */ /* 0x000fe40000000027 */
[----:B------:R-:W-:Y:S01]  /*98a0*/  PRMT R34, RZ, 0x7610, R34 ;  /* 0x00007610ff227816 */ /* 0x000fe20000000022 */
[----:B--2---:R0:W-:Y:S02]  /*98b0*/  STL [R1+0x1f4], R17 ;  /* 0x0001f41101007387 */ /* 0x0041e40000100800 */
[----:B0-----:R-:W-:-:S04]  /*98c0*/  LEA R17, P6, R46, R5, 0x1 ;  /* 0x000000052e117211 */ /* 0x001fc800078c08ff */
[----:B------:R-:W-:Y:S01]  /*98d0*/  LEA.HI.X.SX32 R40, R46, R4, 0x1, P6 ;  /* 0x000000042e287211 */ /* 0x000fe200030f0eff */
[----:B------:R0:W-:Y:S01]  /*98e0*/  STL [R1+0x2c0], R17 ;  /* 0x0002c01101007387 */ /* 0x0001e20000100800 */
[----:B------:R-:W-:-:S03]  /*98f0*/  @P3 IMAD.MOV.U32 R16, RZ, RZ, R17 ;  /* 0x000000ffff103224 */ /* 0x000fc600078e0011 */
[----:B---3--:R2:W-:Y:S01]  /*9900*/  STL [R1+0x1f8], R37 ;  /* 0x0001f82501007387 */ /* 0x0085e20000100800 */
[----:B0-----:R-:W-:Y:S01]  /*9910*/  @P3 IMAD.MOV.U32 R17, RZ, RZ, R40 ;  /* 0x000000ffff113224 */ /* 0x001fe200078e0028 */
[----:B--2---:R-:W-:-:S04]  /*9920*/  LEA R37, P6, R9, R5, 0x1 ;  /* 0x0000000509257211 */ /* 0x004fc800078c08ff */
[----:B------:R0:W2:Y:S01]  /*9930*/  @P3 LDG.E.U16 R39, desc[UR24][R16.64] ;  /* 0x0000001810273981 */ /* 0x0000a2000c1e1500 */
[----:B------:R-:W-:Y:S01]  /*9940*/  LEA.HI.X.SX32 R38, R9, R4, 0x1, P6 ;  /* 0x0000000409267211 */ /* 0x000fe200030f0eff */
[----:B0-----:R-:W-:-:S04]  /*9950*/  @P3 IMAD.MOV.U32 R16, RZ, RZ, R37 ;  /* 0x000000ffff103224 */ /* 0x001fc800078e0025 */
[----:B------:R-:W-:-:S05]  /*9960*/  @P3 IMAD.MOV.U32 R17, RZ, RZ, R38 ;  /* 0x000000ffff113224 */ /* 0x000fca00078e0026 */
[----:B------:R0:W3:Y:S01]  /*9970*/  @P3 LDG.E.U16 R34, desc[UR24][R16.64] ;  /* 0x0000001810223981 */ /* 0x0000e2000c1e1500 */
[----:B------:R-:W-:-:S05]  /*9980*/  SEL R21, R11, R21, !P4 ;  /* 0x000000150b157207 */ /* 0x000fca0006000000 */
[----:B------:R-:W-:Y:S01]  /*9990*/  IMAD R21, R21, UR7, RZ ;  /* 0x0000000715157c24 */ /* 0x000fe2000f8e02ff */
[----:B------:R-:W-:Y:S01]  /*99a0*/  STL [R1+0x2bc], R40 ;  /* 0x0002bc2801007387 */ /* 0x000fe20000100800 */
[----:B------:R-:W-:-:S03]  /*99b0*/  SEL R8, R11, R8, !P4 ;  /* 0x000000080b087207 */ /* 0x000fc60006000000 */
[----:B------:R-:W-:Y:S01]  /*99c0*/  LEA R9, P6, R21, R5, 0x1 ;  /* 0x0000000515097211 */ /* 0x000fe200078c08ff */
[----:B------:R-:W-:Y:S01]  /*99d0*/  STL [R1+0x300], R37 ;  /* 0x0003002501007387 */ /* 0x000fe20000100800 */
[----:B------:R-:W-:-:S03]  /*99e0*/  IMAD R7, R7, UR7, RZ ;  /* 0x0000000707077c24 */ /* 0x000fc6000f8e02ff */
[----:B------:R4:W-:Y:S01]  /*99f0*/  STL [R1+0x2fc], R38 ;  /* 0x0002fc2601007387 */ /* 0x0009e20000100800 */
[----:B0-----:R-:W-:Y:S01]  /*9a00*/  IMAD R16, R8, UR7, RZ ;  /* 0x0000000708107c24 */ /* 0x001fe2000f8e02ff */
[----:B------:R-:W-:Y:S01]  /*9a10*/  PRMT R36, RZ, 0x7610, R36 ;  /* 0x00007610ff247816 */ /* 0x000fe20000000024 */
[----:B------:R-:W-:Y:S01]  /*9a20*/  @P3 IMAD.MOV.U32 R8, RZ, RZ, R9 ;  /* 0x000000ffff083224 */ /* 0x000fe200078e0009 */
[----:B------:R0:W-:Y:S01]  /*9a30*/  STL [R1+0x340], R9 ;  /* 0x0003400901007387 */ /* 0x0001e20000100800 */
[----:B----4-:R-:W-:-:S05]  /*9a40*/  LEA.HI.X.SX32 R38, R21, R4, 0x1, P6 ;  /* 0x0000000415267211 */ /* 0x010fca00030f0eff */
[----:B0-----:R-:W-:Y:S01]  /*9a50*/  @P3 IMAD.MOV.U32 R9, RZ, RZ, R38 ;  /* 0x000000ffff093224 */ /* 0x001fe200078e0026 */
[----:B------:R-:W-:-:S04]  /*9a60*/  PRMT R32, RZ, 0x7610, R32 ;  /* 0x00007610ff207816 */ /* 0x000fc80000000020 */
[----:B------:R0:W4:Y:S04]  /*9a70*/  @P3 LDG.E.U16 R36, desc[UR24][R8.64] ;  /* 0x0000001808243981 */ /* 0x000128000c1e1500 */
[----:B---3--:R3:W-:Y:S02]  /*9a80*/  STL [R1+0x1f0], R34 ;  /* 0x0001f02201007387 */ /* 0x0087e40000100800 */
[----:B---3--:R-:W-:-:S04]  /*9a90*/  LEA R34, P6, R7, R5, 0x1 ;  /* 0x0000000507227211 */ /* 0x008fc800078c08ff */
[----:B------:R-:W-:Y:S01]  /*9aa0*/  LEA.HI.X.SX32 R37, R7, R4, 0x1, P6 ;  /* 0x0000000407257211 */ /* 0x000fe200030f0eff */
[----:B0-----:R-:W-:-:S04]  /*9ab0*/  @P3 IMAD.MOV.U32 R8, RZ, RZ, R34 ;  /* 0x000000ffff083224 */ /* 0x001fc800078e0022 */
[----:B------:R-:W-:-:S05]  /*9ac0*/  @P3 IMAD.MOV.U32 R9, RZ, RZ, R37 ;  /* 0x000000ffff093224 */ /* 0x000fca00078e0025 */
[----:B------:R0:W3:Y:S04]  /*9ad0*/  @P3 LDG.E.U16 R32, desc[UR24][R8.64] ;  /* 0x0000001808203981 */ /* 0x0000e8000c1e1500 */
[----:B------:R-:W-:Y:S01]  /*9ae0*/  STL [R1+0x33c], R38 ;  /* 0x00033c2601007387 */ /* 0x000fe20000100800 */
[----:B------:R-:W-:-:S03]  /*9af0*/  SEL R10, R11, R10, !P4 ;  /* 0x0000000a0b0a7207 */ /* 0x000fc60006000000 */
[----:B------:R-:W-:Y:S04]  /*9b00*/  STL [R1+0x460], R34 ;  /* 0x0004602201007387 */ /* 0x000fe80000100800 */
[----:B------:R-:W-:Y:S04]  /*9b10*/  STL [R1+0x45c], R37 ;  /* 0x00045c2501007387 */ /* 0x000fe80000100800 */
[----:B----4-:R4:W-:Y:S01]  /*9b20*/  STL [R1+0x1e4], R36 ;  /* 0x0001e42401007387 */ /* 0x0109e20000100800 */
[----:B------:R-:W-:Y:S01]  /*9b30*/  IMAD R10, R10, UR7, RZ ;  /* 0x000000070a0a7c24 */ /* 0x000fe2000f8e02ff */
[----:B----4-:R-:W-:-:S04]  /*9b40*/  LEA R36, P6, R16, R5, 0x1 ;  /* 0x0000000510247211 */ /* 0x010fc800078c08ff */
[----:B0-----:R-:W-:Y:S01]  /*9b50*/  LEA.HI.X.SX32 R8, R16, R4, 0x1, P6 ;  /* 0x0000000410087211 */ /* 0x001fe200030f0eff */
[----:B------:R-:W-:Y:S01]  /*9b60*/  STL [R1+0x470], R36 ;  /* 0x0004702401007387 */ /* 0x000fe20000100800 */
[----:B------:R-:W-:-:S03]  /*9b70*/  PRMT R35, RZ, 0x7610, R35 ;  /* 0x00007610ff237816 */ /* 0x000fc60000000023 */
[----:B--2---:R-:W-:Y:S01]  /*9b80*/  STL [R1+0x1ec], R39 ;  /* 0x0001ec2701007387 */ /* 0x004fe20000100800 */
[----:B------:R-:W-:Y:S01]  /*9b90*/  @P3 IMAD.MOV.U32 R9, RZ, RZ, R8 ;  /* 0x000000ffff093224 */ /* 0x000fe200078e0008 */
[----:B------:R-:W-:Y:S02]  /*9ba0*/  PRMT R7, RZ, 0x7610, R7 ;  /* 0x00007610ff077816 */ /* 0x000fe40000000007 */
[----:B---3--:R0:W-:Y:S04]  /*9bb0*/  STL [R1+0x1e8], R32 ;  /* 0x0001e82001007387 */ /* 0x0081e80000100800 */
        /* <DEDUP_REMOVED lines=8> */
[----:B------:R-:W-:-:S03]  /*9c40*/  SEL R12, R11, R12, !P4 ;  /* 0x0000000c0b0c7207 */ /* 0x000fc60006000000 */
[----:B------:R-:W-:Y:S02]  /*9c50*/  STL [R1+0x480], R32 ;  /* 0x0004802001007387 */ /* 0x000fe40000100800 */
[----:B------:R-:W-:Y:S02]  /*9c60*/  IMAD R12, R12, UR7, RZ ;  /* 0x000000070c0c7c24 */ /* 0x000fe4000f8e02ff */
[----:B------:R-:W-:Y:S01]  /*9c70*/  STL [R1+0x47c], R34 ;  /* 0x00047c2201007387 */ /* 0x000fe20000100800 */
[----:B------:R-:W-:-:S05]  /*9c80*/  SEL R14, R11, R14, !P4 ;  /* 0x0000000e0b0e7207 */ /* 0x000fca0006000000 */
[----:B------:R-:W-:Y:S01]  /*9c90*/  IMAD R14, R14, UR7, RZ ;  /* 0x000000070e0e7c24 */ /* 0x000fe2000f8e02ff */
[----:B------:R-:W-:Y:S02]  /*9ca0*/  PRMT R33, RZ, 0x7610, R33 ;  /* 0x00007610ff217816 */ /* 0x000fe40000000021 */
[----:B------:R-:W-:Y:S01]  /*9cb0*/  PRMT R30, RZ, 0x7610, R30 ;  /* 0x00007610ff1e7816 */ /* 0x000fe2000000001e */
[----:B--2---:R2:W-:Y:S02]  /*9cc0*/  STL [R1+0x1b4], R35 ;  /* 0x0001b42301007387 */ /* 0x0045e40000100800 */
[----:B--2---:R-:W-:-:S04]  /*9cd0*/  LEA R35, P6, R12, R5, 0x1 ;  /* 0x000000050c237211 */ /* 0x004fc800078c08ff */
[----:B0-----:R-:W-:Y:S01]  /*9ce0*/  LEA.HI.X.SX32 R8, R12, R4, 0x1, P6 ;  /* 0x000000040c087211 */ /* 0x001fe200030f0eff */
[----:B------:R-:W-:Y:S01]  /*9cf0*/  STL [R1+0x490], R35 ;  /* 0x0004902301007387 */ /* 0x000fe20000100800 */
[----:B------:R-:W-:-:S03]  /*9d00*/  LEA R32, P6, R14, R5, 0x1 ;  /* 0x000000050e207211 */ /* 0x000fc600078c08ff */
[----:B---3--:R-:W-:Y:S01]  /*9d10*/  STL [R1+0x1b8], R7 ;  /* 0x0001b80701007387 */ /* 0x008fe20000100800 */
[----:B------:R-:W-:-:S03]  /*9d20*/  @P3 IMAD.MOV.U32 R9, RZ, RZ, R8 ;  /* 0x000000ffff093224 */ /* 0x000fc600078e0008 */
[----:B------:R0:W-:Y:S01]  /*9d30*/  STL [R1+0x48c], R8 ;  /* 0x00048c0801007387 */ /* 0x0001e20000100800 */
[----:B------:R-:W-:Y:S01]  /*9d40*/  LEA.HI.X.SX32 R34, R14, R4, 0x1, P6 ;  /* 0x000000040e227211 */ /* 0x000fe200030f0eff */
[----:B0-----:R-:W-:-:S05]  /*9d50*/  @P3 IMAD.MOV.U32 R8, RZ, RZ, R35 ;  /* 0x000000ffff083224 */ /* 0x001fca00078e0023 */
        /* <DEDUP_REMOVED lines=74> */
[----:B------:R-:W-:Y:S02]  /*a200*/  SEL R10, R11, R53, !P4 ;  /* 0x000000350b0a7207 */ /* 0x000fe40006000000 */
[----:B------:R-:W-:-:S03]  /*a210*/  PRMT R21, RZ, 0x7610, R21 ;  /* 0x00007610ff157816 */ /* 0x000fc60000000015 */
[----:B------:R-:W-:Y:S01]  /*a220*/  IMAD R10, R10, UR7, RZ ;  /* 0x000000070a0a7c24 */ /* 0x000fe2000f8e02ff */
        /* <DEDUP_REMOVED lines=25> */
[----:B0-----:R-:W-:Y:S02]  /*a3c0*/  LEA.HI.X.SX32 R8, R7, R4, 0x1, P6 ;  /* 0x0000000407087211 */ /* 0x001fe400030f0eff */
[----:B------:R-:W-:Y:S01]  /*a3d0*/  LEA R14, P6, R44, R5, 0x1 ;  /* 0x000000052c0e7211 */ /* 0x000fe200078c08ff */
[----:B------:R-:W-:Y:S02]  /*a3e0*/  STL [R1+0x2c8], R21 ;  /* 0x0002c81501007387 */ /* 0x000fe40000100800 */
[----:B------:R-:W-:Y:S02]  /*a3f0*/  @P3 IMAD.MOV.U32 R9, RZ, RZ, R8 ;  /* 0x000000ffff093224 */ /* 0x000fe400078e0008 */
[----:B------:R0:W-:Y:S04]  /*a400*/  STL [R1+0x2c4], R8 ;  /* 0x0002c40801007387 */ /* 0x0001e80000100800 */
[----:B------:R-:W-:Y:S04]  /*a410*/  STL [R1+0x308], R14 ;  /* 0x0003080e01007387 */ /* 0x000fe80000100800 */
[----:B---3--:R2:W-:Y:S01]  /*a420*/  STL [R1+0x164], R17 ;  /* 0x0001641101007387 */ /* 0x0085e20000100800 */
[----:B0-----:R-:W-:-:S05]  /*a430*/  @P3 IMAD.MOV.U32 R8, RZ, RZ, R21 ;  /* 0x000000ffff083224 */ /* 0x001fca00078e0015 */
[----:B------:R0:W3:Y:S01]  /*a440*/  @P3 LDG.E.U16 R16, desc[UR24][R8.64] ;  /* 0x0000001808103981 */ /* 0x0000e2000c1e1500 */
[----:B--2---:R-:W-:Y:S01]  /*a450*/  LEA.HI.X.SX32 R17, R44, R4, 0x1, P6 ;  /* 0x000000042c117211 */ /* 0x004fe200030f0eff */
[----:B0-----:R-:W-:-:S04]  /*a460*/  @P3 IMAD.MOV.U32 R8, RZ, RZ, R14 ;  /* 0x000000ffff083224 */ /* 0x001fc800078e000e */
[----:B------:R-:W-:-:S05]  /*a470*/  @P3 IMAD.MOV.U32 R9, RZ, RZ, R17 ;  /* 0x000000ffff093224 */ /* 0x000fca00078e0011 */
[----:B------:R0:W2:Y:S01]  /*a480*/  @P3 LDG.E.U16 R12, desc[UR24][R8.64] ;  /* 0x00000018080c3981 */ /* 0x0000a2000c1e1500 */
[C---:B------:R-:W-:Y:S02]  /*a490*/  SEL R25, R11.reuse, R25, !P4 ;  /* 0x000000190b197207 */ /* 0x040fe40006000000 */
[----:B------:R-:W-:-:S03]  /*a4a0*/  SEL R20, R11, R20, !P4 ;  /* 0x000000140b147207 */ /* 0x000fc60006000000 */
[----:B------:R-:W-:Y:S01]  /*a4b0*/  IMAD R25, R25, UR7, RZ ;  /* 0x0000000719197c24 */ /* 0x000fe2000f8e02ff */
[----:B------:R-:W-:Y:S01]  /*a4c0*/  STL [R1+0x304], R17 ;  /* 0x0003041101007387 */ /* 0x000fe20000100800 */
[----:B------:R-:W-:Y:S01]  /*a4d0*/  IMAD R20, R20, UR7, RZ ;  /* 0x0000000714147c24 */ /* 0x000fe2000f8e02ff */
[----:B------:R-:W-:Y:S02]  /*a4e0*/  PRMT R10, RZ, 0x7610, R10 ;  /* 0x00007610ff0a7816 */ /* 0x000fe4000000000a */
[----:B------:R-:W-:Y:S01]  /*a4f0*/  PRMT R7, RZ, 0x7610, R7 ;  /* 0x00007610ff077816 */ /* 0x000fe20000000007 */
[----:B---3--:R3:W-:Y:S02]  /*a500*/  STL [R1+0x160], R16 ;  /* 0x0001601001007387 */ /* 0x0087e40000100800 */
[----:B---3--:R-:W-:-:S04]  /*a510*/  LEA R16, P6, R25, R5, 0x1 ;  /* 0x0000000519107211 */ /* 0x008fc800078c08ff */
[----:B0-----:R-:W-:Y:S01]  /*a520*/  LEA.HI.X.SX32 R8, R25, R4, 0x1, P6 ;  /* 0x0000000419087211 */ /* 0x001fe200030f0eff */
[----:B------:R-:W-:Y:S04]  /*a530*/  STL [R1+0x458], R16 ;  /* 0x0004581001007387 */ /* 0x000fe80000100800 */
[----:B--2---:R0:W-:Y:S01]  /*a540*/  STL [R1+0x15c], R12 ;  /* 0x00015c0c01007387 */ /* 0x0041e20000100800 */
        /* <DEDUP_REMOVED lines=15> */
[----:B------:R-:W-:-:S02]  /*a640*/  SEL R13, R11, R13, !P4 ;  /* 0x0000000d0b0d7207 */ /* 0x000fc40006000000 */
[----:B------:R-:W-:-:S03]  /*a650*/  PRMT R70, RZ, 0x7610, R70 ;  /* 0x00007610ff467816 */ /* 0x000fc60000000046 */
        /* <DEDUP_REMOVED lines=12> */
[-C--:B------:R-:W-:Y:S02]  /*a720*/  LEA.HI.X.SX32 R12, R18, R4.reuse, 0x1, P6 ;  /* 0x00000004120c7211 */ /* 0x080fe400030f0eff */
[----:B------:R0:W2:Y:S01]  /*a730*/  @P3 LDG.E.U16 R70, desc[UR24][R8.64] ;  /* 0x0000001808463981 */ /* 0x0000a2000c1e1500 */
[C---:B------:R-:W-:Y:S01]  /*a740*/  LEA R10, P6, R13.reuse, R5, 0x1 ;  /* 0x000000050d0a7211 */ /* 0x040fe200078c08ff */
[----:B0-----:R-:W-:Y:S02]  /*a750*/  @P3 IMAD.MOV.U32 R8, RZ, RZ, R7 ;  /* 0x000000ffff083224 */ /* 0x001fe400078e0007 */
[----:B------:R-:W-:Y:S01]  /*a760*/  @P3 IMAD.MOV.U32 R9, RZ, RZ, R12 ;  /* 0x000000ffff093224 */ /* 0x000fe200078e000c */
[----:B------:R-:W-:Y:S04]  /*a770*/  STL [R1+0x488], R7 ;  /* 0x0004880701007387 */ /* 0x000fe80000100800 */
[----:B------:R0:W3:Y:S04]  /*a780*/  @P3 LDG.E.U16 R67, desc[UR24][R8.64] ;  /* 0x0000001808433981 */ /* 0x0000e8000c1e1500 */
[----:B------:R-:W-:Y:S01]  /*a790*/  STL [R1+0x484], R12 ;  /* 0x0004840c01007387 */ /* 0x000fe20000100800 */
[----:B0-----:R-:W-:-:S03]  /*a7a0*/  LEA.HI.X.SX32 R8, R13, R4, 0x1, P6 ;  /* 0x000000040d087211 */ /* 0x001fc600030f0eff */
[----:B------:R-:W-:Y:S04]  /*a7b0*/  STL [R1+0x498], R10 ;  /* 0x0004980a01007387 */ /* 0x000fe80000100800 */
[----:B------:R0:W-:Y:S01]  /*a7c0*/  STL [R1+0x494], R8 ;  /* 0x0004940801007387 */ /* 0x0001e20000100800 */
[----:B------:R-:W-:Y:S02]  /*a7d0*/  @P3 IMAD.MOV.U32 R9, RZ, RZ, R8 ;  /* 0x000000ffff093224 */ /* 0x000fe400078e0008 */
[----:B0-----:R-:W-:-:S05]  /*a7e0*/  @P3 IMAD.MOV.U32 R8, RZ, RZ, R10 ;  /* 0x000000ffff083224 */ /* 0x001fca00078e000a */
[----:B------:R0:W4:Y:S01]  /*a7f0*/  @P3 LDG.E.U16 R66, desc[UR24][R8.64] ;  /* 0x0000001808423981 */ /* 0x000122000c1e1500 */
[C---:B------:R-:W-:Y:S02]  /*a800*/  SEL R15, R11.reuse, R15, !P4 ;  /* 0x0000000f0b0f7207 */ /* 0x040fe40006000000 */
[----:B------:R-:W-:-:S03]  /*a810*/  SEL R7, R11, R90, !P4 ;  /* 0x0000005a0b077207 */ /* 0x000fc60006000000 */
[----:B------:R-:W-:Y:S02]  /*a820*/  IMAD R15, R15, UR7, RZ ;  /* 0x000000070f0f7c24 */ /* 0x000fe4000f8e02ff */
[----:B------:R-:W-:-:S03]  /*a830*/  IMAD R12, R7, UR7, RZ ;  /* 0x00000007070c7c24 */ /* 0x000fc6000f8e02ff */
[----:B------:R-:W-:Y:S01]  /*a840*/  LEA R14, P6, R15, R5, 0x1 ;  /* 0x000000050f0e7211 */ /* 0x000fe200078c08ff */
[----:B------:R-:W-:-:S03]  /*a850*/  VIADD R7, R0, 0x5b ;  /* 0x0000005b00077836 */ /* 0x000fc60000000000 */
[-C--:B------:R-:W-:Y:S02]  /*a860*/  LEA.HI.X.SX32 R16, R15, R4.reuse, 0x1, P6 ;  /* 0x000000040f107211 */ /* 0x080fe400030f0eff */
[C---:B------:R-:W-:Y:S01]  /*a870*/  LEA R13, P6, R12.reuse, R5, 0x1 ;  /* 0x000000050c0d7211 */ /* 0x040fe200078c08ff */
[----:B------:R-:W-:Y:S01]  /*a880*/  STL [R1+0x4a8], R14 ;  /* 0x0004a80e01007387 */ /* 0x000fe20000100800 */
[----:B------:R-:W-:Y:S01]  /*a890*/  PRMT R64, RZ, 0x7610, R64 ;  /* 0x00007610ff407816 */ /* 0x000fe20000000040 */
[----:B0-----:R-:W-:Y:S01]  /*a8a0*/  @P3 IMAD.MOV.U32 R8, RZ, RZ, R14 ;  /* 0x000000ffff083224 */ /* 0x001fe200078e000e */
[----:B------:R-:W-:Y:S01]  /*a8b0*/  LEA.HI.X.SX32 R12, R12, R4, 0x1, P6 ;  /* 0x000000040c0c7211 */ /* 0x000fe200030f0eff */
[----:B------:R-:W-:Y:S01]  /*a8c0*/  @P3 IMAD.MOV.U32 R9, RZ, RZ, R16 ;  /* 0x000000ffff093224 */ /* 0x000fe200078e0010 */
[----:B------:R-:W-:Y:S02]  /*a8d0*/  IABS R10, R7 ;  /* 0x00000007000a7213 */ /* 0x000fe40000000000 */
[C---:B------:R-:W-:Y:S01]  /*a8e0*/  ISETP.GT.U32.AND P6, PT, R2.reuse, R23, PT ;  /* 0x000000170200720c */ /* 0x040fe20003fc4070 */
[----:B------:R-:W-:Y:S01]  /*a8f0*/  IMAD.MOV.U32 R39, RZ, RZ, R22 ;  /* 0x000000ffff277224 */ /* 0x000fe200078e0016 */
[----:B------:R0:W2:Y:S03]  /*a900*/  @P3 LDG.E.U16 R64, desc[UR24][R8.64] ;  /* 0x0000001808403981 */ /* 0x0000a6000c1e1500 */
[----:B------:R-:W-:Y:S01]  /*a910*/  @!P1 IMAD.MOV R39, RZ, RZ, -R39 ;  /* 0x000000ffff279224 */ /* 0x000fe200078e0a27 */
[----:B------:R-:W-:-:S02]  /*a920*/  ISETP.GT.U32.AND P1, PT, R2, R6, PT ;  /* 0x000000060200720c */ /* 0x000fc40003f24070 */
[----:B------:R-:W-:Y:S01]  /*a930*/  PRMT R57, RZ, 0x7610, R57 ;  /* 0x00007610ff397816 */ /* 0x000fe20000000039 */
[----:B0-----:R-:W-:-:S04]  /*a940*/  IMAD.MOV.U32 R9, RZ, RZ, R10 ;  /* 0x000000ffff097224 */ /* 0x001fc800078e000a */
[----:B------:R-:W-:-:S04]  /*a950*/  IMAD.HI.U32 R10, R3, R9, RZ ;  /* 0x00000009030a7227 */ /* 0x000fc800078e00ff */
[----:B------:R-:W-:Y:S02]  /*a960*/  IMAD.MOV R10, RZ, RZ, -R10 ;  /* 0x000000ffff0a7224 */ /* 0x000fe400078e0a0a */
[--C-:B------:R-:W-:Y:S01]  /*a970*/  @!P6 IMAD.IADD R23, R23, 0x1, -R2.reuse ;  /* 0x000000011717e824 */ /* 0x100fe200078e0a02 */
[----:B------:R-:W-:Y:S01]  /*a980*/  ISETP.GE.AND P6, PT, R7, RZ, PT ;  /* 0x000000ff0700720c */ /* 0x000fe20003fc6270 */
[----:B------:R-:W-:Y:S02]  /*a990*/  IMAD R7, R2, R10, R9 ;  /* 0x0000000a02077224 */ /* 0x000fe400078e0209 */
[----:B------:R-:W-:Y:S02]  /*a9a0*/  IMAD.MOV.U32 R38, RZ, RZ, R23 ;  /* 0x000000ffff267224 */ /* 0x000fe400078e0017 */
[----:B------:R-:W-:Y:S02]  /*a9b0*/  @!P1 IMAD.IADD R6, R6, 0x1, -R2 ;  /* 0x0000000106069824 */ /* 0x000fe400078e0a02 */
[----:B------:R-:W-:Y:S01]  /*a9c0*/  @!P5 IMAD.MOV R38, RZ, RZ, -R38 ;  /* 0x000000ffff26d224 */ /* 0x000fe200078e0a26 */
[----:B------:R-:W-:-:S02]  /*a9d0*/  ISETP.GT.U32.AND P5, PT, R2, R7, PT ;  /* 0x000000070200720c */ /* 0x000fc40003fa4070 */
[----:B------:R-:W-:Y:S01]  /*a9e0*/  ISETP.GT.U32.AND P1, PT, R2, R6, PT ;  /* 0x000000060200720c */ /* 0x000fe20003f24070 */
[----:B------:R-:W-:-:S10]  /*a9f0*/  VIADD R10, R0, 0x5d ;  /* 0x0000005d000a7836 */ /* 0x000fd40000000000 */
[--C-:B------:R-:W-:Y:S02]  /*aa00*/  @!P5 IMAD.IADD R7, R7, 0x1, -R2.reuse ;  /* 0x000000010707d824 */ /* 0x100fe400078e0a02 */
[----:B------:R-:W-:-:S03]  /*aa10*/  @!P1 IMAD.IADD R6, R6, 0x1, -R2 ;  /* 0x0000000106069824 */ /* 0x000fc600078e0a02 */
[----:B------:R-:W-:Y:S01]  /*aa20*/  ISETP.GT.U32.AND P5, PT, R2, R7, PT ;  /* 0x000000070200720c */ /* 0x000fe20003fa4070 */
[----:B------:R-:W-:-:S04]  /*aa30*/  IMAD.MOV.U32 R36, RZ, RZ, R6 ;  /* 0x000000ffff247224 */ /* 0x000fc800078e0006 */
[----:B------:R-:W-:-:S08]  /*aa40*/  @!P0 IMAD.MOV R36, RZ, RZ, -R36 ;  /* 0x000000ffff248224 */ /* 0x000fd000078e0a24 */
[----:B------:R-:W-:-:S04]  /*aa50*/  @!P5 IMAD.IADD R7, R7, 0x1, -R2 ;  /* 0x000000010707d824 */ /* 0x000fc800078e0a02 */
[----:B------:R-:W-:-:S04]  /*aa60*/  IMAD.MOV.U32 R35, RZ, RZ, R7 ;  /* 0x000000ffff237224 */ /* 0x000fc800078e0007 */
[----:B------:R-:W-:Y:S01]  /*aa70*/  @!P6 IMAD.MOV R35, RZ, RZ, -R35 ;  /* 0x000000ffff23e224 */ /* 0x000fe200078e0a23 */
[----:B------:R-:W-:Y:S01]  /*aa80*/  ISETP.GE.AND P6, PT, R10, RZ, PT ;  /* 0x000000ff0a00720c */ /* 0x000fe20003fc6270 */
[----:B----4-:R-:W-:Y:S04]  /*aa90*/  STL [R1+0x758], R66 ;  /* 0x0007584201007387 */ /* 0x010fe80000100800 */
[----:B------:R-:W-:Y:S04]  /*aaa0*/  STL [R1+0x4a4], R16 ;  /* 0x0004a41001007387 */ /* 0x000fe80000100800 */
[----:B------:R0:W-:Y:S04]  /*aab0*/  STL [R1+0xc8], R13 ;  /* 0x0000c80d01007387 */ /* 0x0001e80000100800 */
[----:B------:R4:W-:Y:S01]  /*aac0*/  STL [R1+0xc4], R12 ;  /* 0x0000c40c01007387 */ /* 0x0009e20000100800 */
[----:B0-----:R-:W-:-:S04]  /*aad0*/  @P3 LOP3.LUT R13, R13, R12, RZ, 0x3c, !PT ;  /* 0x0000000c0d0d3212 */ /* 0x001fc800078e3cff */
[----:B----4-:R-:W-:-:S04]  /*aae0*/  @P3 LOP3.LUT R12, R13, R12, RZ, 0x3c, !PT ;  /* 0x0000000c0d0c3212 */ /* 0x010fc800078e3cff */
[----:B------:R-:W-:-:S05]  /*aaf0*/  @P3 LOP3.LUT R13, R13, R12, RZ, 0x3c, !PT ;  /* 0x0000000c0d0d3212 */ /* 0x000fca00078e3cff */
[----:B------:R0:W4:Y:S02]  /*ab00*/  @P3 LDG.E.U16 R57, desc[UR24][R12.64] ;  /* 0x000000180c393981 */ /* 0x000124000c1e1500 */
[----:B0-----:R-:W-:-:S05]  /*ab10*/  VIADD R12, R0, 0x5c ;  /* 0x0000005c000c7836 */ /* 0x001fca0000000000 */
[----:B------:R-:W-:-:S05]  /*ab20*/  IABS R8, R12 ;  /* 0x0000000c00087213 */ /* 0x000fca0000000000 */
[----:B------:R-:W-:-:S04]  /*ab30*/  IMAD.HI.U32 R9, R3, R8, RZ ;  /* 0x0000000803097227 */ /* 0x000fc800078e00ff */
[----:B------:R-:W-:-:S04]  /*ab40*/  IMAD.MOV R9, RZ, RZ, -R9 ;  /* 0x000000ffff097224 */ /* 0x000fc800078e0a09 */
[----:B------:R-:W-:Y:S01]  /*ab50*/  IMAD R8, R2, R9, R8 ;  /* 0x0000000902087224 */ /* 0x000fe200078e0208 */
[----:B------:R-:W-:-:S04]  /*ab60*/  IABS R9, R10 ;  /* 0x0000000a00097213 */ /* 0x000fc80000000000 */
[----:B------:R-:W-:Y:S01]  /*ab70*/  ISETP.GT.U32.AND P1, PT, R2, R8, PT ;  /* 0x000000080200720c */ /* 0x000fe20003f24070 */
[----:B------:R-:W-:-:S04]  /*ab80*/  IMAD.HI.U32 R13, R3, R9, RZ ;  /* 0x00000009030d7227 */ /* 0x000fc800078e00ff */
[----:B------:R-:W-:-:S04]  /*ab90*/  IMAD.MOV R6, RZ, RZ, -R13 ;  /* 0x000000ffff067224 */ /* 0x000fc800078e0a0d */
[----:B------:R-:W-:Y:S02]  /*aba0*/  IMAD R6, R2, R6, R9 ;  /* 0x0000000602067224 */ /* 0x000fe400078e0209 */
[----:B------:R-:W-:Y:S02]  /*abb0*/  VIADD R9, R0, 0x5e ;  /* 0x0000005e00097836 */ /* 0x000fe40000000000 */
[----:B------:R-:W-:Y:S01]  /*abc0*/  @!P1 IMAD.IADD R8, R8, 0x1, -R2 ;  /* 0x0000000108089824 */ /* 0x000fe200078e0a02 */
[----:B------:R-:W-:Y:S02]  /*abd0*/  ISETP.GT.U32.AND P5, PT, R2, R6, PT ;  /* 0x000000060200720c */ /* 0x000fe40003fa4070 */
[----:B------:R-:W-:Y:S02]  /*abe0*/  ISETP.GE.AND P0, PT, R12, RZ, PT ;  /* 0x000000ff0c00720c */ /* 0x000fe40003f06270 */
[----:B------:R-:W-:Y:S02]  /*abf0*/  ISETP.GT.U32.AND P1, PT, R2, R8, PT ;  /* 0x000000080200720c */ /* 0x000fe40003f24070 */
[----:B------:R-:W-:-:S05]  /*ac00*/  IABS R12, R9 ;  /* 0x00000009000c7213 */ /* 0x000fca0000000000 */
[----:B------:R-:W-:Y:S02]  /*ac10*/  IMAD.MOV.U32 R7, RZ, RZ, R12 ;  /* 0x000000ffff077224 */ /* 0x000fe400078e000c */
[----:B------:R-:W-:Y:S02]  /*ac20*/  @!P5 IMAD.IADD R6, R6, 0x1, -R2 ;  /* 0x000000010606d824 */ /* 0x000fe400078e0a02 */
[----:B------:R-:W-:-:S04]  /*ac30*/  IMAD.HI.U32 R10, R3, R7, RZ ;  /* 0x00000007030a7227 */ /* 0x000fc800078e00ff */
[----:B------:R-:W-:Y:S01]  /*ac40*/  @!P1 IMAD.IADD R8, R8, 0x1, -R2 ;  /* 0x0000000108089824 */ /* 0x000fe200078e0a02 */
[----:B------:R-:W-:Y:S01]  /*ac50*/  ISETP.GE.AND P1, PT, R9, RZ, PT ;  /* 0x000000ff0900720c */ /* 0x000fe20003f26270 */
[----:B------:R-:W-:Y:S01]  /*ac60*/  IMAD.MOV R9, RZ, RZ, -R10 ;  /* 0x000000ffff097224 */ /* 0x000fe200078e0a0a */
[C---:B------:R-:W-:Y:S01]  /*ac70*/  ISETP.GT.U32.AND P5, PT, R2.reuse, R6, PT ;  /* 0x000000060200720c */ /* 0x040fe20003fa4070 */
[----:B------:R-:W-:Y:S02]  /*ac80*/  IMAD.MOV.U32 R32, RZ, RZ, R8 ;  /* 0x000000ffff207224 */ /* 0x000fe400078e0008 */
[----:B------:R-:W-:Y:S02]  /*ac90*/  IMAD R7, R2, R9, R7 ;  /* 0x0000000902077224 */ /* 0x000fe400078e0207 */
[----:B------:R-:W-:Y:S02]  /*aca0*/  VIADD R9, R0, 0x5f ;  /* 0x0000005f00097836 */ /* 0x000fe40000000000 */
[----:B------:R-:W-:Y:S01]  /*acb0*/  @!P0 IMAD.MOV R32, RZ, RZ, -R32 ;  /* 0x000000ffff208224 */ /* 0x000fe200078e0a20 */
[----:B------:R-:W-:-:S02]  /*acc0*/  ISETP.GT.U32.AND P0, PT, R2, R7, PT ;  /* 0x000000070200720c */ /* 0x000fc40003f04070 */
[----:B------:R-:W-:-:S03]  /*acd0*/  IABS R8, R9 ;  /* 0x0000000900087213 */ /* 0x000fc60000000000 */
[----:B------:R-:W-:Y:S01]  /*ace0*/  @!P5 IMAD.IADD R6, R6, 0x1, -R2 ;  /* 0x000000010606d824 */ /* 0x000fe200078e0a02 */
[----:B------:R-:W-:Y:S01]  /*acf0*/  ISETP.GE.AND P5, PT, R9, RZ, PT ;  /* 0x000000ff0900720c */ /* 0x000fe20003fa6270 */
[----:B------:R-:W-:-:S04]  /*ad00*/  IMAD.HI.U32 R9, R3, R8, RZ ;  /* 0x0000000803097227 */ /* 0x000fc800078e00ff */
[----:B------:R-:W-:Y:S02]  /*ad10*/  IMAD.MOV R9, RZ, RZ, -R9 ;  /* 0x000000ffff097224 */ /* 0x000fe400078e0a09 */
[----:B------:R-:W-:Y:S02]  /*ad20*/  @!P0 IMAD.IADD R7, R7, 0x1, -R2 ;  /* 0x0000000107078824 */ /* 0x000fe400078e0a02 */
[C---:B------:R-:W-:Y:S02]  /*ad30*/  IMAD R8, R2.reuse, R9, R8 ;  /* 0x0000000902087224 */ /* 0x040fe400078e0208 */
[----:B------:R-:W-:Y:S01]  /*ad40*/  IMAD.MOV.U32 R31, RZ, RZ, R6 ;  /* 0x000000ffff1f7224 */ /* 0x000fe200078e0006 */
[----:B------:R-:W-:-:S03]  /*ad50*/  ISETP.GT.U32.AND P0, PT, R2, R7, PT ;  /* 0x000000070200720c */ /* 0x000fc60003f04070 */
[----:B------:R-:W-:Y:S01]  /*ad60*/  @!P6 IMAD.MOV R31, RZ, RZ, -R31 ;  /* 0x000000ffff1fe224 */ /* 0x000fe200078e0a1f */
[----:B------:R-:W-:Y:S01]  /*ad70*/  ISETP.GT.U32.AND P6, PT, R2, R8, PT ;  /* 0x000000080200720c */ /* 0x000fe20003fc4070 */
[----:B------:R-:W-:-:S05]  /*ad80*/  VIADD R9, R0, 0x62 ;  /* 0x0000006200097836 */ /* 0x000fca0000000000 */
[----:B------:R-:W-:-:S03]  /*ad90*/  IABS R6, R9 ;  /* 0x0000000900067213 */ /* 0x000fc60000000000 */
[----:B------:R-:W-:Y:S01]  /*ada0*/  @!P0 IMAD.IADD R7, R7, 0x1, -R2 ;  /* 0x0000000107078824 */ /* 0x000fe200078e0a02 */
[----:B------:R-:W-:Y:S01]  /*adb0*/  ISETP.GE.AND P0, PT, R9, RZ, PT ;  /* 0x000000ff0900720c */ /* 0x000fe20003f06270 */
[----:B------:R-:W-:-:S04]  /*adc0*/  IMAD.HI.U32 R9, R3, R6, RZ ;  /* 0x0000000603097227 */ /* 0x000fc800078e00ff */
[----:B------:R-:W-:Y:S02]  /*add0*/  @!P6 IMAD.IADD R8, R8, 0x1, -R2 ;  /* 0x000000010808e824 */ /* 0x000fe400078e0a02 */
[----:B------:R-:W-:-:S03]  /*ade0*/  IMAD.MOV R9, RZ, RZ, -R9 ;  /* 0x000000ffff097224 */ /* 0x000fc600078e0a09 */
[C---:B------:R-:W-:Y:S01]  /*adf0*/  ISETP.GT.U32.AND P6, PT, R2.reuse, R8, PT ;  /* 0x000000080200720c */ /* 0x040fe20003fc4070 */
[----:B------:R-:W-:Y:S02]  /*ae00*/  IMAD R6, R2, R9, R6 ;  /* 0x0000000902067224 */ /* 0x000fe400078e0206 */
[----:B------:R-:W-:Y:S02]  /*ae10*/  VIADD R9, R0, 0x63 ;  /* 0x0000006300097836 */ /* 0x000fe40000000000 */
[----:B------:R-:W-:-:S03]  /*ae20*/  IMAD.MOV.U32 R30, RZ, RZ, R7 ;  /* 0x000000ffff1e7224 */ /* 0x000fc600078e0007 */
[----:B------:R-:W-:Y:S01]  /*ae30*/  IABS R7, R9 ;  /* 0x0000000900077213 */ /* 0x000fe20000000000 */
[----:B------:R-:W-:Y:S01]  /*ae40*/  @!P1 IMAD.MOV R30, RZ, RZ, -R30 ;  /* 0x000000ffff1e9224 */ /* 0x000fe200078e0a1e */
[----:B------:R-:W-:-:S03]  /*ae50*/  ISETP.GT.U32.AND P1, PT, R2, R6, PT ;  /* 0x000000060200720c */ /* 0x000fc60003f24070 */
[----:B------:R-:W-:Y:S01]  /*ae60*/  @!P6 IMAD.IADD R8, R8, 0x1, -R2 ;  /* 0x000000010808e824 */ /* 0x000fe200078e0a02 */
[----:B------:R-:W-:Y:S01]  /*ae70*/  ISETP.GE.AND P6, PT, R9, RZ, PT ;  /* 0x000000ff0900720c */ /* 0x000fe20003fc6270 */
[----:B------:R-:W-:-:S04]  /*ae80*/  IMAD.HI.U32 R9, R3, R7, RZ ;  /* 0x0000000703097227 */ /* 0x000fc800078e00ff */
[----:B------:R-:W-:Y:S02]  /*ae90*/  IMAD.MOV R9, RZ, RZ, -R9 ;  /* 0x000000ffff097224 */ /* 0x000fe400078e0a09 */
[----:B------:R-:W-:Y:S02]  /*aea0*/  IMAD.MOV.U32 R29, RZ, RZ, R8 ;  /* 0x000000ffff1d7224 */ /* 0x000fe400078e0008 */
[----:B------:R-:W-:Y:S02]  /*aeb0*/  IMAD R7, R2, R9, R7 ;  /* 0x0000000902077224 */ /* 0x000fe400078e0207 */
[----:B------:R-:W-:Y:S02]  /*aec0*/  @!P1 IMAD.IADD R6, R6, 0x1, -R2 ;  /* 0x0000000106069824 */ /* 0x000fe400078e0a02 */
[----:B------:R-:W-:Y:S01]  /*aed0*/  @!P5 IMAD.MOV R29, RZ, RZ, -R29 ;  /* 0x000000ffff1dd224 */ /* 0x000fe200078e0a1d */
[----:B------:R-:W-:Y:S01]  /*aee0*/  ISETP.GT.U32.AND P5, PT, R2, R7, PT ;  /* 0x000000070200720c */ /* 0x000fe20003fa4070 */
[----:B------:R-:W-:Y:S01]  /*aef0*/  VIADD R10, R0, 0x64 ;  /* 0x00000064000a7836 */ /* 0x000fe20000000000 */
[----:B------:R-:W-:-:S04]  /*af00*/  ISETP.GT.U32.AND P1, PT, R2, R6, PT ;  /* 0x000000060200720c */ /* 0x000fc80003f24070 */
[----:B------:R-:W-:-:S05]  /*af10*/  IABS R9, R10 ;  /* 0x0000000a00097213 */ /* 0x000fca0000000000 */
[----:B------:R-:W-:-:S04]  /*af20*/  IMAD.HI.U32 R8, R3, R9, RZ ;  /* 0x0000000903087227 */ /* 0x000fc800078e00ff */
[--C-:B------:R-:W-:Y:S02]  /*af30*/  @!P5 IMAD.IADD R7, R7, 0x1, -R2.reuse ;  /* 0x000000010707d824 */ /* 0x100fe400078e0a02 */
[----:B------:R-:W-:Y:S02]  /*af40*/  @!P1 IMAD.IADD R6, R6, 0x1, -R2 ;  /* 0x0000000106069824 */ /* 0x000fe400078e0a02 */
[----:B------:R-:W-:Y:S01]  /*af50*/  IMAD.MOV R8, RZ, RZ, -R8 ;  /* 0x000000ffff087224 */ /* 0x000fe200078e0a08 */
[C---:B------:R-:W-:Y:S01]  /*af60*/  ISETP.GT.U32.AND P5, PT, R2.reuse, R7, PT ;  /* 0x000000070200720c */ /* 0x040fe20003fa4070 */
[----:B------:R-:W-:Y:S02]  /*af70*/  IMAD.MOV.U32 R28, RZ, RZ, R6 ;  /* 0x000000ffff1c7224 */ /* 0x000fe400078e0006 */
[----:B------:R-:W-:Y:S02]  /*af80*/  IMAD R9, R2, R8, R9 ;  /* 0x0000000802097224 */ /* 0x000fe400078e0209 */
[----:B------:R-:W-:-:S02]  /*af90*/  VIADD R8, R0, 0x65 ;  /* 0x0000006500087836 */ /* 0x000fc40000000000 */
[----:B------:R-:W-:Y:S01]  /*afa0*/  @!P0 IMAD.MOV R28, RZ, RZ, -R28 ;  /* 0x000000ffff1c8224 */ /* 0x000fe200078e0a1c */
[----:B------:R-:W-:Y:S02]  /*afb0*/  ISETP.GT.U32.AND P0, PT, R2, R9, PT ;  /* 0x000000090200720c */ /* 0x000fe40003f04070 */
[----:B------:R-:W-:-:S03]  /*afc0*/  IABS R6, R8 ;  /* 0x0000000800067213 */ /* 0x000fc60000000000 */
[----:B------:R-:W-:Y:S01]  /*afd0*/  @!P5 IMAD.IADD R7, R7, 0x1, -R2 ;  /* 0x000000010707d824 */ /* 0x000fe200078e0a02 */
[----:B------:R-:W-:Y:S01]  /*afe0*/  ISETP.GE.AND P5, PT, R8, RZ, PT ;  /* 0x000000ff0800720c */ /* 0x000fe20003fa6270 */
[----:B------:R-:W-:-:S04]  /*aff0*/  IMAD.HI.U32 R8, R3, R6, RZ ;  /* 0x0000000603087227 */ /* 0x000fc800078e00ff */
[----:B------:R-:W-:Y:S02]  /*b000*/  IMAD.MOV R8, RZ, RZ, -R8 ;  /* 0x000000ffff087224 */ /* 0x000fe400078e0a08 */
[----:B------:R-:W-:Y:S01]  /*b010*/  @!P0 IMAD.IADD R9, R9, 0x1, -R2 ;  /* 0x0000000109098824 */ /* 0x000fe200078e0a02 */
[----:B------:R-:W-:Y:S01]  /*b020*/  ISETP.GE.AND P1, PT, R10, RZ, PT ;  /* 0x000000ff0a00720c */ /* 0x000fe20003f26270 */
[C---:B------:R-:W-:Y:S02]  /*b030*/  IMAD R6, R2.reuse, R8, R6 ;  /* 0x0000000802067224 */ /* 0x040fe400078e0206 */
[----:B------:R-:W-:Y:S01]  /*b040*/  IMAD.MOV.U32 R27, RZ, RZ, R7 ;  /* 0x000000ffff1b7224 */ /* 0x000fe200078e0007 */
[----:B------:R-:W-:Y:S01]  /*b050*/  ISETP.GT.U32.AND P0, PT, R2, R9, PT ;  /* 0x000000090200720c */ /* 0x000fe20003f04070 */
[----:B------:R-:W-:Y:S02]  /*b060*/  VIADD R10, R0, 0x66 ;  /* 0x00000066000a7836 */ /* 0x000fe40000000000 */
[----:B------:R-:W-:Y:S01]  /*b070*/  @!P6 IMAD.MOV R27, RZ, RZ, -R27 ;  /* 0x000000ffff1be224 */ /* 0x000fe200078e0a1b */
[----:B------:R-:W-:-:S02]  /*b080*/  ISETP.GT.U32.AND P6, PT, R2, R6, PT ;  /* 0x000000060200720c */ /* 0x000fc40003fc4070 */
[----:B------:R-:W-:-:S05]  /*b090*/  IABS R8, R10 ;  /* 0x0000000a00087213 */ /* 0x000fca0000000000 */
[----:B------:R-:W-:-:S04]  /*b0a0*/  IMAD.HI.U32 R7, R3, R8, RZ ;  /* 0x0000000803077227 */ /* 0x000fc800078e00ff */
[--C-:B------:R-:W-:Y:S02]  /*b0b0*/  @!P0 IMAD.IADD R9, R9, 0x1, -R2.reuse ;  /* 0x0000000109098824 */ /* 0x100fe400078e0a02 */
        /* <DEDUP_REMOVED lines=11> */
[----:B------:R-:W-:Y:S01]  /*b170*/  IMAD.HI.U32 R7, R3, R9, RZ ;  /* 0x0000000903077227 */ /* 0x000fe200078e00ff */
[----:B------:R-:W-:-:S03]  /*b180*/  ISETP.GE.AND P0, PT, R10, RZ, PT ;  /* 0x000000ff0a00720c */ /* 0x000fc60003f06270 */
[----:B------:R-:W-:Y:S02]  /*b190*/  @!P1 IMAD.IADD R8, R8, 0x1, -R2 ;  /* 0x0000000108089824 */ /* 0x000fe400078e0a02 */
[----:B------:R-:W-:Y:S02]  /*b1a0*/  IMAD.MOV R7, RZ, RZ, -R7 ;  /* 0x000000ffff077224 */ /* 0x000fe400078e0a07 */
[----:B------:R-:W-:Y:S01]  /*b1b0*/  VIADD R10, R0, 0x6a ;  /* 0x0000006a000a7836 */ /* 0x000fe20000000000 */
[C---:B------:R-:W-:Y:S01]  /*b1c0*/  ISETP.GT.U32.AND P1, PT, R2.reuse, R8, PT ;  /* 0x000000080200720c */ /* 0x040fe20003f24070 */
[----:B------:R-:W-:-:S03]  /*b1d0*/  IMAD R9, R2, R7, R9 ;  /* 0x0000000702097224 */ /* 0x000fc600078e0209 */
[----:B------:R-:W-:Y:S01]  /*b1e0*/  IABS R7, R10 ;  /* 0x0000000a00077213 */ /* 0x000fe20000000000 */
[----:B------:R-:W-:-:S04]  /*b1f0*/  IMAD.MOV.U32 R25, RZ, RZ, R6 ;  /* 0x000000ffff197224 */ /* 0x000fc800078e0006 */
[----:B------:R-:W-:-:S04]  /*b200*/  IMAD.HI.U32 R6, R3, R7, RZ ;  /* 0x0000000703067227 */ /* 0x000fc800078e00ff */
[----:B------:R-:W-:Y:S01]  /*b210*/  @!P5 IMAD.MOV R25, RZ, RZ, -R25 ;  /* 0x000000ffff19d224 */ /* 0x000fe200078e0a19 */
[----:B------:R-:W-:Y:S01]  /*b220*/  ISETP.GT.U32.AND P5, PT, R2, R9, PT ;  /* 0x000000090200720c */ /* 0x000fe20003fa4070 */
[----:B------:R-:W-:Y:S02]  /*b230*/  @!P1 IMAD.IADD R8, R8, 0x1, -R2 ;  /* 0x0000000108089824 */ /* 0x000fe400078e0a02 */
[----:B------:R-:W-:Y:S02]  /*b240*/  IMAD.MOV R6, RZ, RZ, -R6 ;  /* 0x000000ffff067224 */ /* 0x000fe400078e0a06 */
[----:B------:R-:W-:Y:S02]  /*b250*/  IMAD.MOV.U32 R24, RZ, RZ, R8 ;  /* 0x000000ffff187224 */ /* 0x000fe400078e0008 */
[----:B------:R-:W-:Y:S02]  /*b260*/  IMAD R7, R2, R6, R7 ;  /* 0x0000000602077224 */ /* 0x000fe400078e0207 */
[----:B------:R-:W-:-:S03]  /*b270*/  @!P0 IMAD.MOV R24, RZ, RZ, -R24 ;  /* 0x000000ffff188224 */ /* 0x000fc600078e0a18 */
[----:B------:R-:W-:Y:S01]  /*b280*/  ISETP.GT.U32.AND P0, PT, R2, R7, PT ;  /* 0x000000070200720c */ /* 0x000fe20003f04070 */
[----:B------:R-:W-:Y:S01]  /*b290*/  @!P5 IMAD.IADD R9, R9, 0x1, -R2 ;  /* 0x000000010909d824 */ /* 0x000fe200078e0a02 */
[----:B------:R-:W-:Y:S01]  /*b2a0*/  ISETP.GE.AND P1, PT, R10, RZ, PT ;  /* 0x000000ff0a00720c */ /* 0x000fe20003f26270 */
[----:B------:R-:W-:-:S03]  /*b2b0*/  VIADD R10, R0, 0x6b ;  /* 0x0000006b000a7836 */ /* 0x000fc60000000000 */
[----:B------:R-:W-:Y:S02]  /*b2c0*/  ISETP.GT.U32.AND P5, PT, R2, R9, PT ;  /* 0x000000090200720c */ /* 0x000fe40003fa4070 */
[----:B------:R-:W-:-:S05]  /*b2d0*/  IABS R6, R10 ;  /* 0x0000000a00067213 */ /* 0x000fca0000000000 */
[----:B------:R-:W-:Y:S02]  /*b2e0*/  @!P0 IMAD.IADD R7, R7, 0x1, -R2 ;  /* 0x0000000107078824 */ /* 0x000fe400078e0a02 */
[----:B------:R-:W-:-:S03]  /*b2f0*/  IMAD.HI.U32 R8, R3, R6, RZ ;  /* 0x0000000603087227 */ /* 0x000fc600078e00ff */
[C---:B------:R-:W-:Y:S01]  /*b300*/  ISETP.GT.U32.AND P0, PT, R2.reuse, R7, PT ;  /* 0x000000070200720c */ /* 0x040fe20003f04070 */
[----:B------:R-:W-:Y:S02]  /*b310*/  IMAD.MOV R8, RZ, RZ, -R8 ;  /* 0x000000ffff087224 */ /* 0x000fe400078e0a08 */
[----:B------:R-:W-:Y:S02]  /*b320*/  @!P5 IMAD.IADD R9, R9, 0x1, -R2 ;  /* 0x000000010909d824 */ /* 0x000fe400078e0a02 */
[----:B------:R-:W-:Y:S02]  /*b330*/  IMAD R6, R2, R8, R6 ;  /* 0x0000000802067224 */ /* 0x000fe400078e0206 */
[----:B------:R-:W-:Y:S02]  /*b340*/  VIADD R8, R0, 0x6c ;  /* 0x0000006c00087836 */ /* 0x000fe40000000000 */
[----:B------:R-:W-:-:S03]  /*b350*/  IMAD.MOV.U32 R23, RZ, RZ, R9 ;  /* 0x000000ffff177224 */ /* 0x000fc600078e0009 */
[----:B------:R-:W-:Y:S01]  /*b360*/  IABS R9, R8 ;  /* 0x0000000800097213 */ /* 0x000fe20000000000 */
[----:B------:R-:W-:Y:S01]  /*b370*/  @!P6 IMAD.MOV R23, RZ, RZ, -R23 ;  /* 0x000000ffff17e224 */ /* 0x000fe200078e0a17 */
[----:B------:R-:W-:Y:S01]  /*b380*/  ISETP.GT.U32.AND P6, PT, R2, R6, PT ;  /* 0x000000060200720c */ /* 0x000fe20003fc4070 */
        /* <DEDUP_REMOVED lines=8> */
[----:B------:R-:W-:Y:S02]  /*b410*/  ISETP.GT.U32.AND P1, PT, R2, R9, PT ;  /* 0x000000090200720c */ /* 0x000fe40003f24070 */
[----:B------:R-:W-:Y:S01]  /*b420*/  ISETP.GE.AND P5, PT, R10, RZ, PT ;  /* 0x000000ff0a00720c */ /* 0x000fe20003fa6270 */
[----:B------:R-:W-:Y:S01]  /*b430*/  VIADD R10, R0, 0x6d ;  /* 0x0000006d000a7836 */ /* 0x000fe20000000000 */
[----:B------:R-:W-:-:S04]  /*b440*/  ISETP.GT.U32.AND P6, PT, R2, R6, PT ;  /* 0x000000060200720c */ /* 0x000fc80003fc4070 */
[----:B------:R-:W-:-:S05]  /*b450*/  IABS R8, R10 ;  /* 0x0000000a00087213 */ /* 0x000fca0000000000 */
[----:B------:R-:W-:-:S04]  /*b460*/  IMAD.HI.U32 R7, R3, R8, RZ ;  /* 0x0000000803077227 */ /* 0x000fc800078e00ff */
[--C-:B------:R-:W-:Y:S02]  /*b470*/  @!P1 IMAD.IADD R9, R9, 0x1, -R2.reuse ;  /* 0x0000000109099824 */ /* 0x100fe400078e0a02 */
[----:B------:R-:W-:Y:S01]  /*b480*/  @!P6 IMAD.IADD R6, R6, 0x1, -R2 ;  /* 0x000000010606e824 */ /* 0x000fe200078e0a02 */
[----:B------:R-:W-:Y:S01]  /*b490*/  ISETP.GE.AND P6, PT, R10, RZ, PT ;  /* 0x000000ff0a00720c */ /* 0x000fe20003fc6270 */
[----:B------:R-:W-:Y:S01]  /*b4a0*/  IMAD.MOV R7, RZ, RZ, -R7 ;  /* 0x000000ffff077224 */ /* 0x000fe200078e0a07 */
[----:B------:R-:W-:Y:S01]  /*b4b0*/  ISETP.GT.U32.AND P1, PT, R2, R9, PT ;  /* 0x000000090200720c */ /* 0x000fe20003f24070 */
[----:B------:R-:W-:Y:S02]  /*b4c0*/  VIADD R10, R0, 0x6e ;  /* 0x0000006e000a7836 */ /* 0x000fe40000000000 */
[----:B------:R-:W-:Y:S02]  /*b4d0*/  IMAD R8, R2, R7, R8 ;  /* 0x0000000702087224 */ /* 0x000fe400078e0208 */
[----:B------:R-:W-:Y:S01]  /*b4e0*/  IMAD.MOV.U32 R21, RZ, RZ, R6 ;  /* 0x000000ffff157224 */ /* 0x000fe200078e0006 */
[----:B------:R-:W-:-:S03]  /*b4f0*/  IABS R7, R10 ;  /* 0x0000000a00077213 */ /* 0x000fc60000000000 */
[----:B------:R-:W-:Y:S01]  /*b500*/  @!P5 IMAD.MOV R21, RZ, RZ, -R21 ;  /* 0x000000ffff15d224 */ /* 0x000fe200078e0a15 */
[----:B------:R-:W-:Y:S01]  /*b510*/  ISETP.GT.U32.AND P5, PT, R2, R8, PT ;  /* 0x000000080200720c */ /* 0x000fe20003fa4070 */
[----:B------:R-:W-:-:S04]  /*b520*/  IMAD.HI.U32 R6, R3, R7, RZ ;  /* 0x0000000703067227 */ /* 0x000fc800078e00ff */
[----:B------:R-:W-:Y:S02]  /*b530*/  @!P1 IMAD.IADD R9, R9, 0x1, -R2 ;  /* 0x0000000109099824 */ /* 0x000fe400078e0a02 */
[----:B------:R-:W-:Y:S02]  /*b540*/  IMAD.MOV R6, RZ, RZ, -R6 ;  /* 0x000000ffff067224 */ /* 0x000fe400078e0a06 */
[----:B------:R-:W-:Y:S02]  /*b550*/  IMAD.MOV.U32 R20, RZ, RZ, R9 ;  /* 0x000000ffff147224 */ /* 0x000fe400078e0009 */
[----:B------:R-:W-:Y:S02]  /*b560*/  IMAD R7, R2, R6, R7 ;  /* 0x0000000602077224 */ /* 0x000fe400078e0207 */
[----:B------:R-:W-:Y:S02]  /*b570*/  @!P5 IMAD.IADD R8, R8, 0x1, -R2 ;  /* 0x000000010808d824 */ /* 0x000fe400078e0a02 */
[----:B------:R-:W-:Y:S01]  /*b580*/  @!P0 IMAD.MOV R20, RZ, RZ, -R20 ;  /* 0x000000ffff148224 */ /* 0x000fe200078e0a14 */
[----:B------:R-:W-:-:S02]  /*b590*/  ISETP.GT.U32.AND P0, PT, R2, R7, PT ;  /* 0x000000070200720c */ /* 0x000fc40003f04070 */
[----:B------:R-:W-:Y:S01]  /*b5a0*/  ISETP.GT.U32.AND P5, PT, R2, R8, PT ;  /* 0x000000080200720c */ /* 0x000fe20003fa4070 */
[----:B------:R-:W-:-:S05]  /*b5b0*/  VIADD R6, R0, 0x6f ;  /* 0x0000006f00067836 */ /* 0x000fca0000000000 */
[----:B------:R-:W-:-:S05]  /*b5c0*/  IABS R9, R6 ;  /* 0x0000000600097213 */ /* 0x000fca0000000000 */
[--C-:B------:R-:W-:Y:S02]  /*b5d0*/  @!P0 IMAD.IADD R7, R7, 0x1, -R2.reuse ;  /* 0x0000000107078824 */ /* 0x100fe400078e0a02 */
[----:B------:R-:W-:Y:S01]  /*b5e0*/  @!P5 IMAD.IADD R8, R8, 0x1, -R2 ;  /* 0x000000010808d824 */ /* 0x000fe200078e0a02 */
[----:B------:R-:W-:Y:S01]  /*b5f0*/  ISETP.GE.AND P5, PT, R6, RZ, PT ;  /* 0x000000ff0600720c */ /* 0x000fe20003fa6270 */
[----:B------:R-:W-:Y:S01]  /*b600*/  IMAD.HI.U32 R6, R3, R9, RZ ;  /* 0x0000000903067227 */ /* 0x000fe200078e00ff */
[----:B------:R-:W-:-:S03]  /*b610*/  ISETP.GT.U32.AND P0, PT, R2, R7, PT ;  /* 0x000000070200720c */ /* 0x000fc60003f04070 */
[----:B------:R-:W-:-:S04]  /*b620*/  IMAD.MOV R6, RZ, RZ, -R6 ;  /* 0x000000ffff067224 */ /* 0x000fc800078e0a06 */
[----:B------:R-:W-:-:S06]  /*b630*/  IMAD R6, R2, R6, R9 ;  /* 0x0000000602067224 */ /* 0x000fcc00078e0209 */
[----:B------:R-:W-:Y:S01]  /*b640*/  @!P0 IMAD.IADD R7, R7, 0x1, -R2 ;  /* 0x0000000107078824 */ /* 0x000fe200078e0a02 */
[----:B------:R-:W-:Y:S01]  /*b650*/  ISETP.GT.U32.AND P0, PT, R2, R6, PT ;  /* 0x000000060200720c */ /* 0x000fe20003f04070 */
[----:B------:R-:W-:Y:S01]  /*b660*/  VIADD R9, R0, 0x72 ;  /* 0x0000007200097836 */ /* 0x000fe20000000000 */
[----:B------:R-:W-:Y:S01]  /*b670*/  ISETP.GE.AND P1, PT, R10, RZ, PT ;  /* 0x000000ff0a00720c */ /* 0x000fe20003f26270 */
[----:B------:R-:W-:-:S03]  /*b680*/  IMAD.MOV.U32 R19, RZ, RZ, R8 ;  /* 0x000000ffff137224 */ /* 0x000fc600078e0008 */
[----:B------:R-:W-:Y:S01]  /*b690*/  IABS R10, R9 ;  /* 0x00000009000a7213 */ /* 0x000fe20000000000 */
[----:B------:R-:W-:Y:S01]  /*b6a0*/  @!P6 IMAD.MOV R19, RZ, RZ, -R19 ;  /* 0x000000ffff13e224 */ /* 0x000fe200078e0a13 */
[----:B------:R-:W-:-:S05]  /*b6b0*/  ISETP.GE.AND P6, PT, R9, RZ, PT ;  /* 0x000000ff0900720c */ /* 0x000fca0003fc6270 */
[----:B------:R-:W-:Y:S02]  /*b6c0*/  @!P0 IMAD.IADD R6, R6, 0x1, -R2 ;  /* 0x0000000106068824 */ /* 0x000fe400078e0a02 */
[----:B------:R-:W-:-:S03]  /*b6d0*/  IMAD.HI.U32 R9, R3, R10, RZ ;  /* 0x0000000a03097227 */ /* 0x000fc600078e00ff */
[----:B------:R-:W-:Y:S01]  /*b6e0*/  ISETP.GT.U32.AND P0, PT, R2, R6, PT ;  /* 0x000000060200720c */ /* 0x000fe20003f04070 */
[----:B------:R-:W-:Y:S02]  /*b6f0*/  VIADD R8, R0, 0x73 ;  /* 0x0000007300087836 */ /* 0x000fe40000000000 */
[----:B------:R-:W-:Y:S02]  /*b700*/  IMAD.MOV.U32 R18, RZ, RZ, R7 ;  /* 0x000000ffff127224 */ /* 0x000fe400078e0007 */
[----:B------:R-:W-:Y:S01]  /*b710*/  IMAD.MOV R7, RZ, RZ, -R9 ;  /* 0x000000ffff077224 */ /* 0x000fe200078e0a09 */
[----:B------:R-:W-:Y:S01]  /*b720*/  IABS R12, R8 ;  /* 0x00000008000c7213 */ /* 0x000fe20000000000 */
[----:B------:R-:W-:Y:S01]  /*b730*/  @!P1 IMAD.MOV R18, RZ, RZ, -R18 ;  /* 0x000000ffff129224 */ /* 0x000fe200078e0a12 */
[----:B------:R-:W-:Y:S01]  /*b740*/  ISETP.GE.AND P1, PT, R8, RZ, PT ;  /* 0x000000ff0800720c */ /* 0x000fe20003f26270 */
[----:B------:R-:W-:Y:S02]  /*b750*/  IMAD R8, R2, R7, R10 ;  /* 0x0000000702087224 */ /* 0x000fe400078e020a */
[----:B------:R-:W-:-:S02]  /*b760*/  IMAD.MOV.U32 R9, RZ, RZ, R12 ;  /* 0x000000ffff097224 */ /* 0x000fc400078e000c */
[----:B------:R-:W-:Y:S01]  /*b770*/  @!P0 IMAD.IADD R6, R6, 0x1, -R2 ;  /* 0x0000000106068824 */ /* 0x000fe200078e0a02 */
[----:B------:R-:W-:Y:S01]  /*b780*/  ISETP.GT.U32.AND P0, PT, R2, R8, PT ;  /* 0x000000080200720c */ /* 0x000fe20003f04070 */
[----:B------:R-:W-:-:S04]  /*b790*/  IMAD.HI.U32 R7, R3, R9, RZ ;  /* 0x0000000903077227 */ /* 0x000fc800078e00ff */
[----:B------:R-:W-:Y:S02]  /*b7a0*/  IMAD.MOV R7, RZ, RZ, -R7 ;  /* 0x000000ffff077224 */ /* 0x000fe400078e0a07 */
[C---:B------:R-:W-:Y:S02]  /*b7b0*/  VIADD R13, R0.reuse, 0x74 ;  /* 0x00000074000d7836 */ /* 0x040fe40000000000 */
[----:B------:R-:W-:Y:S02]  /*b7c0*/  VIADD R33, R0, 0x75 ;  /* 0x0000007500217836 */ /* 0x000fe40000000000 */
[----:B------:R-:W-:Y:S01]  /*b7d0*/  IMAD R9, R2, R7, R9 ;  /* 0x0000000702097224 */ /* 0x000fe200078e0209 */
[----:B------:R-:W-:Y:S01]  /*b7e0*/  IABS R7, R13 ;  /* 0x0000000d00077213 */ /* 0x000fe20000000000 */
[----:B------:R-:W-:Y:S02]  /*b7f0*/  @!P0 IMAD.IADD R8, R8, 0x1, -R2 ;  /* 0x0000000108088824 */ /* 0x000fe400078e0a02 */
[----:B------:R-:W-:Y:S01]  /*b800*/  IMAD.MOV.U32 R17, RZ, RZ, R6 ;  /* 0x000000ffff117224 */ /* 0x000fe200078e0006 */
[----:B------:R-:W-:Y:S01]  /*b810*/  IABS R10, R33 ;  /* 0x00000021000a7213 */ /* 0x000fe20000000000 */
[----:B------:R-:W-:Y:S01]  /*b820*/  IMAD.HI.U32 R12, R3, R7, RZ ;  /* 0x00000007030c7227 */ /* 0x000fe200078e00ff */
[----:B------:R-:W-:-:S03]  /*b830*/  ISETP.GT.U32.AND P0, PT, R2, R8, PT ;  /* 0x000000080200720c */ /* 0x000fc60003f04070 */
[----:B------:R-:W-:Y:S01]  /*b840*/  @!P5 IMAD.MOV R17, RZ, RZ, -R17 ;  /* 0x000000ffff11d224 */ /* 0x000fe200078e0a11 */
[----:B------:R-:W-:Y:S01]  /*b850*/  ISETP.GT.U32.AND P5, PT, R2, R9, PT ;  /* 0x000000090200720c */ /* 0x000fe20003fa4070 */
[----:B------:R-:W-:Y:S02]  /*b860*/  IMAD.MOV.U32 R6, RZ, RZ, R10 ;  /* 0x000000ffff067224 */ /* 0x000fe400078e000a */
[----:B------:R-:W-:-:S04]  /*b870*/  IMAD.MOV R10, RZ, RZ, -R12 ;  /* 0x000000ffff0a7224 */ /* 0x000fc800078e0a0c */
[----:B------:R-:W-:Y:S02]  /*b880*/  IMAD R7, R2, R10, R7 ;  /* 0x0000000a02077224 */ /* 0x000fe400078e0207 */
[----:B------:R-:W-:-:S03]  /*b890*/  @!P0 IMAD.IADD R8, R8, 0x1, -R2 ;  /* 0x0000000108088824 */ /* 0x000fc600078e0a02 */
[----:B------:R-:W-:Y:S01]  /*b8a0*/  ISETP.GT.U32.AND P0, PT, R2, R7, PT ;  /* 0x000000070200720c */ /* 0x000fe20003f04070 */
[----:B------:R-:W-:Y:S02]  /*b8b0*/  @!P5 IMAD.IADD R9, R9, 0x1, -R2 ;  /* 0x000000010909d824 */ /* 0x000fe400078e0a02 */
[----:B------:R-:W-:-:S03]  /*b8c0*/  IMAD.HI.U32 R10, R3, R6, RZ ;  /* 0x00000006030a7227 */ /* 0x000fc600078e00ff */
[----:B------:R-:W-:Y:S01]  /*b8d0*/  ISETP.GT.U32.AND P5, PT, R2, R9, PT ;  /* 0x000000090200720c */ /* 0x000fe20003fa4070 */
[----:B------:R-:W-:Y:S02]  /*b8e0*/  IMAD.MOV R10, RZ, RZ, -R10 ;  /* 0x000000ffff0a7224 */ /* 0x000fe400078e0a0a */
[----:B------:R-:W-:Y:S02]  /*b8f0*/  VIADD R12, R0, 0x76 ;  /* 0x00000076000c7836 */ /* 0x000fe40000000000 */
[----:B------:R-:W-:Y:S02]  /*b900*/  IMAD R6, R2, R10, R6 ;  /* 0x0000000a02067224 */ /* 0x000fe400078e0206 */
[----:B------:R-:W-:Y:S01]  /*b910*/  IMAD.MOV.U32 R16, RZ, RZ, R8 ;  /* 0x000000ffff107224 */ /* 0x000fe200078e0008 */
[----:B------:R-:W-:Y:S01]  /*b920*/  IABS R10, R12 ;  /* 0x0000000c000a7213 */ /* 0x000fe20000000000 */
[----:B------:R-:W-:Y:S02]  /*b930*/  @!P0 IMAD.IADD R7, R7, 0x1, -R2 ;  /* 0x0000000107078824 */ /* 0x000fe400078e0a02 */
[----:B------:R-:W-:-:S02]  /*b940*/  @!P6 IMAD.MOV R16, RZ, RZ, -R16 ;  /* 0x000000ffff10e224 */ /* 0x000fc400078e0a10 */
[----:B------:R-:W-:Y:S01]  /*b950*/  @!P5 IMAD.IADD R9, R9, 0x1, -R2 ;  /* 0x000000010909d824 */ /* 0x000fe200078e0a02 */
[C---:B------:R-:W-:Y:S01]  /*b960*/  ISETP.GT.U32.AND P6, PT, R2.reuse, R7, PT ;  /* 0x000000070200720c */ /* 0x040fe20003fc4070 */
[----:B------:R-:W-:Y:S01]  /*b970*/  IMAD.HI.U32 R8, R3, R10, RZ ;  /* 0x0000000a03087227 */ /* 0x000fe200078e00ff */
[----:B------:R-:W-:-:S03]  /*b980*/  ISETP.GT.U32.AND P5, PT, R2, R6, PT ;  /* 0x000000060200720c */ /* 0x000fc60003fa4070 */
[----:B------:R-:W-:-:S04]  /*b990*/  IMAD.MOV R8, RZ, RZ, -R8 ;  /* 0x000000ffff087224 */ /* 0x000fc800078e0a08 */
[----:B------:R-:W-:-:S04]  /*b9a0*/  IMAD R8, R2, R8, R10 ;  /* 0x0000000802087224 */ /* 0x000fc800078e020a */
[--C-:B------:R-:W-:Y:S01]  /*b9b0*/  @!P6 IMAD.IADD R7, R7, 0x1, -R2.reuse ;  /* 0x000000010707e824 */ /* 0x100fe200078e0a02 */
[----:B------:R-:W-:Y:S01]  /*b9c0*/  ISETP.GT.U32.AND P6, PT, R2, R8, PT ;  /* 0x000000080200720c */ /* 0x000fe20003fc4070 */
[----:B------:R-:W-:Y:S02]  /*b9d0*/  @!P5 IMAD.IADD R6, R6, 0x1, -R2 ;  /* 0x000000010606d824 */ /* 0x000fe400078e0a02 */
[----:B------:R-:W-:-:S03]  /*b9e0*/  IMAD.MOV.U32 R14, RZ, RZ, R7 ;  /* 0x000000ffff0e7224 */ /* 0x000fc600078e0007 */
[----:B------:R-:W-:Y:S01]  /*b9f0*/  ISETP.GT.U32.AND P5, PT, R2, R6, PT ;  /* 0x000000060200720c */ /* 0x000fe20003fa4070 */
[----:B------:R-:W-:Y:S01]  /*ba00*/  VIADD R7, R0, 0x77 ;  /* 0x0000007700077836 */ /* 0x000fe20000000000 */
[----:B------:R-:W-:-:S04]  /*ba10*/  ISETP.GE.AND P0, PT, R13, RZ, PT ;  /* 0x000000ff0d00720c */ /* 0x000fc80003f06270 */
[----:B------:R-:W-:Y:S01]  /*ba20*/  IABS R10, R7 ;  /* 0x00000007000a7213 */ /* 0x000fe20000000000 */
[----:B------:R-:W-:Y:S02]  /*ba30*/  @!P6 IMAD.IADD R8, R8, 0x1, -R2 ;  /* 0x000000010808e824 */ /* 0x000fe400078e0a02 */
[----:B------:R-:W-:Y:S02]  /*ba40*/  IMAD.MOV.U32 R15, RZ, RZ, R9 ;  /* 0x000000ffff0f7224 */ /* 0x000fe400078e0009 */
[----:B------:R-:W-:Y:S01]  /*ba50*/  IMAD.HI.U32 R9, R3, R10, RZ ;  /* 0x0000000a03097227 */ /* 0x000fe200078e00ff */
[----:B------:R-:W-:-:S03]  /*ba60*/  ISETP.GT.U32.AND P6, PT, R2, R8, PT ;  /* 0x000000080200720c */ /* 0x000fc60003fc4070 */
[----:B------:R-:W-:Y:S01]  /*ba70*/  @!P5 IMAD.IADD R6, R6, 0x1, -R2 ;  /* 0x000000010606d824 */ /* 0x000fe200078e0a02 */
[----:B------:R-:W-:Y:S01]  /*ba80*/  ISETP.GE.AND P5, PT, R7, RZ, PT ;  /* 0x000000ff0700720c */ /* 0x000fe20003fa6270 */
[----:B------:R-:W-:Y:S02]  /*ba90*/  @!P1 IMAD.MOV R15, RZ, RZ, -R15 ;  /* 0x000000ffff0f9224 */ /* 0x000fe400078e0a0f */
[----:B------:R-:W-:Y:S01]  /*baa0*/  IMAD.MOV.U32 R13, RZ, RZ, R6 ;  /* 0x000000ffff0d7224 */ /* 0x000fe200078e0006 */
[----:B------:R-:W-:Y:S01]  /*bab0*/  ISETP.GE.AND P1, PT, R33, RZ, PT ;  /* 0x000000ff2100720c */ /* 0x000fe20003f26270 */
[----:B------:R-:W-:Y:S02]  /*bac0*/  IMAD.MOV R6, RZ, RZ, -R9 ;  /* 0x000000ffff067224 */ /* 0x000fe400078e0a09 */
[----:B------:R-:W-:Y:S02]  /*bad0*/  VIADD R7, R0, 0x7a ;  /* 0x0000007a00077836 */ /* 0x000fe40000000000 */
[----:B------:R-:W-:-:S02]  /*bae0*/  IMAD R6, R2, R6, R10 ;  /* 0x0000000602067224 */ /* 0x000fc400078e020a */
[----:B------:R-:W-:Y:S01]  /*baf0*/  @!P0 IMAD.MOV R14, RZ, RZ, -R14 ;  /* 0x000000ffff0e8224 */ /* 0x000fe200078e0a0e */
[----:B------:R-:W-:Y:S01]  /*bb00*/  ISETP.GE.AND P0, PT, R12, RZ, PT ;  /* 0x000000ff0c00720c */ /* 0x000fe20003f06270 */
[----:B------:R-:W-:Y:S01]  /*bb10*/  @!P6 IMAD.IADD R8, R8, 0x1, -R2 ;  /* 0x000000010808e824 */ /* 0x000fe200078e0a02 */
[----:B------:R-:W-:Y:S02]  /*bb20*/  IABS R12, R7 ;  /* 0x00000007000c7213 */ /* 0x000fe40000000000 */
[----:B------:R-:W-:Y:S01]  /*bb30*/  ISETP.GT.U32.AND P6, PT, R2, R6, PT ;  /* 0x000000060200720c */ /* 0x000fe20003fc4070 */
[----:B------:R-:W-:Y:S02]  /*bb40*/  @!P1 IMAD.MOV R13, RZ, RZ, -R13 ;  /* 0x000000ffff0d9224 */ /* 0x000fe400078e0a0d */
[----:B------:R-:W-:Y:S01]  /*bb50*/  IMAD.MOV.U32 R9, RZ, RZ, R12 ;  /* 0x000000ffff097224 */ /* 0x000fe200078e000c */
[----:B------:R-:W-:-:S03]  /*bb60*/  ISETP.GE.AND P1, PT, R7, RZ, PT ;  /* 0x000000ff0700720c */ /* 0x000fc60003f26270 */
[----:B------:R-:W-:-:S04]  /*bb70*/  IMAD.HI.U32 R7, R3, R9, RZ ;  /* 0x0000000903077227 */ /* 0x000fc800078e00ff */
[----:B------:R-:W-:Y:S02]  /*bb80*/  IMAD.MOV R7, RZ, RZ, -R7 ;  /* 0x000000ffff077224 */ /* 0x000fe400078e0a07 */
[----:B------:R-:W-:Y:S02]  /*bb90*/  @!P6 IMAD.IADD R6, R6, 0x1, -R2 ;  /* 0x000000010606e824 */ /* 0x000fe400078e0a02 */
[----:B------:R-:W-:Y:S02]  /*bba0*/  IMAD R7, R2, R7, R9 ;  /* 0x0000000702077224 */ /* 0x000fe400078e0209 */
[----:B------:R-:W-:Y:S01]  /*bbb0*/  VIADD R9, R0, 0x7b ;  /* 0x0000007b00097836 */ /* 0x000fe20000000000 */
[----:B------:R-:W-:-:S04]  /*bbc0*/  ISETP.GT.U32.AND P6, PT, R2, R6, PT ;  /* 0x000000060200720c */ /* 0x000fc80003fc4070 */
[----:B------:R-:W-:Y:S01]  /*bbd0*/  IABS R10, R9 ;  /* 0x00000009000a7213 */ /* 0x000fe20000000000 */
[----:B------:R-:W-:-:S04]  /*bbe0*/  IMAD.MOV.U32 R12, RZ, RZ, R8 ;  /* 0x000000ffff0c7224 */ /* 0x000fc800078e0008 */
[----:B------:R-:W-:-:S04]  /*bbf0*/  IMAD.HI.U32 R34, R3, R10, RZ ;  /* 0x0000000a03227227 */ /* 0x000fc800078e00ff */
[----:B------:R-:W-:Y:S02]  /*bc00*/  IMAD.MOV R8, RZ, RZ, -R34 ;  /* 0x000000ffff087224 */ /* 0x000fe400078e0a22 */
[----:B------:R-:W-:Y:S02]  /*bc10*/  @!P6 IMAD.IADD R6, R6, 0x1, -R2 ;  /* 0x000000010606e824 */ /* 0x000fe400078e0a02 */
[----:B------:R-:W-:Y:S01]  /*bc20*/  @!P0 IMAD.MOV R12, RZ, RZ, -R12 ;  /* 0x000000ffff0c8224 */ /* 0x000fe200078e0a0c */
[----:B------:R-:W-:Y:S01]  /*bc30*/  ISETP.GE.AND P0, PT, R9, RZ, PT ;  /* 0x000000ff0900720c */ /* 0x000fe20003f06270 */
[----:B------:R-:W-:Y:S02]  /*bc40*/  IMAD R9, R2, R8, R10 ;  /* 0x0000000802097224 */ /* 0x000fe400078e020a */
[----:B------:R-:W-:Y:S02]  /*bc50*/  IMAD.MOV.U32 R10, RZ, RZ, R6 ;  /* 0x000000ffff0a7224 */ /* 0x000fe400078e0006 */
[----:B------:R-:W-:-:S02]  /*bc60*/  VIADD R41, R0, 0x7c ;  /* 0x0000007c00297836 */ /* 0x000fc40000000000 */
[----:B------:R-:W-:Y:S01]  /*bc70*/  @!P5 IMAD.MOV R10, RZ, RZ, -R10 ;  /* 0x000000ffff0ad224 */ /* 0x000fe200078e0a0a */
[----:B------:R-:W-:Y:S02]  /*bc80*/  ISETP.GT.U32.AND P5, PT, R2, R9, PT ;  /* 0x000000090200720c */ /* 0x000fe40003fa4070 */
[----:B------:R-:W-:Y:S02]  /*bc90*/  IABS R33, R41 ;  /* 0x0000002900217213 */ /* 0x000fe40000000000 */
[----:B------:R-:W-:-:S03]  /*bca0*/  SEL R42, R11, R91, !P4 ;  /* 0x0000005b0b2a7207 */ /* 0x000fc60006000000 */
[----:B------:R-:W-:-:S04]  /*bcb0*/  IMAD.HI.U32 R37, R3, R33, RZ ;  /* 0x0000002103257227 */ /* 0x000fc800078e00ff */
[----:B------:R-:W-:Y:S01]  /*bcc0*/  IMAD R42, R42, UR7, RZ ;  /* 0x000000072a2a7c24 */ /* 0x000fe2000f8e02ff */
[----:B------:R0:W-:Y:S01]  /*bcd0*/  STL [R1+0x74c], R0 ;  /* 0x00074c0001007387 */ /* 0x0001e20000100800 */
[----:B------:R-:W-:Y:S02]  /*bce0*/  IMAD.MOV R34, RZ, RZ, -R37 ;  /* 0x000000ffff227224 */ /* 0x000fe400078e0a25 */
[C---:B------:R-:W-:Y:S02]  /*bcf0*/  VIADD R37, R0.reuse, 0x7d ;  /* 0x0000007d00257836 */ /* 0x040fe40000000000 */
[----:B------:R-:W-:Y:S02]  /*bd00*/  VIADD R40, R0, 0x7e ;  /* 0x0000007e00287836 */ /* 0x000fe40000000000 */
[----:B------:R-:W-:Y:S01]  /*bd10*/  @!P5 IMAD.IADD R9, R9, 0x1, -R2 ;  /* 0x000000010909d824 */ /* 0x000fe200078e0a02 */
[----:B0-----:R-:W-:Y:S02]  /*bd20*/  LEA R0, P5, R42, R5, 0x1 ;  /* 0x000000052a007211 */ /* 0x001fe400078a08ff */
[----:B------:R-:W-:-:S02]  /*bd30*/  PRMT R56, RZ, 0x7610, R56 ;  /* 0x00007610ff387816 */ /* 0x000fc40000000038 */
[----:B------:R-:W-:Y:S01]  /*bd40*/  LEA.HI.X.SX32 R43, R42, R4, 0x1, P5 ;  /* 0x000000042a2b7211 */ /* 0x000fe200028f0eff */
[----:B------:R-:W-:-:S05]  /*bd50*/  @P3 IMAD.MOV.U32 R42, RZ, RZ, R0 ;  /* 0x000000ffff2a3224 */ /* 0x000fca00078e0000 */
[----:B------:R0:W2:Y:S01]  /*bd60*/  @P3 LDG.E.U16 R56, desc[UR24][R42.64] ;  /* 0x000000182a383981 */ /* 0x0000a2000c1e1500 */
[----:B------:R-:W-:-:S13]  /*bd70*/  ISETP.GT.U32.AND P6, PT, R2, R7, PT ;  /* 0x000000070200720c */ /* 0x000fda0003fc4070 */
[----:B------:R-:W-:-:S05]  /*bd80*/  @!P6 IMAD.IADD R7, R7, 0x1, -R2 ;  /* 0x000000010707e824 */ /* 0x000fca00078e0a02 */
[C---:B------:R-:W-:Y:S01]  /*bd90*/  ISETP.GT.U32.AND P6, PT, R2.reuse, R7, PT ;  /* 0x000000070200720c */ /* 0x040fe20003fc4070 */
[----:B------:R-:W-:Y:S01]  /*bda0*/  IMAD R8, R2, R34, R33 ;  /* 0x0000002202087224 */ /* 0x000fe200078e0221 */
[----:B------:R-:W-:-:S11]  /*bdb0*/  IABS R33, R37 ;  /* 0x0000002500217213 */ /* 0x000fd60000000000 */
[----:B------:R-:W-:Y:S01]  /*bdc0*/  @!P6 IMAD.IADD R7, R7, 0x1, -R2 ;  /* 0x000000010707e824 */ /* 0x000fe200078e0a02 */
[----:B------:R-:W-:Y:S02]  /*bdd0*/  ISETP.GT.U32.AND P6, PT, R2, R8, PT ;  /* 0x000000080200720c */ /* 0x000fe40003fc4070 */
[----:B------:R-:W-:Y:S01]  /*bde0*/  IABS R34, R40 ;  /* 0x0000002800227213 */ /* 0x000fe20000000000 */
[----:B------:R-:W-:-:S04]  /*bdf0*/  IMAD.HI.U32 R6, R3, R33, RZ ;  /* 0x0000002103067227 */ /* 0x000fc800078e00ff */
[----:B------:R-:W-:-:S06]  /*be00*/  IMAD.HI.U32 R3, R3, R34, RZ ;  /* 0x0000002203037227 */ /* 0x000fcc00078e00ff */
[----:B------:R-:W-:Y:S01]  /*be10*/  @!P6 IMAD.IADD R8, R8, 0x1, -R2 ;  /* 0x000000010808e824 */ /* 0x000fe200078e0a02 */
[----:B------:R-:W-:Y:S01]  /*be20*/  ISETP.GT.U32.AND P6, PT, R2, R9, PT ;  /* 0x000000090200720c */ /* 0x000fe20003fc4070 */
[----:B------:R-:W-:-:S04]  /*be30*/  IMAD.MOV R3, RZ, RZ, -R3 ;  /* 0x000000ffff037224 */ /* 0x000fc800078e0a03 */
[----:B------:R-:W-:Y:S02]  /*be40*/  IMAD R3, R2, R3, R34 ;  /* 0x0000000302037224 */ /* 0x000fe400078e0222 */
[----:B------:R-:W-:-:S06]  /*be50*/  IMAD.MOV R6, RZ, RZ, -R6 ;  /* 0x000000ffff067224 */ /* 0x000fcc00078e0a06 */
[----:B------:R-:W-:Y:S01]  /*be60*/  @!P6 IMAD.IADD R9, R9, 0x1, -R2 ;  /* 0x000000010909e824 */ /* 0x000fe200078e0a02 */
[C---:B------:R-:W-:Y:S01]  /*be70*/  ISETP.GT.U32.AND P6, PT, R2.reuse, R3, PT ;  /* 0x000000030200720c */ /* 0x040fe20003fc4070 */
[C---:B------:R-:W-:Y:S01]  /*be80*/  IMAD R6, R2.reuse, R6, R33 ;  /* 0x0000000602067224 */ /* 0x040fe200078e0221 */
[----:B------:R-:W-:Y:S01]  /*be90*/  SEL R33, R11, R92, !P4 ;  /* 0x0000005c0b217207 */ /* 0x000fe20006000000 */
[----:B------:R0:W-:Y:S04]  /*bea0*/  STL [R1+0x108], R0 ;  /* 0x0001080001007387 */ /* 0x0001e80000100800 */
[----:B------:R-:W-:Y:S01]  /*beb0*/  IMAD R33, R33, UR7, RZ ;  /* 0x0000000721217c24 */ /* 0x000fe2000f8e02ff */
[----:B------:R-:W-:-:S05]  /*bec0*/  ISETP.GT.U32.AND P5, PT, R2, R6, PT ;  /* 0x000000060200720c */ /* 0x000fca0003fa4070 */
[----:B------:R-:W-:Y:S01]  /*bed0*/  @!P6 IMAD.IADD R3, R3, 0x1, -R2 ;  /* 0x000000010303e824 */ /* 0x000fe200078e0a02 */
[----:B0-----:R-:W-:-:S04]  /*bee0*/  LEA R0, P6, R33, R5, 0x1 ;  /* 0x0000000521007211 */ /* 0x001fc800078c08ff */
[----:B------:R-:W-:Y:S02]  /*bef0*/  LEA.HI.X.SX32 R34, R33, R4, 0x1, P6 ;  /* 0x0000000421227211 */ /* 0x000fe400030f0eff */
[----:B------:R-:W-:Y:S02]  /*bf00*/  ISETP.GT.U32.AND P6, PT, R2, R3, PT ;  /* 0x000000030200720c */ /* 0x000fe40003fc4070 */
[----:B------:R-:W-:Y:S01]  /*bf10*/  SEL R33, R11, R93, !P4 ;  /* 0x0000005d0b217207 */ /* 0x000fe20006000000 */
[----:B------:R-:W-:Y:S01]  /*bf20*/  @!P5 IMAD.IADD R6, R6, 0x1, -R2 ;  /* 0x000000010606d824 */ /* 0x000fe200078e0a02 */
[----:B------:R0:W-:Y:S01]  /*bf30*/  STL [R1+0x104], R43 ;  /* 0x0001042b01007387 */ /* 0x0001e20000100800 */
[----:B------:R-:W-:Y:S02]  /*bf40*/  ISETP.GT.U32.AND P5, PT, R2, R8, PT ;  /* 0x000000080200720c */ /* 0x000fe40003fa4070 */
[----:B------:R-:W-:Y:S02]  /*bf50*/  IMAD R33, R33, UR7, RZ ;  /* 0x0000000721217c24 */ /* 0x000fe4000f8e02ff */
[----:B------:R-:W-:-:S04]  /*bf60*/  @P3 IMAD.MOV.U32 R42, RZ, RZ, R0 ;  /* 0x000000ffff2a3224 */ /* 0x000fc800078e0000 */
[----:B------:R-:W-:Y:S01]  /*bf70*/  @!P6 IMAD.IADD R3, R3, 0x1, -R2 ;  /* 0x000000010303e824 */ /* 0x000fe200078e0a02 */
[----:B------:R-:W-:Y:S01]  /*bf80*/  PRMT R51, RZ, 0x7610, R51 ;  /* 0x00007610ff337816 */ /* 0x000fe20000000033 */
[----:B0-----:R-:W-:Y:S01]  /*bf90*/  @P3 IMAD.MOV.U32 R43, RZ, RZ, R34 ;  /* 0x000000ffff2b3224 */ /* 0x001fe200078e0022 */
[----:B------:R-:W-:Y:S02]  /*bfa0*/  PRMT R50, RZ, 0x7610, R50 ;  /* 0x00007610ff327816 */ /* 0x000fe40000000032 */
[----:B------:R-:W-:Y:S02]  /*bfb0*/  @!P5 IMAD.IADD R8, R8, 0x1, -R2 ;  /* 0x000000010808d824 */ /* 0x000fe400078e0a02 */
[----:B------:R0:W3:Y:S01]  /*bfc0*/  @P3 LDG.E.U16 R51, desc[UR24][R42.64] ;  /* 0x000000182a333981 */ /* 0x0000e2000c1e1500 */
[----:B------:R-:W-:-:S03]  /*bfd0*/  ISETP.GE.AND P5, PT, R41, RZ, PT ;  /* 0x000000ff2900720c */ /* 0x000fc60003fa6270 */
[----:B--2---:R-:W-:Y:S04]  /*bfe0*/  STL [R1+0x754], R56 ;  /* 0x0007543801007387 */ /* 0x004fe80000100800 */
[----:B------:R2:W-:Y:S04]  /*bff0*/  STL [R1+0x148], R0 ;  /* 0x0001480001007387 */ /* 0x0005e80000100800 */
[----:B------:R0:W-:Y:S01]  /*c000*/  STL [R1+0x144], R34 ;  /* 0x0001442201007387 */ /* 0x0001e20000100800 */
[----:B--2---:R-:W-:-:S04]  /*c010*/  LEA R0, P6, R33, R5, 0x1 ;  /* 0x0000000521007211 */ /* 0x004fc800078c08ff */
[----:B0-----:R-:W-:Y:S01]  /*c020*/  LEA.HI.X.SX32 R34, R33, R4, 0x1, P6 ;  /* 0x0000000421227211 */ /* 0x001fe200030f0eff */
[----:B------:R-:W-:Y:S01]  /*c030*/  STL [R1+0x190], R0 ;  /* 0x0001900001007387 */ /* 0x000fe20000100800 */
[----:B------:R-:W-:-:S03]  /*c040*/  ISETP.GE.AND P6, PT, R40, RZ, PT ;  /* 0x000000ff2800720c */ /* 0x000fc60003fc6270 */
[----:B------:R0:W-:Y:S01]  /*c050*/  STL [R1+0x18c], R34 ;  /* 0x00018c2201007387 */ /* 0x0001e20000100800 */
[----:B------:R-:W-:-:S03]  /*c060*/  @P3 IMAD.MOV.U32 R40, RZ, RZ, R0 ;  /* 0x000000ffff283224 */ /* 0x000fc600078e0000 */
[----:B------:R-:W2:Y:S01]  /*c070*/  LDL.LU R43, [R1+0x1d4] ;  /* 0x0001d400012b7983 */ /* 0x000ea20000300800 */
[----:B------:R-:W-:-:S03]  /*c080*/  @P3 IMAD.MOV.U32 R41, RZ, RZ, R34 ;  /* 0x000000ffff293224 */ /* 0x000fc600078e0022 */
[----:B------:R-:W2:Y:S04]  /*c090*/  LDL.LU R54, [R1+0x1d0] ;  /* 0x0001d00001367983 */ /* 0x000ea80000300800 */
[----:B------:R-:W2:Y:S04]  /*c0a0*/  LDL.LU R66, [R1+0x1cc] ;  /* 0x0001cc0001427983 */ /* 0x000ea80000300800 */
[----:B------:R-:W2:Y:S04]  /*c0b0*/  LDL.LU R88, [R1+0x1a0] ;  /* 0x0001a00001587983 */ /* 0x000ea80000300800 */
[----:B------:R-:W3:Y:S04]  /*c0c0*/  LDL.LU R89, [R1+0x198] ;  /* 0x0001980001597983 */ /* 0x000ee80000300800 */
[----:B------:R-:W4:Y:S04]  /*c0d0*/  LDL.LU R44, [R1+0x194] ;  /* 0x00019400012c7983 */ /* 0x000f280000300800 */
[----:B------:R-:W4:Y:S04]  /*c0e0*/  LDL.LU R55, [R1+0x158] ;  /* 0x0001580001377983 */ /* 0x000f280000300800 */
[----:B------:R-:W4:Y:S04]  /*c0f0*/  LDL.LU R56, [R1+0x154] ;  /* 0x0001540001387983 */ /* 0x000f280000300800 */
[----:B------:R-:W4:Y:S04]  /*c100*/  @P3 LDG.E.U16 R50, desc[UR24][R40.64] ;  /* 0x0000001828323981 */ /* 0x000f28000c1e1500 */
[----:B------:R-:W4:Y:S04]  /*c110*/  LDL.LU R90, [R1+0x150] ;  /* 0x00015000015a7983 */ /* 0x000f280000300800 */
[----:B------:R-:W4:Y:S04]  /*c120*/  LDL.LU R91, [R1+0x14c] ;  /* 0x00014c00015b7983 */ /* 0x000f280000300800 */
[----:B------:R-:W4:Y:S04]  /*c130*/  LDL.LU R45, [R1+0x130] ;  /* 0x00013000012d7983 */ /* 0x000f280000300800 */
[----:B------:R-:W4:Y:S04]  /*c140*/  LDL.LU R63, [R1+0x128] ;  /* 0x00012800013f7983 */ /* 0x000f280000300800 */
[----:B------:R-:W4:Y:S01]  /*c150*/  LDL.LU R92, [R1+0x118] ;  /* 0x00011800015c7983 */ /* 0x000f220000300800 */
[----:B------:R-:W-:Y:S01]  /*c160*/  @!P1 IMAD.MOV R7, RZ, RZ, -R7 ;  /* 0x000000ffff079224 */ /* 0x000fe200078e0a07 */
[----:B------:R-:W-:-:S02]  /*c170*/  ISETP.GT.U32.AND P1, PT, R2, R6, PT ;  /* 0x000000060200720c */ /* 0x000fc40003f24070 */
[----:B------:R-:W4:Y:S04]  /*c180*/  LDL.LU R93, [R1+0x114] ;  /* 0x00011400015d7983 */ /* 0x000f280000300800 */
[----:B------:R-:W4:Y:S04]  /*c190*/  LDL.LU R46, [R1+0x110] ;  /* 0x00011000012e7983 */ /* 0x000f280000300800 */
[----:B------:R-:W4:Y:S03]  /*c1a0*/  LDL.LU R85, [R1+0x10c] ;  /* 0x00010c0001557983 */ /* 0x000f260000300800 */
[----:B------:R-:W-:Y:S01]  /*c1b0*/  @!P1 IMAD.IADD R6, R6, 0x1, -R2 ;  /* 0x0000000106069824 */ /* 0x000fe200078e0a02 */
[----:B------:R-:W4:Y:S01]  /*c1c0*/  LDL.LU R33, [R1+0xe4] ;  /* 0x0000e40001217983 */ /* 0x000f220000300800 */
[----:B------:R-:W-:-:S03]  /*c1d0*/  ISETP.GE.AND P1, PT, R37, RZ, PT ;  /* 0x000000ff2500720c */ /* 0x000fc60003f26270 */
[----:B------:R-:W4:Y:S04]  /*c1e0*/  LDL.LU R2, [R1+0xe0] ;  /* 0x0000e00001027983 */ /* 0x000f280000300800 */
[----:B------:R-:W4:Y:S04]  /*c1f0*/  LDL.LU R49, [R1+0xdc] ;  /* 0x0000dc0001317983 */ /* 0x000f280000300800 */
[----:B------:R-:W4:Y:S04]  /*c200*/  LDL.LU R76, [R1+0xd8] ;  /* 0x0000d800014c7983 */ /* 0x000f280000300800 */
[----:B------:R-:W4:Y:S04]  /*c210*/  LDL.LU R42, [R1+0xd4] ;  /* 0x0000d400012a7983 */ /* 0x000f280000300800 */
[----:B------:R-:W4:Y:S04]  /*c220*/  LDL.LU R37, [R1+0xd0] ;  /* 0x0000d00001257983 */ /* 0x000f280000300800 */
[----:B0-----:R-:W4:Y:S04]  /*c230*/  LDL.LU R34, [R1+0xcc] ;  /* 0x0000cc0001227983 */ /* 0x001f280000300800 */
[----:B------:R-:W4:Y:S04]  /*c240*/  LDL.LU R0, [R1+0xc] ;  /* 0x00000c0001007983 */ /* 0x000f280000300800 */
[----:B------:R-:W4:Y:S04]  /*c250*/  LDL.LU R52, [R1+0x8] ;  /* 0x0000080001347983 */ /* 0x000f280000300800 */
[----:B------:R-:W4:Y:S04]  /*c260*/  LDL.LU R73, [R1+0x4] ;  /* 0x0000040001497983 */ /* 0x000f280000300800 */
[----:B------:R-:W4:Y:S04]  /*c270*/  LDL.LU R53, [R1] ;  /* 0x0000000001357983 */ /* 0x000f280000300800 */
[----:B------:R-:W4:Y:S04]  /*c280*/  LDL.LU R40, [R1+0xec] ;  /* 0x0000ec0001287983 */ /* 0x000f280000300800 */
[----:B------:R-:W4:Y:S01]  /*c290*/  LDL.LU R41, [R1+0xe8] ;  /* 0x0000e80001297983 */ /* 0x000f220000300800 */
[----:B--2---:R-:W-:-:S02]  /*c2a0*/  SEL R88, R11, R88, !P4 ;  /* 0x000000580b587207 */ /* 0x004fc40006000000 */
[C---:B---3--:R-:W-:Y:S01]  /*c2b0*/  SEL R89, R11.reuse, R89, !P4 ;  /* 0x000000590b597207 */ /* 0x048fe20006000000 */
[----:B----4-:R0:W-:Y:S01]  /*c2c0*/  STL [R1+0x750], R50 ;  /* 0x0007503201007387 */ /* 0x0101e20000100800 */
[C---:B------:R-:W-:Y:S02]  /*c2d0*/  SEL R90, R11.reuse, R90, !P4 ;  /* 0x0000005a0b5a7207 */ /* 0x040fe40006000000 */
[C---:B------:R-:W-:Y:S01]  /*c2e0*/  SEL R91, R11.reuse, R91, !P4 ;  /* 0x0000005b0b5b7207 */ /* 0x040fe20006000000 */
[----:B0-----:R-:W2:Y:S04]  /*c2f0*/  LDL.LU R50, [R1+0x11c] ;  /* 0x00011c0001327983 */ /* 0x001ea80000300800 */
[----:B------:R0:W-:Y:S01]  /*c300*/  STL [R1+0x22c], R88 ;  /* 0x00022c5801007387 */ /* 0x0001e20000100800 */
[----:B------:R-:W-:-:S03]  /*c310*/  SEL R92, R11, R92, !P4 ;  /* 0x0000005c0b5c7207 */ /* 0x000fc60006000000 */
[----:B0-----:R-:W3:Y:S04]  /*c320*/  LDL.LU R88, [R1+0x770] ;  /* 0x0007700001587983 */ /* 0x001ee80000300800 */
[----:B------:R0:W-:Y:S04]  /*c330*/  STL [R1+0x2f8], R89 ;  /* 0x0002f85901007387 */ /* 0x0001e80000100800 */
[----:B0-----:R-:W4:Y:S04]  /*c340*/  LDL.LU R89, [R1+0x76c] ;  /* 0x00076c0001597983 */ /* 0x001f280000300800 */
[----:B------:R0:W-:Y:S04]  /*c350*/  STL [R1+0x230], R90 ;  /* 0x0002305a01007387 */ /* 0x0001e80000100800 */
[----:B0-----:R-:W2:Y:S04]  /*c360*/  LDL.LU R90, [R1+0x768] ;  /* 0x00076800015a7983 */ /* 0x001ea80000300800 */
[----:B------:R0:W-:Y:S04]  /*c370*/  STL [R1+0x334], R91 ;  /* 0x0003345b01007387 */ /* 0x0001e80000100800 */
[----:B0-----:R-:W2:Y:S04]  /*c380*/  LDL.LU R91, [R1+0x764] ;  /* 0x00076400015b7983 */ /* 0x001ea80000300800 */
[----:B------:R0:W-:Y:S04]  /*c390*/  STL [R1+0x130], R92 ;  /* 0x0001305c01007387 */ /* 0x0001e80000100800 */
[----:B0-----:R-:W2:Y:S01]  /*c3a0*/  LDL.LU R92, [R1+0x760] ;  /* 0x00076000015c7983 */ /* 0x001ea20000300800 */
[----:B------:R-:W-:-:S02]  /*c3b0*/  SEL R93, R11, R93, !P4 ;  /* 0x0000005d0b5d7207 */ /* 0x000fc40006000000 */
[----:B------:R-:W-:-:S03]  /*c3c0*/  SEL R40, R11, R40, !P4 ;  /* 0x000000280b287207 */ /* 0x000fc60006000000 */
[----:B------:R0:W-:Y:S01]  /*c3d0*/  STL [R1+0x338], R93 ;  /* 0x0003385d01007387 */ /* 0x0001e20000100800 */
[----:B------:R-:W-:-:S03]  /*c3e0*/  SEL R41, R11, R41, !P4 ;  /* 0x000000290b297207 */ /* 0x000fc60006000000 */
[----:B0-----:R-:W3:Y:S04]  /*c3f0*/  LDL.LU R93, [R1+0x75c] ;  /* 0x00075c00015d7983 */ /* 0x001ee80000300800 */
[----:B------:R0:W-:Y:S01]  /*c400*/  STL [R1+0xec], R40 ;  /* 0x0000ec2801007387 */ /* 0x0001e20000100800 */
[----:B------:R-:W-:-:S03]  /*c410*/  SEL R37, R11, R37, !P4 ;  /* 0x000000250b257207 */ /* 0x000fc60006000000 */
[----:B------:R-:W-:Y:S01]  /*c420*/  STL [R1+0x238], R41 ;  /* 0x0002382901007387 */ /* 0x000fe20000100800 */
[C---:B0-----:R-:W-:Y:S02]  /*c430*/  SEL R40, R11.reuse, R33, !P4 ;  /* 0x000000210b287207 */ /* 0x041fe40006000000 */
[----:B------:R-:W-:-:S03]  /*c440*/  SEL R33, R11, R2, !P4 ;  /* 0x000000020b217207 */ /* 0x000fc60006000000 */
[----:B------:R0:W-:Y:S01]  /*c450*/  STL [R1+0x3a4], R40 ;  /* 0x0003a42801007387 */ /* 0x0001e20000100800 */
[C---:B------:R-:W-:Y:S02]  /*c460*/  SEL R2, R11.reuse, R34, !P4 ;  /* 0x000000220b027207 */ /* 0x040fe40006000000 */
[C---:B0-----:R-:W-:Y:S02]  /*c470*/  SEL R40, R11.reuse, R42, !P4 ;  /* 0x0000002a0b287207 */ /* 0x041fe40006000000 */
[----:B------:R-:W-:-:S03]  /*c480*/  SEL R34, R11, R0, !P4 ;  /* 0x000000000b227207 */ /* 0x000fc60006000000 */
[----:B------:R-:W-:Y:S04]  /*c490*/  STL [R1+0xe4], R40 ;  /* 0x0000e42801007387 */ /* 0x000fe80000100800 */
[----:B------:R-:W-:Y:S04]  /*c4a0*/  STL [R1+0x234], R37 ;  /* 0x0002342501007387 */ /* 0x000fe80000100800 */
[----:B------:R0:W-:Y:S02]  /*c4b0*/  STL [R1+0x3a0], R2 ;  /* 0x0003a00201007387 */ /* 0x0001e40000100800 */
[----:B0-----:R-:W-:-:S05]  /*c4c0*/  SEL R2, R11, R53, !P4 ;  /* 0x000000350b027207 */ /* 0x001fca0006000000 */
[----:B------:R0:W-:Y:S02]  /*c4d0*/  STL [R1], R2 ;  /* 0x0000000201007387 */ /* 0x0001e40000100800 */
[C---:B0-----:R-:W-:Y:S02]  /*c4e0*/  SEL R2, R11.reuse, R72, !P4 ;  /* 0x000000480b027207 */ /* 0x041fe40006000000 */
[C---:B------:R-:W-:Y:S02]  /*c4f0*/  SEL R42, R11.reuse, R69, !P4 ;  /* 0x000000450b2a7207 */ /* 0x040fe40006000000 */
[C---:B------:R-:W-:Y:S02]  /*c500*/  SEL R69, R11.reuse, R26, !P4 ;  /* 0x0000001a0b457207 */ /* 0x040fe40006000000 */
[C---:B------:R-:W-:Y:S02]  /*c510*/  SEL R40, R11.reuse, R84, !P4 ;  /* 0x000000540b287207 */ /* 0x040fe40006000000 */
[----:B------:R-:W-:-:S02]  /*c520*/  SEL R84, R11, R31, !P4 ;  /* 0x0000001f0b547207 */ /* 0x000fc40006000000 */
[----:B--2---:R-:W-:-:S05]  /*c530*/  SEL R0, R11, R92, !P4 ;  /* 0x0000005c0b007207 */ /* 0x004fca0006000000 */
[----:B------:R0:W-:Y:S02]  /*c540*/  STL [R1+0x374], R0 ;  /* 0x0003740001007387 */ /* 0x0001e40000100800 */
[----:B0-----:R-:W-:-:S05]  /*c550*/  SEL R0, R11, R86, !P4 ;  /* 0x000000560b007207 */ /* 0x001fca0006000000 */
[----:B------:R0:W-:Y:S02]  /*c560*/  STL [R1+0x370], R0 ;  /* 0x0003700001007387 */ /* 0x0001e40000100800 */
[----:B0-----:R-:W-:-:S05]  /*c570*/  SEL R0, R11, R79, !P4 ;  /* 0x0000004f0b007207 */ /* 0x001fca0006000000 */
[----:B------:R0:W-:Y:S04]  /*c580*/  STL [R1+0x744], R0 ;  /* 0x0007440001007387 */ /* 0x0001e80000100800 */
[----:B------:R2:W-:Y:S01]  /*c590*/  STL [R1+0x2b8], R2 ;  /* 0x0002b80201007387 */ /* 0x0005e20000100800 */
[C---:B0-----:R-:W-:Y:S02]  /*c5a0*/  SEL R0, R11.reuse, R71, !P4 ;  /* 0x000000470b007207 */ /* 0x041fe40006000000 */
[----:B--2---:R-:W-:-:S03]  /*c5b0*/  SEL R2, R11, R61, !P4 ;  /* 0x0000003d0b027207 */ /* 0x004fc60006000000 */
        /* <DEDUP_REMOVED lines=10> */
[----:B0-----:R-:W-:-:S05]  /*c660*/  SEL R0, R11, R29, !P4 ;  /* 0x0000001d0b007207 */ /* 0x001fca0006000000 */
[----:B------:R0:W-:Y:S01]  /*c670*/  STL [R1+0x3d4], R0 ;  /* 0x0003d40001007387 */ /* 0x0001e20000100800 */
[----:B--2---:R-:W-:-:S03]  /*c680*/  SEL R2, R11, R24, !P4 ;  /* 0x000000180b027207 */ /* 0x004fc60006000000 */
[----:B------:R-:W2:Y:S01]  /*c690*/  LDL.LU R26, [R1+0x210] ;  /* 0x00021000011a7983 */ /* 0x000ea20000300800 */
[C---:B------:R-:W-:Y:S02]  /*c6a0*/  SEL R37, R11.reuse, R91, !P4 ;  /* 0x0000005b0b257207 */ /* 0x040fe40006000000 */
[C---:B------:R-:W-:Y:S01]  /*c6b0*/  SEL R91, R11.reuse, R80, !P4 ;  /* 0x000000500b5b7207 */ /* 0x040fe20006000000 */
[----:B------:R1:W-:Y:S01]  /*c6c0*/  STL [R1+0xc], R2 ;  /* 0x00000c0201007387 */ /* 0x0003e20000100800 */
[C---:B0-----:R-:W-:Y:S02]  /*c6d0*/  SEL R0, R11.reuse, R23, !P4 ;  /* 0x000000170b007207 */ /* 0x041fe40006000000 */
[C---:B------:R-:W-:Y:S02]  /*c6e0*/  SEL R80, R11.reuse, R25, !P4 ;  /* 0x000000190b507207 */ /* 0x040fe40006000000 */
[C---:B------:R-:W-:Y:S01]  /*c6f0*/  SEL R71, R11.reuse, R48, !P4 ;  /* 0x000000300b477207 */ /* 0x040fe20006000000 */
[----:B------:R-:W2:Y:S01]  /*c700*/  LDL.LU R25, [R1+0x20c] ;  /* 0x00020c0001197983 */ /* 0x000ea20000300800 */
[----:B------:R-:W-:-:S02]  /*c710*/  SEL R48, R11, R32, !P4 ;  /* 0x000000200b307207 */ /* 0x000fc40006000000 */
[C---:B------:R-:W-:Y:S01]  /*c720*/  SEL R32, R11.reuse, R27, !P4 ;  /* 0x0000001b0b207207 */ /* 0x040fe20006000000 */
[----:B------:R0:W-:Y:S01]  /*c730*/  STL [R1+0x3d0], R0 ;  /* 0x0003d00001007387 */ /* 0x0001e20000100800 */
[----:B-1----:R-:W-:-:S03]  /*c740*/  SEL R2, R11, R18, !P4 ;  /* 0x000000120b027207 */ /* 0x002fc60006000000 */
[----:B------:R-:W2:Y:S04]  /*c750*/  LDL.LU R27, [R1+0x250] ;  /* 0x00025000011b7983 */ /* 0x000ea80000300800 */
[----:B------:R1:W-:Y:S01]  /*c760*/  STL [R1+0x8], R2 ;  /* 0x0000080201007387 */ /* 0x0003e20000100800 */
[----:B0-----:R-:W-:-:S03]  /*c770*/  SEL R0, R11, R17, !P4 ;  /* 0x000000110b007207 */ /* 0x001fc60006000000 */
[----:B------:R-:W2:Y:S04]  /*c780*/  LDL.LU R30, [R1+0x24c] ;  /* 0x00024c00011e7983 */ /* 0x000ea80000300800 */
[----:B------:R0:W-:Y:S04]  /*c790*/  STL [R1+0x404], R0 ;  /* 0x0004040001007387 */ /* 0x0001e80000100800 */
[----:B------:R-:W2:Y:S04]  /*c7a0*/  LDL.LU R29, [R1+0x290] ;  /* 0x00029000011d7983 */ /* 0x000ea80000300800 */
[----:B------:R-:W2:Y:S01]  /*c7b0*/  LDL.LU R31, [R1+0x28c] ;  /* 0x00028c00011f7983 */ /* 0x000ea20000300800 */
[----:B-1----:R-:W1:Y:S01]  /*c7c0*/  S2R R2, SR_TID.X ;  /* 0x0000000000027919 */ /* 0x002e620000002100 */
[----:B------:R-:W-:Y:S01]  /*c7d0*/  @!P6 IMAD.MOV R3, RZ, RZ, -R3 ;  /* 0x000000ffff03e224 */ /* 0x000fe200078e0a03 */
[----:B------:R-:W-:-:S04]  /*c7e0*/  SEL R53, R11, R90, !P4 ;  /* 0x0000005a0b357207 */ /* 0x000fc80006000000 */
[----:B------:R-:W-:Y:S01]  /*c7f0*/  SEL R90, R11, R3, !P4 ;  /* 0x000000030b5a7207 */ /* 0x000fe20006000000 */
[----:B------:R-:W-:Y:S01]  /*c800*/  @!P5 IMAD.MOV R8, RZ, RZ, -R8 ;  /* 0x000000ffff08d224 */ /* 0x000fe200078e0a08 */
[----:B------:R-:W-:-:S04]  /*c810*/  @!UP2 UIADD3 UR4, UPT, UPT, -UR6, 0x100000, URZ ;  /* 0x001000000604a890 */ /* 0x000fc8000fffe1ff */
[----:B------:R-:W-:Y:S02]  /*c820*/  @!UP2 USHF.L.U32 UR5, UR4, 0xb, URZ ;  /* 0x0000000b0405a899 */ /* 0x000fe400080006ff */
[----:B------:R-:W-:Y:S01]  /*c830*/  @!UP2 USHF.L.U32 UR4, UR4, 0x1, URZ ;  /* 0x000000010404a899 */ /* 0x000fe200080006ff */
[----:B------:R-:W-:Y:S01]  /*c840*/  @!P0 IMAD.MOV R9, RZ, RZ, -R9 ;  /* 0x000000ffff098224 */ /* 0x000fe200078e0a09 */
[C---:B0-----:R-:W-:Y:S01]  /*c850*/  SEL R0, R11.reuse, R12, !P4 ;  /* 0x0000000c0b007207 */ /* 0x041fe20006000000 */
[----:B------:R-:W-:Y:S01]  /*c860*/  @!P1 IMAD.MOV R6, RZ, RZ, -R6 ;  /* 0x000000ffff069224 */ /* 0x000fe200078e0a06 */
[C---:B------:R-:W-:Y:S01]  /*c870*/  SEL R60, R11.reuse, R8, !P4 ;  /* 0x000000080b3c7207 */ /* 0x040fe20006000000 */
[----:B------:R-:W-:Y:S01]  /*c880*/  VOTEU.ALL UP1, P2 ;  /* 0x0000000000ff7886 */ /* 0x000fe20001020000 */
[----:B-1----:R-:W-:Y:S02]  /*c890*/  LOP3.LUT R24, R2, 0x3f, RZ, 0xc0, !PT ;  /* 0x0000003f02187812 */ /* 0x002fe400078ec0ff */
[C---:B------:R-:W-:Y:S01]  /*c8a0*/  SEL R38, R11.reuse, R9, !P4 ;  /* 0x000000090b267207 */ /* 0x040fe20006000000 */
[----:B------:R0:W-:Y:S01]  /*c8b0*/  STL [R1+0x4], R0 ;  /* 0x0000040001007387 */ /* 0x0001e20000100800 */
[----:B------:R-:W-:Y:S01]  /*c8c0*/  SHF.R.S32.HI R2, RZ, 0x6, R2 ;  /* 0x00000006ff027819 */ /* 0x000fe20000011402 */
[----:B------:R-:W-:Y:S01]  /*c8d0*/  IMAD.SHL.U32 R3, R24, 0x2, RZ ;  /* 0x0000000218037824 */ /* 0x000fe200078e00ff */
[----:B------:R-:W-:Y:S01]  /*c8e0*/  SEL R72, R11, R6, !P4 ;  /* 0x000000060b487207 */ /* 0x000fe20006000000 */
[----:B------:R1:W1:Y:S01]  /*c8f0*/  @!UP1 SYNCS.EXCH.64 URZ, [UR8+0x18008], UR4 ;  /* 0x0180080408ff95b2 */ /* 0x0002620008000100 */
[----:B------:R-:W-:Y:S01]  /*c900*/  SGXT R2, R2, 0x1 ;  /* 0x000000010202781a */ /* 0x000fe20000000200 */
[----:B------:R-:W2:Y:S03]  /*c910*/  LDL.LU R24, [R1+0x2d0] ;  /* 0x0002d00001187983 */ /* 0x000ea60000300800 */
[----:B------:R-:W-:Y:S01]  /*c920*/  LOP3.LUT R2, R3, 0x90, R2, 0x78, !PT ;  /* 0x0000009003027812 */ /* 0x000fe200078e7802 */
[----:B------:R-:W-:-:S05]  /*c930*/  IMAD R3, R33, UR7, RZ ;  /* 0x0000000721037c24 */ /* 0x000fca000f8e02ff */
[C---:B------:R-:W-:Y:S02]  /*c940*/  LEA R8, P0, R3.reuse, R5, 0x1 ;  /* 0x0000000503087211 */ /* 0x040fe400078008ff */
[----:B------:R-:W-:Y:S02]  /*c950*/  PRMT R6, RZ, 0x7610, R6 ;  /* 0x00007610ff067816 */ /* 0x000fe40000000006 */
[----:B------:R-:W-:Y:S01]  /*c960*/  LEA.HI.X.SX32 R9, R3, R4, 0x1, P0 ;  /* 0x0000000403097211 */ /* 0x000fe200000f0eff */
[----:B------:R-:W-:Y:S01]  /*c970*/  IMAD R3, R34, UR7, RZ ;  /* 0x0000000722037c24 */ /* 0x000fe2000f8e02ff */
[C---:B0-----:R-:W-:Y:S02]  /*c980*/  SEL R0, R11.reuse, R10, !P4 ;  /* 0x0000000a0b007207 */ /* 0x041fe40006000000 */
[----:B------:R-:W-:Y:S01]  /*c990*/  SEL R92, R11, R87, !P4 ;  /* 0x000000570b5c7207 */ /* 0x000fe20006000000 */
[----:B------:R0:W2:Y:S01]  /*c9a0*/  @P3 LDG.E.U16 R6, desc[UR24][R8.64] ;  /* 0x0000001808063981 */ /* 0x0000a2000c1e1500 */
[----:B------:R-:W-:-:S02]  /*c9b0*/  LEA R10, P0, R3, R5, 0x1 ;  /* 0x00000005030a7211 */ /* 0x000fc400078008ff */
[C---:B------:R-:W-:Y:S02]  /*c9c0*/  SEL R87, R11.reuse, R62, !P4 ;  /* 0x0000003e0b577207 */ /* 0x040fe40006000000 */
[C---:B------:R-:W-:Y:S02]  /*c9d0*/  SEL R86, R11.reuse, R47, !P4 ;  /* 0x0000002f0b567207 */ /* 0x040fe40006000000 */
[C---:B------:R-:W-:Y:S02]  /*c9e0*/  SEL R41, R11.reuse, R78, !P4 ;  /* 0x0000004e0b297207 */ /* 0x040fe40006000000 */
[C---:B------:R-:W-:Y:S02]  /*c9f0*/  SEL R47, R11.reuse, R35, !P4 ;  /* 0x000000230b2f7207 */ /* 0x040fe40006000000 */
[C---:B------:R-:W-:Y:S02]  /*ca00*/  SEL R39, R11.reuse, R21, !P4 ;  /* 0x000000150b277207 */ /* 0x040fe40006000000 */
[----:B------:R-:W-:-:S02]  /*ca10*/  SEL R62, R11, R20, !P4 ;  /* 0x000000140b3e7207 */ /* 0x000fc40006000000 */
        /* <DEDUP_REMOVED lines=15> */
[C---:B---3--:R-:W-:Y:S02]  /*cb10*/  SEL R93, R11.reuse, R93, !P4 ;  /* 0x0000005d0b5d7207 */ /* 0x048fe40006000000 */
[C---:B----4-:R-:W-:Y:S02]  /*cb20*/  SEL R89, R11.reuse, R89, !P4 ;  /* 0x000000590b597207 */ /* 0x050fe40006000000 */
        /* <DEDUP_REMOVED lines=19> */
[----:B------:R-:W-:Y:S02]  /*cc60*/  SEL R20, R11, R7, !P4 ;  /* 0x000000070b147207 */ /* 0x000fe40006000000 */
[----:B------:R-:W-:Y:S01]  /*cc70*/  LEA.HI.X.SX32 R11, R3, R4, 0x1, P0 ;  /* 0x00000004030b7211 */ /* 0x000fe200000f0eff */
[----:B------:R-:W-:Y:S01]  /*cc80*/  IMAD R3, R37, UR7, RZ ;  /* 0x0000000725037c24 */ /* 0x000fe2000f8e02ff */
[----:B--2---:R2:W-:Y:S04]  /*cc90*/  STS.U16 [R2+UR8+0x10000], R26 ;  /* 0x0100001a02007988 */ /* 0x0045e80008000408 */
[----:B--2---:R-:W2:Y:S04]  /*cca0*/  LDL.LU R26, [R1+0x2cc] ;  /* 0x0002cc00011a7983 */ /* 0x004ea80000300800 */
[----:B------:R0:W-:Y:S04]  /*ccb0*/  STL [R1+0x1d0], R8 ;  /* 0x0001d00801007387 */ /* 0x0001e80000100800 */
[----:B------:R-:W-:Y:S04]  /*ccc0*/  STL [R1+0x1cc], R9 ;  /* 0x0001cc0901007387 */ /* 0x000fe80000100800 */
[----:B------:R3:W-:Y:S01]  /*ccd0*/  STS.U16 [R2+UR8+0x10400], R25 ;  /* 0x0104001902007988 */ /* 0x0007e20008000408 */
[----:B0-----:R-:W-:-:S03]  /*cce0*/  PRMT R8, RZ, 0x7610, R8 ;  /* 0x00007610ff087816 */ /* 0x001fc60000000008 */
[----:B------:R-:W4:Y:S04]  /*ccf0*/  LDL.LU R23, [R1+0x394] ;  /* 0x0003940001177983 */ /* 0x000f280000300800 */
[----:B------:R0:W-:Y:S04]  /*cd00*/  STS.U16 [R2+UR8+0x10800], R27 ;  /* 0x0108001b02007988 */ /* 0x0001e80008000408 */
[----:B---3--:R-:W3:Y:S04]  /*cd10*/  LDL.LU R25, [R1+0x390] ;  /* 0x0003900001197983 */ /* 0x008ee80000300800 */
[----:B------:R0:W-:Y:S04]  /*cd20*/  STL [R1+0x210], R10 ;  /* 0x0002100a01007387 */ /* 0x0001e80000100800 */
[----:B------:R1:W-:Y:S04]  /*cd30*/  STL [R1+0x20c], R11 ;  /* 0x00020c0b01007387 */ /* 0x0003e80000100800 */
[----:B------:R1:W4:Y:S04]  /*cd40*/  @P3 LDG.E.U16 R8, desc[UR24][R10.64] ;  /* 0x000000180a083981 */ /* 0x000328000c1e1500 */
[----:B0-----:R-:W4:Y:S01]  /*cd50*/  LDL.LU R27, [R1+0x310] ;  /* 0x00031000011b7983 */ /* 0x001f220000300800 */
[----:B-1----:R-:W-:-:S03]  /*cd60*/  LEA R10, P0, R3, R5, 0x1 ;  /* 0x00000005030a7211 */ /* 0x002fc600078008ff */
[----:B------:R0:W-:Y:S01]  /*cd70*/  STS.U16 [R2+UR8+0x10c00], R30 ;  /* 0x010c001e02007988 */ /* 0x0001e20008000408 */
[----:B------:R-:W-:-:S03]  /*cd80*/  LEA.HI.X.SX32 R11, R3, R4, 0x1, P0 ;  /* 0x00000004030b7211 */ /* 0x000fc600000f0eff */
[----:B------:R1:W-:Y:S04]  /*cd90*/  STS.U16 [R2+UR8+0x11000], R29 ;  /* 0x0110001d02007988 */ /* 0x0003e80008000408 */
[----:B0-----:R-:W4:Y:S04]  /*cda0*/  LDL.LU R30, [R1+0x30c] ;  /* 0x00030c00011e7983 */ /* 0x001f280000300800 */
[----:B------:R-:W-:Y:S04]  /*cdb0*/  STL [R1+0x250], R10 ;  /* 0x0002500a01007387 */ /* 0x000fe80000100800 */
[----:B------:R-:W-:Y:S04]  /*cdc0*/  STL [R1+0x24c], R11 ;  /* 0x00024c0b01007387 */ /* 0x000fe80000100800 */
[----:B------:R0:W-:Y:S04]  /*cdd0*/  STS.U16 [R2+UR8+0x11400], R31 ;  /* 0x0114001f02007988 */ /* 0x0001e80008000408 */
[----:B-1----:R-:W4:Y:S04]  /*cde0*/  LDL.LU R29, [R1+0x34c] ;  /* 0x00034c00011d7983 */ /* 0x002f280000300800 */
[----:B0-----:R-:W4:Y:S01]  /*cdf0*/  LDL.LU R31, [R1+0x348] ;  /* 0x00034800011f7983 */ /* 0x001f220000300800 */
[----:B------:R-:W-:Y:S01]  /*ce00*/  IMAD R3, R40, UR7, RZ ;  /* 0x0000000728037c24 */ /* 0x000fe2000f8e02ff */
[----:B------:R-:W-:-:S04]  /*ce10*/  PRMT R7, RZ, 0x7610, R7 ;  /* 0x00007610ff077816 */ /* 0x000fc80000000007 */
[C---:B------:R-:W-:Y:S02]  /*ce20*/  LEA R12, P0, R3.reuse, R5, 0x1 ;  /* 0x00000005030c7211 */ /* 0x040fe400078008ff */
[----:B------:R0:W4:Y:S02]  /*ce30*/  @P3 LDG.E.U16 R7, desc[UR24][R10.64] ;  /* 0x000000180a073981 */ /* 0x000124000c1e1500 */
[----:B------:R-:W-:Y:S01]  /*ce40*/  LEA.HI.X.SX32 R13, R3, R4, 0x1, P0 ;  /* 0x00000004030d7211 */ /* 0x000fe200000f0eff */
[----:B------:R-:W-:Y:S01]  /*ce50*/  IMAD R3, R41, UR7, RZ ;  /* 0x0000000729037c24 */ /* 0x000fe2000f8e02ff */
[----:B------:R-:W-:Y:S01]  /*ce60*/  STL [R1+0x290], R12 ;  /* 0x0002900c01007387 */ /* 0x000fe20000100800 */
[----:B0-----:R-:W-:-:S03]  /*ce70*/  PRMT R10, RZ, 0x7610, R10 ;  /* 0x00007610ff0a7816 */ /* 0x001fc6000000000a */
[----:B------:R0:W-:Y:S04]  /*ce80*/  STS.U16 [R2+UR8+0x11800], R24 ;  /* 0x0118001802007988 */ /* 0x0001e80008000408 */
[----:B------:R1:W-:Y:S04]  /*ce90*/  STL [R1+0x28c], R13 ;  /* 0x00028c0d01007387 */ /* 0x0003e80000100800 */
[----:B------:R1:W4:Y:S04]  /*cea0*/  @P3 LDG.E.U16 R10, desc[UR24][R12.64] ;  /* 0x000000180c0a3981 */ /* 0x000328000c1e1500 */
[----:B0-----:R-:W4:Y:S01]  /*ceb0*/  LDL.LU R24, [R1+0x38c] ;  /* 0x00038c0001187983 */ /* 0x001f220000300800 */
[----:B-1----:R-:W-:-:S04]  /*cec0*/  LEA R12, P0, R3, R5, 0x1 ;  /* 0x00000005030c7211 */ /* 0x002fc800078008ff */
[----:B------:R-:W-:Y:S01]  /*ced0*/  LEA.HI.X.SX32 R13, R3, R4, 0x1, P0 ;  /* 0x00000004030d7211 */ /* 0x000fe200000f0eff */
[----:B------:R-:W-:-:S05]  /*cee0*/  IMAD R3, R42, UR7, RZ ;  /* 0x000000072a037c24 */ /* 0x000fca000f8e02ff */
[----:B------:R-:W-:-:S04]  /*cef0*/  LEA R14, P0, R3, R5, 0x1 ;  /* 0x00000005030e7211 */ /* 0x000fc800078008ff */
[----:B------:R-:W-:Y:S01]  /*cf00*/  LEA.HI.X.SX32 R15, R3, R4, 0x1, P0 ;  /* 0x00000004030f7211 */ /* 0x000fe200000f0eff */
[----:B--2---:R0:W-:Y:S04]  /*cf10*/  STS.U16 [R2+UR8+0x11c00], R26 ;  /* 0x011c001a02007988 */ /* 0x0041e80008000408 */
[----:B0-----:R-:W2:Y:S04]  /*cf20*/  LDL.LU R26, [R1+0x378] ;  /* 0x00037800011a7983 */ /* 0x001ea80000300800 */
[----:B---3--:R0:W-:Y:S04]  /*cf30*/  STS.U16 [R2+UR8+0x12400], R25 ;  /* 0x0124001902007988 */ /* 0x0081e80008000408 */
[----:B0-----:R-:W3:Y:S04]  /*cf40*/  LDL.LU R25, [R1+0x37c] ;  /* 0x00037c0001197983 */ /* 0x001ee80000300800 */
[----:B------:R-:W-:Y:S04]  /*cf50*/  STL [R1+0x2d0], R12 ;  /* 0x0002d00c01007387 */ /* 0x000fe80000100800 */
[----:B------:R-:W-:Y:S04]  /*cf60*/  STL [R1+0x2cc], R13 ;  /* 0x0002cc0d01007387 */ /* 0x000fe80000100800 */
[----:B----4-:R0:W-:Y:S04]  /*cf70*/  STS.U16 [R2+UR8+0x12800], R27 ;  /* 0x0128001b02007988 */ /* 0x0101e80008000408 */
[----:B0-----:R-:W4:Y:S04]  /*cf80*/  LDL.LU R27, [R1+0x380] ;  /* 0x00038000011b7983 */ /* 0x001f280000300800 */
[----:B------:R0:W-:Y:S04]  /*cf90*/  STS.U16 [R2+UR8+0x12c00], R30 ;  /* 0x012c001e02007988 */ /* 0x0001e80008000408 */
[----:B0-----:R-:W4:Y:S04]  /*cfa0*/  LDL.LU R30, [R1+0x350] ;  /* 0x00035000011e7983 */ /* 0x001f280000300800 */
[----:B------:R-:W-:Y:S04]  /*cfb0*/  STL [R1+0x310], R14 ;  /* 0x0003100e01007387 */ /* 0x000fe80000100800 */
[----:B------:R-:W-:Y:S04]  /*cfc0*/  STL [R1+0x30c], R15 ;  /* 0x00030c0f01007387 */ /* 0x000fe80000100800 */
[----:B------:R0:W-:Y:S04]  /*cfd0*/  STS.U16 [R2+UR8+0x13000], R29 ;  /* 0x0130001d02007988 */ /* 0x0001e80008000408 */
[----:B------:R1:W-:Y:S04]  /*cfe0*/  STS.U16 [R2+UR8+0x13400], R31 ;  /* 0x0134001f02007988 */ /* 0x0003e80008000408 */
[----:B0-----:R-:W4:Y:S04]  /*cff0*/  LDL.LU R29, [R1+0x36c] ;  /* 0x00036c00011d7983 */ /* 0x001f280000300800 */
[----:B-1----:R-:W4:Y:S01]  /*d000*/  LDL.LU R31, [R1+0x258] ;  /* 0x00025800011f7983 */ /* 0x002f220000300800 */
[----:B------:R-:W-:Y:S01]  /*d010*/  PRMT R9, RZ, 0x7610, R9 ;  /* 0x00007610ff097816 */ /* 0x000fe20000000009 */
[----:B------:R-:W-:-:S05]  /*d020*/  IMAD R3, R59, UR7, RZ ;  /* 0x000000073b037c24 */ /* 0x000fca000f8e02ff */
[----:B------:R0:W4:Y:S02]  /*d030*/  @P3 LDG.E.U16 R9, desc[UR24][R12.64] ;  /* 0x000000180c093981 */ /* 0x000124000c1e1500 */
[----:B0-----:R-:W-:-:S06]  /*d040*/  PRMT R12, RZ, 0x7610, R12 ;  /* 0x00007610ff0c7816 */ /* 0x001fcc000000000c */
[----:B------:R0:W4:Y:S01]  /*d050*/  @P3 LDG.E.U16 R12, desc[UR24][R14.64] ;  /* 0x000000180e0c3981 */ /* 0x000122000c1e1500 */
[----:B------:R-:W-:Y:S02]  /*d060*/  PRMT R11, RZ, 0x7610, R11 ;  /* 0x00007610ff0b7816 */ /* 0x000fe4000000000b */
[----:B0-----:R-:W-:-:S04]  /*d070*/  LEA R14, P0, R3, R5, 0x1 ;  /* 0x00000005030e7211 */ /* 0x001fc800078008ff */
[-C--:B------:R-:W-:Y:S01]  /*d080*/  LEA.HI.X.SX32 R15, R3, R4.reuse, 0x1, P0 ;  /* 0x00000004030f7211 */ /* 0x080fe200000f0eff */
[----:B------:R-:W-:Y:S01]  /*d090*/  IMAD R3, R36, UR7, RZ ;  /* 0x0000000724037c24 */ /* 0x000fe2000f8e02ff */
[----:B------:R0:W-:Y:S04]  /*d0a0*/  STL [R1+0x34c], R14 ;  /* 0x00034c0e01007387 */ /* 0x0001e80000100800 */
[C---:B------:R-:W-:Y:S01]  /*d0b0*/  LEA R16, P0, R3.reuse, R5, 0x1 ;  /* 0x0000000503107211 */ /* 0x040fe200078008ff */
[----:B------:R0:W4:Y:S03]  /*d0c0*/  @P3 LDG.E.U16 R11, desc[UR24][R14.64] ;  /* 0x000000180e0b3981 */ /* 0x000126000c1e1500 */
[----:B------:R-:W-:Y:S01]  /*d0d0*/  LEA.HI.X.SX32 R17, R3, R4, 0x1, P0 ;  /* 0x0000000403117211 */ /* 0x000fe200000f0eff */
[----:B------:R-:W-:Y:S01]  /*d0e0*/  IMAD R3, R28, UR7, RZ ;  /* 0x000000071c037c24 */ /* 0x000fe2000f8e02ff */
[----:B------:R1:W-:Y:S01]  /*d0f0*/  STS.U16 [R2+UR8+0x12000], R23 ;  /* 0x0120001702007988 */ /* 0x0003e20008000408 */
[----:B0-----:R-:W-:-:S03]  /*d100*/  PRMT R14, RZ, 0x7610, R14 ;  /* 0x00007610ff0e7816 */ /* 0x001fc6000000000e */
[----:B------:R-:W-:Y:S04]  /*d110*/  STL [R1+0x348], R15 ;  /* 0x0003480f01007387 */ /* 0x000fe80000100800 */
[----:B-1----:R-:W4:Y:S04]  /*d120*/  LDL.LU R23, [R1+0x388] ;  /* 0x0003880001177983 */ /* 0x002f280000300800 */
[----:B------:R0:W4:Y:S04]  /*d130*/  @P3 LDG.E.U16 R14, desc[UR24][R16.64] ;  /* 0x00000018100e3981 */ /* 0x000128000c1e1500 */
[----:B------:R1:W-:Y:S02]  /*d140*/  STS.U16 [R2+UR8+0x13800], R24 ;  /* 0x0138001802007988 */ /* 0x0003e40008000408 */
[----:B-1----:R-:W-:-:S02]  /*d150*/  LOP3.LUT R24, R2, 0x20, RZ, 0x3c, !PT ;  /* 0x0000002002187812 */ /* 0x002fc400078e3cff */
[----:B--2---:R1:W-:Y:S04]  /*d160*/  STS.U16 [R2+UR8+0x13c00], R26 ;  /* 0x013c001a02007988 */ /* 0x0043e80008000408 */
[----:B-1----:R-:W2:Y:S04]  /*d170*/  LDL.LU R26, [R1+0x32c] ;  /* 0x00032c00011a7983 */ /* 0x002ea80000300800 */
[----:B------:R0:W-:Y:S04]  /*d180*/  STL [R1+0x37c], R16 ;  /* 0x00037c1001007387 */ /* 0x0001e80000100800 */
[----:B------:R1:W-:Y:S04]  /*d190*/  STL [R1+0x378], R17 ;  /* 0x0003781101007387 */ /* 0x0003e80000100800 */
[----:B------:R-:W2:Y:S01]  /*d1a0*/  LDL.LU R33, [R1+0x364] ;  /* 0x0003640001217983 */ /* 0x000ea20000300800 */
[----:B0-----:R-:W-:-:S04]  /*d1b0*/  LEA R16, P0, R3, R5, 0x1 ;  /* 0x0000000503107211 */ /* 0x001fc800078008ff */
[----:B-1----:R-:W-:Y:S01]  /*d1c0*/  LEA.HI.X.SX32 R17, R3, R4, 0x1, P0 ;  /* 0x0000000403117211 */ /* 0x002fe200000f0eff */
[----:B------:R-:W-:Y:S01]  /*d1d0*/  IMAD R3, R22, UR7, RZ ;  /* 0x0000000716037c24 */ /* 0x000fe2000f8e02ff */
[----:B---3--:R-:W-:Y:S04]  /*d1e0*/  STS.U16 [R24+UR8+0x10100], R25 ;  /* 0x0101001918007988 */ /* 0x008fe80008000408 */
[----:B------:R-:W-:-:S04]  /*d1f0*/  LEA R18, P0, R3, R5, 0x1 ;  /* 0x0000000503127211 */ /* 0x000fc800078008ff */
[----:B------:R-:W-:Y:S01]  /*d200*/  LEA.HI.X.SX32 R19, R3, R4, 0x1, P0 ;  /* 0x0000000403137211 */ /* 0x000fe200000f0eff */
[----:B----4-:R0:W-:Y:S04]  /*d210*/  STS.U16 [R24+UR8+0x10500], R27 ;  /* 0x0105001b18007988 */ /* 0x0101e80008000408 */
[----:B0-----:R-:W3:Y:S04]  /*d220*/  LDL.LU R27, [R1+0x360] ;  /* 0x00036000011b7983 */ /* 0x001ee80000300800 */
[----:B------:R-:W-:Y:S04]  /*d230*/  STL [R1+0x3ac], R16 ;  /* 0x0003ac1001007387 */ /* 0x000fe80000100800 */
[----:B------:R-:W-:Y:S04]  /*d240*/  STL [R1+0x3a8], R17 ;  /* 0x0003a81101007387 */ /* 0x000fe80000100800 */
[----:B------:R0:W-:Y:S04]  /*d250*/  STS.U16 [R24+UR8+0x10900], R30 ;  /* 0x0109001e18007988 */ /* 0x0001e80008000408 */
[----:B------:R-:W4:Y:S04]  /*d260*/  LDL.LU R25, [R1+0x35c] ;  /* 0x00035c0001197983 */ /* 0x000f280000300800 */
[----:B0-----:R-:W4:Y:S04]  /*d270*/  LDL.LU R30, [R1+0x324] ;  /* 0x00032400011e7983 */ /* 0x001f280000300800 */
[----:B------:R-:W-:Y:S04]  /*d280*/  STL [R1+0x3dc], R18 ;  /* 0x0003dc1201007387 */ /* 0x000fe80000100800 */
[----:B------:R0:W-:Y:S04]  /*d290*/  STS.U16 [R24+UR8+0x10d00], R29 ;  /* 0x010d001d18007988 */ /* 0x0001e80008000408 */
[----:B------:R-:W-:Y:S04]  /*d2a0*/  STL [R1+0x3d8], R19 ;  /* 0x0003d81301007387 */ /* 0x000fe80000100800 */
[----:B------:R1:W-:Y:S04]  /*d2b0*/  STS.U16 [R24+UR8+0x11100], R31 ;  /* 0x0111001f18007988 */ /* 0x0003e80008000408 */
[----:B0-----:R-:W4:Y:S04]  /*d2c0*/  LDL.LU R29, [R1+0x358] ;  /* 0x00035800011d7983 */ /* 0x001f280000300800 */
[----:B-1----:R-:W4:Y:S01]  /*d2d0*/  LDL.LU R31, [R1+0x218] ;  /* 0x00021800011f7983 */ /* 0x002f220000300800 */
[----:B------:R-:W-:Y:S01]  /*d2e0*/  PRMT R13, RZ, 0x7610, R13 ;  /* 0x00007610ff0d7816 */ /* 0x000fe2000000000d */
[----:B------:R-:W-:-:S05]  /*d2f0*/  IMAD R3, R21, UR7, RZ ;  /* 0x0000000715037c24 */ /* 0x000fca000f8e02ff */
[----:B------:R0:W4:Y:S02]  /*d300*/  @P3 LDG.E.U16 R13, desc[UR24][R16.64] ;  /* 0x00000018100d3981 */ /* 0x000124000c1e1500 */
[----:B0-----:R-:W-:Y:S02]  /*d310*/  PRMT R16, RZ, 0x7610, R16 ;  /* 0x00007610ff107816 */ /* 0x001fe40000000010 */
[----:B------:R-:W-:-:S04]  /*d320*/  PRMT R15, RZ, 0x7610, R15 ;  /* 0x00007610ff0f7816 */ /* 0x000fc8000000000f */
[----:B------:R0:W4:Y:S02]  /*d330*/  @P3 LDG.E.U16 R16, desc[UR24][R18.64] ;  /* 0x0000001812103981 */ /* 0x000124000c1e1500 */
[----:B0-----:R-:W-:-:S04]  /*d340*/  LEA R18, P0, R3, R5, 0x1 ;  /* 0x0000000503127211 */ /* 0x001fc800078008ff */
[----:B------:R-:W-:Y:S01]  /*d350*/  LEA.HI.X.SX32 R19, R3, R4, 0x1, P0 ;  /* 0x0000000403137211 */ /* 0x000fe200000f0eff */
[----:B------:R-:W-:Y:S01]  /*d360*/  IMAD R3, R20, UR7, RZ ;  /* 0x0000000714037c24 */ /* 0x000fe2000f8e02ff */
[----:B------:R0:W-:Y:S04]  /*d370*/  STL [R1+0x40c], R18 ;  /* 0x00040c1201007387 */ /* 0x0001e80000100800 */
[----:B------:R0:W4:Y:S04]  /*d380*/  @P3 LDG.E.U16 R15, desc[UR24][R18.64] ;  /* 0x00000018120f3981 */ /* 0x000128000c1e1500 */
[----:B------:R1:W-:Y:S04]  /*d390*/  STS.U16 [R24+UR8+0x11500], R23 ;  /* 0x0115001718007988 */ /* 0x0003e80008000408 */
[----:B------:R1:W-:Y:S01]  /*d3a0*/  STL [R1+0x408], R19 ;  /* 0x0004081301007387 */ /* 0x0003e20000100800 */
[----:B0-----:R-:W-:-:S03]  /*d3b0*/  LEA R18, P0, R3, R5, 0x1 ;  /* 0x0000000503127211 */ /* 0x001fc600078008ff */
[----:B-1----:R-:W4:Y:S01]  /*d3c0*/  LDL.LU R23, [R1+0x384] ;  /* 0x0003840001177983 */ /* 0x002f220000300800 */
[----:B------:R-:W-:Y:S01]  /*d3d0*/  LEA.HI.X.SX32 R19, R3, R4, 0x1, P0 ;  /* 0x0000000403137211 */ /* 0x000fe200000f0eff */
[----:B------:R-:W-:-:S05]  /*d3e0*/  IMAD R3, R43, UR7, RZ ;  /* 0x000000072b037c24 */ /* 0x000fca000f8e02ff */
[----:B------:R-:W-:-:S04]  /*d3f0*/  LEA R20, P0, R3, R5, 0x1 ;  /* 0x0000000503147211 */ /* 0x000fc800078008ff */
[----:B------:R-:W-:Y:S02]  /*d400*/  LEA.HI.X.SX32 R21, R3, R4, 0x1, P0 ;  /* 0x0000000403157211 */ /* 0x000fe400000f0eff */
[----:B------:R-:W-:Y:S01]  /*d410*/  PRMT R17, RZ, 0x7610, R17 ;  /* 0x00007610ff117816 */ /* 0x000fe20000000011 */
[----:B------:R-:W-:-:S05]  /*d420*/  IMAD R3, R44, UR7, RZ ;  /* 0x000000072c037c24 */ /* 0x000fca000f8e02ff */
[----:B------:R0:W4:Y:S04]  /*d430*/  @P3 LDG.E.U16 R17, desc[UR24][R18.64] ;  /* 0x0000001812113981 */ /* 0x000128000c1e1500 */
[----:B--2---:R1:W-:Y:S04]  /*d440*/  STS.U16 [R24+UR8+0x11900], R26 ;  /* 0x0119001a18007988 */ /* 0x0043e80008000408 */
[----:B-1----:R-:W2:Y:S04]  /*d450*/  LDL.LU R26, [R1+0x318] ;  /* 0x00031800011a7983 */ /* 0x002ea80000300800 */
[----:B------:R-:W-:Y:S04]  /*d460*/  STS.U16 [R24+UR8+0x11d00], R33 ;  /* 0x011d002118007988 */ /* 0x000fe80008000408 */
[----:B------:R-:W-:Y:S04]  /*d470*/  STL [R1+0x434], R18 ;  /* 0x0004341201007387 */ /* 0x000fe80000100800 */
[----:B------:R-:W-:Y:S04]  /*d480*/  STL [R1+0x430], R19 ;  /* 0x0004301301007387 */ /* 0x000fe80000100800 */
[----:B---3--:R1:W-:Y:S04]  /*d490*/  STS.U16 [R24+UR8+0x12100], R27 ;  /* 0x0121001b18007988 */ /* 0x0083e80008000408 */
[----:B-1----:R-:W3:Y:S04]  /*d4a0*/  LDL.LU R27, [R1+0x314] ;  /* 0x00031400011b7983 */ /* 0x002ee80000300800 */
[----:B----4-:R-:W-:Y:S04]  /*d4b0*/  STS.U16 [R24+UR8+0x12500], R25 ;  /* 0x0125001918007988 */ /* 0x010fe80008000408 */
[----:B------:R1:W-:Y:S04]  /*d4c0*/  STS.U16 [R24+UR8+0x12900], R30 ;  /* 0x0129001e18007988 */ /* 0x0003e80008000408 */
[----:B-1----:R-:W4:Y:S04]  /*d4d0*/  LDL.LU R30, [R1+0x2f0] ;  /* 0x0002f000011e7983 */ /* 0x002f280000300800 */
[----:B------:R-:W4:Y:S04]  /*d4e0*/  LDL.LU R25, [R1+0x2d8] ;  /* 0x0002d80001197983 */ /* 0x000f280000300800 */
[----:B------:R-:W-:Y:S04]  /*d4f0*/  STL [R1+0xd0], R20 ;  /* 0x0000d01401007387 */ /* 0x000fe80000100800 */
[----:B------:R-:W-:Y:S04]  /*d500*/  STS.U16 [R24+UR8+0x12d00], R29 ;  /* 0x012d001d18007988 */ /* 0x000fe80008000408 */
[----:B------:R-:W-:Y:S04]  /*d510*/  STL [R1+0xcc], R21 ;  /* 0x0000cc1501007387 */ /* 0x000fe80000100800 */
[----:B------:R1:W-:Y:S04]  /*d520*/  STS.U16 [R24+UR8+0x13100], R31 ;  /* 0x0131001f18007988 */ /* 0x0003e80008000408 */
[----:B-1----:R-:W4:Y:S01]  /*d530*/  LDL.LU R31, [R1+0x330] ;  /* 0x00033000011f7983 */ /* 0x002f220000300800 */
[----:B0-----:R-:W-:-:S03]  /*d540*/  PRMT R19, RZ, 0x7610, R19 ;  /* 0x00007610ff137816 */ /* 0x001fc60000000013 */
[----:B------:R-:W4:Y:S04]  /*d550*/  LDL.LU R29, [R1+0x1d8] ;  /* 0x0001d800011d7983 */ /* 0x000f280000300800 */
[----:B------:R0:W4:Y:S02]  /*d560*/  @P3 LDG.E.U16 R19, desc[UR24][R20.64] ;  /* 0x0000001814133981 */ /* 0x000124000c1e1500 */
[----:B0-----:R-:W-:-:S04]  /*d570*/  LEA R20, P0, R3, R5, 0x1 ;  /* 0x0000000503147211 */ /* 0x001fc800078008ff */
[----:B------:R-:W-:Y:S01]  /*d580*/  LEA.HI.X.SX32 R21, R3, R4, 0x1, P0 ;  /* 0x0000000403157211 */ /* 0x000fe200000f0eff */
[----:B------:R-:W-:Y:S04]  /*d590*/  STL [R1+0x110], R20 ;  /* 0x0001101401007387 */ /* 0x000fe80000100800 */
[----:B------:R0:W-:Y:S04]  /*d5a0*/  STL [R1+0x10c], R21 ;  /* 0x00010c1501007387 */ /* 0x0001e80000100800 */
[----:B------:R-:W4:Y:S01]  /*d5b0*/  LDL.LU R33, [R1+0x368] ;  /* 0x0003680001217983 */ /* 0x000f220000300800 */
[----:B------:R-:W-:Y:S01]  /*d5c0*/  IMAD R3, R45, UR7, RZ ;  /* 0x000000072d037c24 */ /* 0x000fe2000f8e02ff */
[----:B------:R-:W-:-:S04]  /*d5d0*/  PRMT R18, RZ, 0x7610, R18 ;  /* 0x00007610ff127816 */ /* 0x000fc80000000012 */
[C---:B------:R-:W-:Y:S02]  /*d5e0*/  LEA R22, P0, R3.reuse, R5, 0x1 ;  /* 0x0000000503167211 */ /* 0x040fe400078008ff */
[----:B------:R0:W4:Y:S04]  /*d5f0*/  @P3 LDG.E.U16 R18, desc[UR24][R20.64] ;  /* 0x0000001814123981 */ /* 0x000128000c1e1500 */
[----:B------:R1:W-:Y:S01]  /*d600*/  STS.U16 [R24+UR8+0x13500], R23 ;  /* 0x0135001718007988 */ /* 0x0003e20008000408 */
[----:B0-----:R-:W-:Y:S02]  /*d610*/  PRMT R21, RZ, 0x7610, R21 ;  /* 0x00007610ff157816 */ /* 0x001fe40000000015 */
[----:B-1----:R-:W-:Y:S01]  /*d620*/  LEA.HI.X.SX32 R23, R3, R4, 0x1, P0 ;  /* 0x0000000403177211 */ /* 0x002fe200000f0eff */
[----:B------:R-:W-:-:S04]  /*d630*/  IMAD R3, R46, UR7, RZ ;  /* 0x000000072e037c24 */ /* 0x000fc8000f8e02ff */
[----:B------:R0:W4:Y:S01]  /*d640*/  @P3 LDG.E.U16 R21, desc[UR24][R22.64] ;  /* 0x0000001816153981 */ /* 0x000122000c1e1500 */
[----:B------:R-:W-:Y:S02]  /*d650*/  LOP3.LUT R36, R2, 0x40, RZ, 0x3c, !PT ;  /* 0x0000004002247812 */ /* 0x000fe400078e3cff */
[----:B------:R-:W-:Y:S01]  /*d660*/  PRMT R20, RZ, 0x7610, R20 ;  /* 0x00007610ff147816 */ /* 0x000fe20000000014 */
[----:B--2---:R1:W-:Y:S04]  /*d670*/  STS.U16 [R24+UR8+0x13900], R26 ;  /* 0x0139001a18007988 */ /* 0x0043e80008000408 */
[----:B-1----:R-:W2:Y:S04]  /*d680*/  LDL.LU R26, [R1+0x214] ;  /* 0x00021400011a7983 */ /* 0x002ea80000300800 */
[----:B------:R0:W-:Y:S04]  /*d690*/  STL [R1+0x150], R22 ;  /* 0x0001501601007387 */ /* 0x0001e80000100800 */
[----:B------:R1:W-:Y:S01]  /*d6a0*/  STL [R1+0x14c], R23 ;  /* 0x00014c1701007387 */ /* 0x0003e20000100800 */
[----:B0-----:R-:W-:-:S04]  /*d6b0*/  LEA R22, P0, R3, R5, 0x1 ;  /* 0x0000000503167211 */ /* 0x001fc800078008ff */
[----:B-1----:R-:W-:Y:S01]  /*d6c0*/  LEA.HI.X.SX32 R23, R3, R4, 0x1, P0 ;  /* 0x0000000403177211 */ /* 0x002fe200000f0eff */
[----:B------:R-:W-:-:S04]  /*d6d0*/  IMAD R3, R49, UR7, RZ ;  /* 0x0000000731037c24 */ /* 0x000fc8000f8e02ff */
[----:B------:R0:W2:Y:S04]  /*d6e0*/  @P3 LDG.E.U16 R20, desc[UR24][R22.64] ;  /* 0x0000001816143981 */ /* 0x0000a8000c1e1500 */
[----:B---3--:R1:W-:Y:S04]  /*d6f0*/  STS.U16 [R24+UR8+0x13d00], R27 ;  /* 0x013d001b18007988 */ /* 0x0083e80008000408 */
[----:B-1----:R-:W3:Y:S01]  /*d700*/  LDL.LU R27, [R1+0x328] ;  /* 0x00032800011b7983 */ /* 0x002ee20000300800 */
[----:B------:R-:W-:-:S03]  /*d710*/  LEA R24, P0, R3, R5, 0x1 ;  /* 0x0000000503187211 */ /* 0x000fc600078008ff */
[----:B----4-:R1:W-:Y:S04]  /*d720*/  STS.U16 [R36+UR8+0x10200], R30 ;  /* 0x0102001e24007988 */ /* 0x0103e80008000408 */
[----:B------:R4:W-:Y:S04]  /*d730*/  STS.U16 [R36+UR8+0x10600], R25 ;  /* 0x0106001924007988 */ /* 0x0009e80008000408 */
[----:B-1----:R-:W3:Y:S04]  /*d740*/  LDL.LU R30, [R1+0x254] ;  /* 0x00025400011e7983 */ /* 0x002ee80000300800 */
[----:B------:R-:W-:Y:S01]  /*d750*/  STL [R1+0x198], R22 ;  /* 0x0001981601007387 */ /* 0x000fe20000100800 */
[----:B----4-:R-:W-:-:S03]  /*d760*/  LEA.HI.X.SX32 R25, R3, R4, 0x1, P0 ;  /* 0x0000000403197211 */ /* 0x010fc600000f0eff */
[----:B------:R-:W-:Y:S04]  /*d770*/  STL [R1+0x194], R23 ;  /* 0x0001941701007387 */ /* 0x000fe80000100800 */
[----:B------:R-:W4:Y:S04]  /*d780*/  LDL.LU R40, [R1+0x298] ;  /* 0x0002980001287983 */ /* 0x000f280000300800 */
[----:B------:R1:W-:Y:S04]  /*d790*/  STS.U16 [R36+UR8+0x10a00], R31 ;  /* 0x010a001f24007988 */ /* 0x0003e80008000408 */
[----:B-1----:R-:W4:Y:S04]  /*d7a0*/  LDL.LU R31, [R1+0x294] ;  /* 0x00029400011f7983 */ /* 0x002f280000300800 */
[----:B------:R1:W-:Y:S04]  /*d7b0*/  STL [R1+0x1d8], R24 ;  /* 0x0001d81801007387 */ /* 0x0003e80000100800 */
[----:B------:R-:W-:Y:S04]  /*d7c0*/  STL [R1+0x1d4], R25 ;  /* 0x0001d41901007387 */ /* 0x000fe80000100800 */
[----:B------:R-:W4:Y:S01]  /*d7d0*/  LDL.LU R34, [R1+0x320] ;  /* 0x0003200001227983 */ /* 0x000f220000300800 */
[----:B0-----:R-:W-:Y:S01]  /*d7e0*/  PRMT R23, RZ, 0x7610, R23 ;  /* 0x00007610ff177816 */ /* 0x001fe20000000017 */
[----:B------:R-:W-:-:S05]  /*d7f0*/  IMAD R3, R52, UR7, RZ ;  /* 0x0000000734037c24 */ /* 0x000fca000f8e02ff */
[----:B------:R1:W4:Y:S04]  /*d800*/  @P3 LDG.E.U16 R23, desc[UR24][R24.64] ;  /* 0x0000001818173981 */ /* 0x000328000c1e1500 */
[----:B------:R0:W-:Y:S01]  /*d810*/  STS.U16 [R36+UR8+0x10e00], R29 ;  /* 0x010e001d24007988 */ /* 0x0001e20008000408 */
[----:B-1----:R-:W-:-:S03]  /*d820*/  LEA R24, P0, R3, R5, 0x1 ;  /* 0x0000000503187211 */ /* 0x002fc600078008ff */
[----:B0-----:R-:W4:Y:S01]  /*d830*/  LDL.LU R29, [R1+0x2d4] ;  /* 0x0002d400011d7983 */ /* 0x001f220000300800 */
[----:B------:R-:W-:-:S03]  /*d840*/  LEA.HI.X.SX32 R25, R3, R4, 0x1, P0 ;  /* 0x0000000403197211 */ /* 0x000fc600000f0eff */
[----:B------:R-:W-:Y:S04]  /*d850*/  STL [R1+0x218], R24 ;  /* 0x0002181801007387 */ /* 0x000fe80000100800 */
[----:B------:R-:W-:Y:S04]  /*d860*/  STL [R1+0x214], R25 ;  /* 0x0002141901007387 */ /* 0x000fe80000100800 */
[----:B------:R0:W-:Y:S04]  /*d870*/  STS.U16 [R36+UR8+0x11200], R33 ;  /* 0x0112002124007988 */ /* 0x0001e80008000408 */
[----:B------:R-:W4:Y:S04]  /*d880*/  LDL.LU R37, [R1+0x354] ;  /* 0x0003540001257983 */ /* 0x000f280000300800 */
[----:B0-----:R-:W4:Y:S01]  /*d890*/  LDL.LU R33, [R1+0x2e4] ;  /* 0x0002e40001217983 */ /* 0x001f220000300800 */
[----:B------:R-:W-:Y:S01]  /*d8a0*/  IMAD R3, R53, UR7, RZ ;  /* 0x0000000735037c24 */ /* 0x000fe2000f8e02ff */
[----:B------:R-:W-:-:S06]  /*d8b0*/  PRMT R22, RZ, 0x7610, R22 ;  /* 0x00007610ff167816 */ /* 0x000fcc0000000016 */
[----:B------:R0:W4:Y:S02]  /*d8c0*/  @P3 LDG.E.U16 R22, desc[UR24][R24.64] ;  /* 0x0000001818163981 */ /* 0x000124000c1e1500 */
[----:B0-----:R-:W-:Y:S02]  /*d8d0*/  PRMT R25, RZ, 0x7610, R25 ;  /* 0x00007610ff197816 */ /* 0x001fe40000000019 */
[----:B--2---:R0:W-:Y:S02]  /*d8e0*/  STS.U16 [R36+UR8+0x11600], R26 ;  /* 0x0116001a24007988 */ /* 0x0041e40008000408 */
[----:B0-----:R-:W-:-:S05]  /*d8f0*/  LEA R26, P0, R3, R5, 0x1 ;  /* 0x00000005031a7211 */ /* 0x001fca00078008ff */
[----:B------:R-:W-:Y:S04]  /*d900*/  STL [R1+0x258], R26 ;  /* 0x0002581a01007387 */ /* 0x000fe80000100800 */
[----:B---3--:R0:W-:Y:S02]  /*d910*/  STS.U16 [R36+UR8+0x11a00], R27 ;  /* 0x011a001b24007988 */ /* 0x0081e40008000408 */
[----:B0-----:R-:W-:Y:S01]  /*d920*/  LEA.HI.X.SX32 R27, R3, R4, 0x1, P0 ;  /* 0x00000004031b7211 */ /* 0x001fe200000f0eff */
[----:B------:R-:W-:-:S04]  /*d930*/  IMAD R3, R83, UR7, RZ ;  /* 0x0000000753037c24 */ /* 0x000fc8000f8e02ff */
[----:B------:R-:W-:Y:S04]  /*d940*/  STL [R1+0x254], R27 ;  /* 0x0002541b01007387 */ /* 0x000fe80000100800 */
[----:B------:R-:W2:Y:S04]  /*d950*/  LDL.LU R41, [R1+0x31c] ;  /* 0x00031c0001297983 */ /* 0x000ea80000300800 */
[----:B------:R0:W-:Y:S04]  /*d960*/  STS.U16 [R36+UR8+0x11e00], R30 ;  /* 0x011e001e24007988 */ /* 0x0001e80008000408 */
[----:B------:R1:W3:Y:S04]  /*d970*/  @P3 LDG.E.U16 R25, desc[UR24][R26.64] ;  /* 0x000000181a193981 */ /* 0x0002e8000c1e1500 */
[----:B0-----:R-:W3:Y:S01]  /*d980*/  LDL.LU R30, [R1+0x270] ;  /* 0x00027000011e7983 */ /* 0x001ee20000300800 */
[----:B-1----:R-:W-:-:S03]  /*d990*/  LEA R26, P0, R3, R5, 0x1 ;  /* 0x00000005031a7211 */ /* 0x002fc600078008ff */
[----:B----4-:R-:W-:Y:S01]  /*d9a0*/  STS.U16 [R36+UR8+0x12200], R40 ;  /* 0x0122002824007988 */ /* 0x010fe20008000408 */
[----:B------:R-:W-:-:S03]  /*d9b0*/  LEA.HI.X.SX32 R27, R3, R4, 0x1, P0 ;  /* 0x00000004031b7211 */ /* 0x000fc600000f0eff */
[----:B------:R0:W-:Y:S04]  /*d9c0*/  STS.U16 [R36+UR8+0x12600], R31 ;  /* 0x0126001f24007988 */ /* 0x0001e80008000408 */
[----:B0-----:R-:W4:Y:S04]  /*d9d0*/  LDL.LU R31, [R1+0x26c] ;  /* 0x00026c00011f7983 */ /* 0x001f280000300800 */
[----:B------:R-:W-:Y:S04]  /*d9e0*/  STL [R1+0x298], R26 ;  /* 0x0002981a01007387 */ /* 0x000fe80000100800 */
[----:B------:R-:W-:Y:S04]  /*d9f0*/  STL [R1+0x294], R27 ;  /* 0x0002941b01007387 */ /* 0x000fe80000100800 */
[----:B------:R0:W-:Y:S04]  /*da00*/  STS.U16 [R36+UR8+0x12a00], R34 ;  /* 0x012a002224007988 */ /* 0x0001e80008000408 */
[----:B0-----:R-:W4:Y:S01]  /*da10*/  LDL.LU R34, [R1+0x2ec] ;  /* 0x0002ec0001227983 */ /* 0x001f220000300800 */
[----:B------:R-:W-:-:S03]  /*da20*/  IMAD R3, R77, UR7, RZ ;  /* 0x000000074d037c24 */ /* 0x000fc6000f8e02ff */
[----:B------:R0:W-:Y:S02]  /*da30*/  STS.U16 [R36+UR8+0x12e00], R29 ;  /* 0x012e001d24007988 */ /* 0x0001e40008000408 */
[C---:B------:R-:W-:Y:S02]  /*da40*/  LEA R28, P0, R3.reuse, R5, 0x1 ;  /* 0x00000005031c7211 */ /* 0x040fe400078008ff */
[----:B------:R-:W4:Y:S02]  /*da50*/  LDL.LU R40, [R1+0x268] ;  /* 0x0002680001287983 */ /* 0x000f240000300800 */
[----:B0-----:R-:W-:Y:S02]  /*da60*/  LEA.HI.X.SX32 R29, R3, R4, 0x1, P0 ;  /* 0x00000004031d7211 */ /* 0x001fe400000f0eff */
        /* <DEDUP_REMOVED lines=13> */
[----:B------:R-:W-:Y:S01]  /*db40*/  LEA.HI.X.SX32 R29, R3, R4, 0x1, P0 ;  /* 0x00000004031d7211 */ /* 0x000fe200000f0eff */
[----:B------:R-:W-:Y:S01]  /*db50*/  IMAD R3, R58, UR7, RZ ;  /* 0x000000073a037c24 */ /* 0x000fe2000f8e02ff */
[----:B------:R-:W-:Y:S01]  /*db60*/  LOP3.LUT R43, R2, 0x60, RZ, 0x3c, !PT ;  /* 0x00000060022b7812 */ /* 0x000fe200078e3cff */
[----:B------:R-:W-:Y:S04]  /*db70*/  STL [R1+0x318], R28 ;  /* 0x0003181c01007387 */ /* 0x000fe80000100800 */
[----:B------:R0:W-:Y:S04]  /*db80*/  STL [R1+0x314], R29 ;  /* 0x0003141d01007387 */ /* 0x0001e80000100800 */
[----:B------:R0:W4:Y:S04]  /*db90*/  @P3 LDG.E.U16 R26, desc[UR24][R28.64] ;  /* 0x000000181c1a3981 */ /* 0x000128000c1e1500 */
[----:B------:R-:W4:Y:S04]  /*dba0*/  LDL.LU R45, [R1+0x2ac] ;  /* 0x0002ac00012d7983 */ /* 0x000f280000300800 */
[----:B------:R-:W4:Y:S01]  /*dbb0*/  LDL.LU R44, [R1+0x264] ;  /* 0x00026400012c7983 */ /* 0x000f220000300800 */
[----:B0-----:R-:W-:-:S03]  /*dbc0*/  PRMT R29, RZ, 0x7610, R29 ;  /* 0x00007610ff1d7816 */ /* 0x001fc6000000001d */
[----:B--2---:R-:W-:Y:S04]  /*dbd0*/  STS.U16 [R36+UR8+0x13a00], R41 ;  /* 0x013a002924007988 */ /* 0x004fe80008000408 */
[----:B---3--:R0:W-:Y:S02]  /*dbe0*/  STS.U16 [R36+UR8+0x13e00], R30 ;  /* 0x013e001e24007988 */ /* 0x0081e40008000408 */
[----:B0-----:R-:W-:-:S05]  /*dbf0*/  LEA R30, P0, R3, R5, 0x1 ;  /* 0x00000005031e7211 */ /* 0x001fca00078008ff */
[----:B------:R-:W-:Y:S04]  /*dc00*/  STL [R1+0x354], R30 ;  /* 0x0003541e01007387 */ /* 0x000fe80000100800 */
[----:B----4-:R0:W-:Y:S02]  /*dc10*/  STS.U16 [R43+UR8+0x10300], R31 ;  /* 0x0103001f2b007988 */ /* 0x0101e40008000408 */
[----:B0-----:R-:W-:Y:S01]  /*dc20*/  LEA.HI.X.SX32 R31, R3, R4, 0x1, P0 ;  /* 0x00000004031f7211 */ /* 0x001fe200000f0eff */
[----:B------:R-:W-:-:S04]  /*dc30*/  IMAD R3, R47, UR7, RZ ;  /* 0x000000072f037c24 */ /* 0x000fc8000f8e02ff */
[----:B------:R-:W-:Y:S04]  /*dc40*/  STL [R1+0x350], R31 ;  /* 0x0003501f01007387 */ /* 0x000fe80000100800 */
[----:B------:R0:W2:Y:S04]  /*dc50*/  @P3 LDG.E.U16 R29, desc[UR24][R30.64] ;  /* 0x000000181e1d3981 */ /* 0x0000a8000c1e1500 */
[----:B------:R1:W-:Y:S04]  /*dc60*/  STS.U16 [R43+UR8+0x10700], R34 ;  /* 0x010700222b007988 */ /* 0x0003e80008000408 */
[----:B------:R-:W3:Y:S01]  /*dc70*/  LDL.LU R36, [R1+0x2e8] ;  /* 0x0002e80001247983 */ /* 0x000ee20000300800 */
[----:B0-----:R-:W-:-:S03]  /*dc80*/  LEA R30, P0, R3, R5, 0x1 ;  /* 0x00000005031e7211 */ /* 0x001fc600078008ff */
[----:B-1----:R-:W4:Y:S01]  /*dc90*/  LDL.LU R34, [R1+0x260] ;  /* 0x0002600001227983 */ /* 0x002f220000300800 */
[----:B------:R-:W-:-:S03]  /*dca0*/  LEA.HI.X.SX32 R31, R3, R4, 0x1, P0 ;  /* 0x00000004031f7211 */ /* 0x000fc600000f0eff */
[----:B------:R-:W-:Y:S04]  /*dcb0*/  STL [R1+0x384], R30 ;  /* 0x0003841e01007387 */ /* 0x000fe80000100800 */
[----:B------:R-:W-:Y:S04]  /*dcc0*/  STL [R1+0x380], R31 ;  /* 0x0003801f01007387 */ /* 0x000fe80000100800 */
[----:B------:R-:W2:Y:S01]  /*dcd0*/  LDL.LU R42, [R1+0x2a8] ;  /* 0x0002a800012a7983 */ /* 0x000ea20000300800 */
[----:B------:R-:W-:-:S03]  /*dce0*/  IMAD R3, R32, UR7, RZ ;  /* 0x0000000720037c24 */ /* 0x000fc6000f8e02ff */
[----:B------:R-:W-:Y:S02]  /*dcf0*/  STS.U16 [R43+UR8+0x10b00], R40 ;  /* 0x010b00282b007988 */ /* 0x000fe40008000408 */
[C---:B------:R-:W-:Y:S02]  /*dd00*/  LEA R32, P0, R3.reuse, R5, 0x1 ;  /* 0x0000000503207211 */ /* 0x040fe400078008ff */
[----:B------:R-:W2:Y:S04]  /*dd10*/  LDL.LU R41, [R1+0x2a4] ;  /* 0x0002a40001297983 */ /* 0x000ea80000300800 */
[----:B------:R-:W-:Y:S04]  /*dd20*/  STS.U16 [R43+UR8+0x10f00], R37 ;  /* 0x010f00252b007988 */ /* 0x000fe80008000408 */
[----:B------:R0:W-:Y:S04]  /*dd30*/  STS.U16 [R43+UR8+0x11300], R33 ;  /* 0x011300212b007988 */ /* 0x0001e80008000408 */
[----:B------:R1:W-:Y:S01]  /*dd40*/  STL [R1+0x3b4], R32 ;  /* 0x0003b42001007387 */ /* 0x0003e20000100800 */
[----:B0-----:R-:W-:-:S05]  /*dd50*/  LEA.HI.X.SX32 R33, R3, R4, 0x1, P0 ;  /* 0x0000000403217211 */ /* 0x001fca00000f0eff */
[----:B------:R0:W-:Y:S04]  /*dd60*/  STL [R1+0x3b0], R33 ;  /* 0x0003b02101007387 */ /* 0x0001e80000100800 */
[----:B------:R-:W2:Y:S01]  /*dd70*/  LDL.LU R40, [R1+0x2a0] ;  /* 0x0002a00001287983 */ /* 0x000ea20000300800 */
[----:B------:R-:W-:Y:S01]  /*dd80*/  PRMT R28, RZ, 0x7610, R28 ;  /* 0x00007610ff1c7816 */ /* 0x000fe2000000001c */
[----:B------:R-:W-:Y:S02]  /*dd90*/  IMAD R3, R39, UR7, RZ ;  /* 0x0000000727037c24 */ /* 0x000fe4000f8e02ff */
[----:B------:R-:W2:Y:S04]  /*dda0*/  LDL.LU R37, [R1+0x29c] ;  /* 0x00029c0001257983 */ /* 0x000ea80000300800 */
[----:B------:R0:W2:Y:S02]  /*ddb0*/  @P3 LDG.E.U16 R28, desc[UR24][R30.64] ;  /* 0x000000181e1c3981 */ /* 0x0000a4000c1e1500 */
[----:B0-----:R-:W-:-:S06]  /*ddc0*/  PRMT R31, RZ, 0x7610, R31 ;  /* 0x00007610ff1f7816 */ /* 0x001fcc000000001f */
[----:B------:R1:W2:Y:S02]  /*ddd0*/  @P3 LDG.E.U16 R31, desc[UR24][R32.64] ;  /* 0x00000018201f3981 */ /* 0x0002a4000c1e1500 */
[C---:B-1----:R-:W-:Y:S02]  /*dde0*/  LEA R32, P0, R3.reuse, R5, 0x1 ;  /* 0x0000000503207211 */ /* 0x042fe400078008ff */
[----:B------:R0:W-:Y:S02]  /*ddf0*/  STS.U16 [R43+UR8+0x11700], R45 ;  /* 0x0117002d2b007988 */ /* 0x0001e40008000408 */
[----:B------:R-:W-:Y:S01]  /*de00*/  LEA.HI.X.SX32 R33, R3, R4, 0x1, P0 ;  /* 0x0000000403217211 */ /* 0x000fe200000f0eff */
[----:B------:R-:W-:Y:S01]  /*de10*/  IMAD R3, R35, UR7, RZ ;  /* 0x0000000723037c24 */ /* 0x000fe2000f8e02ff */
[----:B------:R-:W-:Y:S04]  /*de20*/  STS.U16 [R43+UR8+0x11b00], R44 ;  /* 0x011b002c2b007988 */ /* 0x000fe80008000408 */
[----:B------:R-:W-:Y:S04]  /*de30*/  STL [R1+0x3e4], R32 ;  /* 0x0003e42001007387 */ /* 0x000fe80000100800 */
[----:B------:R1:W-:Y:S04]  /*de40*/  STL [R1+0x3e0], R33 ;  /* 0x0003e02101007387 */ /* 0x0003e80000100800 */
[----:B0-----:R-:W2:Y:S04]  /*de50*/  LDL.LU R45, [R1+0x2e0] ;  /* 0x0002e000012d7983 */ /* 0x001ea80000300800 */
[----:B------:R-:W2:Y:S01]  /*de60*/  LDL.LU R49, [R1+0x228] ;  /* 0x0002280001317983 */ /* 0x000ea20000300800 */
[----:B------:R-:W-:-:S06]  /*de70*/  PRMT R30, RZ, 0x7610, R30 ;  /* 0x00007610ff1e7816 */ /* 0x000fcc000000001e */
[----:B------:R1:W2:Y:S02]  /*de80*/  @P3 LDG.E.U16 R30, desc[UR24][R32.64] ;  /* 0x00000018201e3981 */ /* 0x0002a4000c1e1500 */
[----:B-1----:R-:W-:Y:S02]  /*de90*/  PRMT R33, RZ, 0x7610, R33 ;  /* 0x00007610ff217816 */ /* 0x002fe40000000021 */
[----:B---3--:R-:W-:Y:S04]  /*dea0*/  STS.U16 [R43+UR8+0x11f00], R36 ;  /* 0x011f00242b007988 */ /* 0x008fe80008000408 */
[----:B----4-:R0:W-:Y:S02]  /*deb0*/  STS.U16 [R43+UR8+0x12300], R34 ;  /* 0x012300222b007988 */ /* 0x0101e40008000408 */
[----:B0-----:R-:W-:-:S04]  /*dec0*/  LEA R34, P0, R3, R5, 0x1 ;  /* 0x0000000503227211 */ /* 0x001fc800078008ff */
[----:B------:R-:W-:Y:S01]  /*ded0*/  LEA.HI.X.SX32 R35, R3, R4, 0x1, P0 ;  /* 0x0000000403237211 */ /* 0x000fe200000f0eff */
[----:B------:R-:W-:Y:S04]  /*dee0*/  STL [R1+0x414], R34 ;  /* 0x0004142201007387 */ /* 0x000fe80000100800 */
[----:B------:R-:W-:Y:S04]  /*def0*/  STL [R1+0x410], R35 ;  /* 0x0004102301007387 */ /* 0x000fe80000100800 */
[----:B--2---:R0:W-:Y:S01]  /*df00*/  STS.U16 [R43+UR8+0x12700], R42 ;  /* 0x0127002a2b007988 */ /* 0x0041e20008000408 */
[----:B------:R-:W-:-:S03]  /*df10*/  IMAD R3, R38, UR7, RZ ;  /* 0x0000000726037c24 */ /* 0x000fc6000f8e02ff */
[----:B------:R1:W2:Y:S04]  /*df20*/  @P3 LDG.E.U16 R33, desc[UR24][R34.64] ;  /* 0x0000001822213981 */ /* 0x0002a8000c1e1500 */
[----:B0-----:R-:W3:Y:S01]  /*df30*/  LDL.LU R42, [R1+0x25c] ;  /* 0x00025c00012a7983 */ /* 0x001ee20000300800 */
[----:B-1----:R-:W-:-:S03]  /*df40*/  LEA R34, P0, R3, R5, 0x1 ;  /* 0x0000000503227211 */ /* 0x002fc600078008ff */
[----:B------:R-:W4:Y:S01]  /*df50*/  LDL.LU R44, [R1+0x224] ;  /* 0x00022400012c7983 */ /* 0x000f220000300800 */
[----:B------:R-:W-:-:S03]  /*df60*/  LEA.HI.X.SX32 R35, R3, R4, 0x1, P0 ;  /* 0x0000000403237211 */ /* 0x000fc600000f0eff */
[----:B------:R-:W-:Y:S04]  /*df70*/  STL [R1+0x43c], R34 ;  /* 0x00043c2201007387 */ /* 0x000fe80000100800 */
[----:B------:R0:W-:Y:S04]  /*df80*/  STS.U16 [R43+UR8+0x12b00], R41 ;  /* 0x012b00292b007988 */ /* 0x0001e80008000408 */
[----:B------:R-:W-:Y:S04]  /*df90*/  STL [R1+0x438], R35 ;  /* 0x0004382301007387 */ /* 0x000fe80000100800 */
[----:B------:R1:W-:Y:S04]  /*dfa0*/  STS.U16 [R43+UR8+0x12f00], R40 ;  /* 0x012f00282b007988 */ /* 0x0003e80008000408 */
[----:B0-----:R-:W2:Y:S04]  /*dfb0*/  LDL.LU R41, [R1+0x220] ;  /* 0x0002200001297983 */ /* 0x001ea80000300800 */
[----:B-1----:R-:W2:Y:S01]  /*dfc0*/  LDL.LU R40, [R1+0x19c] ;  /* 0x00019c0001287983 */ /* 0x002ea20000300800 */
[----:B------:R-:W-:Y:S01]  /*dfd0*/  PRMT R32, RZ, 0x7610, R32 ;  /* 0x00007610ff207816 */ /* 0x000fe20000000020 */
[----:B------:R-:W0:Y:S01]  /*dfe0*/  S2R R46, SR_TID.X ;  /* 0x00000000002e7919 */ /* 0x000e220000002100 */
[----:B------:R-:W-:Y:S01]  /*dff0*/  IMAD R3, R54, UR7, RZ ;  /* 0x0000000736037c24 */ /* 0x000fe2000f8e02ff */
[----:B------:R-:W1:Y:S03]  /*e000*/  S2R R39, SR_TID.X ;  /* 0x0000000000277919 */ /* 0x000e660000002100 */
[----:B------:R0:W2:Y:S02]  /*e010*/  @P3 LDG.E.U16 R32, desc[UR24][R34.64] ;  /* 0x0000001822203981 */ /* 0x0000a4000c1e1500 */
[----:B0-----:R-:W-:-:S04]  /*e020*/  LEA R35, P0, R3, R5, 0x1 ;  /* 0x0000000503237211 */ /* 0x001fc800078008ff */
[----:B------:R-:W-:Y:S01]  /*e030*/  LEA.HI.X.SX32 R36, R3, R4, 0x1, P0 ;  /* 0x0000000403247211 */ /* 0x000fe200000f0eff */
[----:B------:R0:W-:Y:S01]  /*e040*/  STS.U16 [R43+UR8+0x13300], R37 ;  /* 0x013300252b007988 */ /* 0x0001e20008000408 */
[----:B------:R-:W-:-:S03]  /*e050*/  PRMT R34, RZ, 0x7610, R34 ;  /* 0x00007610ff227816 */ /* 0x000fc60000000022 */
[----:B------:R-:W-:Y:S04]  /*e060*/  STL [R1+0xd8], R35 ;  /* 0x0000d82301007387 */ /* 0x000fe80000100800 */
[----:B------:R0:W-:Y:S02]  /*e070*/  STL [R1+0xd4], R36 ;  /* 0x0000d42401007387 */ /* 0x0001e40000100800 */
[----:B0-----:R-:W-:Y:S02]  /*e080*/  @P3 IMAD.MOV.U32 R37, RZ, RZ, R36 ;  /* 0x000000ffff253224 */ /* 0x001fe400078e0024 */
[----:B------:R-:W-:Y:S02]  /*e090*/  @P3 IMAD.MOV.U32 R36, RZ, RZ, R35 ;  /* 0x000000ffff243224 */ /* 0x000fe400078e0023 */
[----:B------:R-:W-:-:S03]  /*e0a0*/  IMAD R35, R55, UR7, RZ ;  /* 0x0000000737237c24 */ /* 0x000fc6000f8e02ff */
[----:B------:R0:W4:Y:S01]  /*e0b0*/  @P3 LDG.E.U16 R34, desc[UR24][R36.64] ;  /* 0x0000001824223981 */ /* 0x000122000c1e1500 */
[----:B------:R-:W-:-:S03]  /*e0c0*/  LOP3.LUT R3, R46, 0x40, RZ, 0xc0, !PT ;  /* 0x000000402e037812 */ /* 0x000fc600078ec0ff */
[----:B------:R-:W-:Y:S01]  /*e0d0*/  STS.U16 [R43+UR8+0x13700], R45 ;  /* 0x0137002d2b007988 */ /* 0x000fe20008000408 */
[----:B0-----:R-:W-:-:S03]  /*e0e0*/  LEA R37, P0, R35, R5, 0x1 ;  /* 0x0000000523257211 */ /* 0x001fc600078008ff */
[----:B------:R0:W-:Y:S01]  /*e0f0*/  STS.U16 [R43+UR8+0x13b00], R49 ;  /* 0x013b00312b007988 */ /* 0x0001e20008000408 */
[----:B------:R-:W-:-:S03]  /*e100*/  LEA.HI.X.SX32 R38, R35, R4, 0x1, P0 ;  /* 0x0000000423267211 */ /* 0x000fc600000f0eff */
[----:B0-----:R-:W4:Y:S04]  /*e110*/  LDL.LU R49, [R1+0x1e0] ;  /* 0x0001e00001317983 */ /* 0x001f280000300800 */
[----:B------:R-:W4:Y:S04]  /*e120*/  LDL.LU R46, [R1+0x1dc] ;  /* 0x0001dc00012e7983 */ /* 0x000f280000300800 */
[----:B------:R-:W-:Y:S04]  /*e130*/  STL [R1+0x118], R37 ;  /* 0x0001182501007387 */ /* 0x000fe80000100800 */
[----:B------:R0:W-:Y:S01]  /*e140*/  STL [R1+0x114], R38 ;  /* 0x0001142601007387 */ /* 0x0001e20000100800 */
[----:B------:R-:W-:Y:S01]  /*e150*/  IMAD R35, R63, UR7, RZ ;  /* 0x000000073f237c24 */ /* 0x000fe2000f8e02ff */
[----:B-1----:R-:W-:Y:S01]  /*e160*/  LOP3.LUT R45, R39, 0x3f, RZ, 0xc0, !PT ;  /* 0x0000003f272d7812 */ /* 0x002fe200078ec0ff */
[----:B------:R-:W-:Y:S01]  /*e170*/  @P3 IMAD.MOV.U32 R39, RZ, RZ, R38 ;  /* 0x000000ffff273224 */ /* 0x000fe200078e0026 */
[----:B------:R-:W-:Y:S01]  /*e180*/  PRMT R36, RZ, 0x7610, R36 ;  /* 0x00007610ff247816 */ /* 0x000fe20000000024 */
[----:B0-----:R-:W-:Y:S01]  /*e190*/  @P3 IMAD.MOV.U32 R38, RZ, RZ, R37 ;  /* 0x000000ffff263224 */ /* 0x001fe200078e0025 */
[----:B------:R-:W-:-:S04]  /*e1a0*/  LEA R37, P0, R35, R5, 0x1 ;  /* 0x0000000523257211 */ /* 0x000fc800078008ff */
[----:B------:R0:W4:Y:S02]  /*e1b0*/  @P3 LDG.E.U16 R36, desc[UR24][R38.64] ;  /* 0x0000001826243981 */ /* 0x000124000c1e1500 */
[----:B0-----:R-:W-:Y:S01]  /*e1c0*/  LEA.HI.X.SX32 R38, R35, R4, 0x1, P0 ;  /* 0x0000000423267211 */ /* 0x001fe200000f0eff */
[----:B------:R-:W-:Y:S01]  /*e1d0*/  IMAD.SHL.U32 R45, R45, 0x2, RZ ;  /* 0x000000022d2d7824 */ /* 0x000fe200078e00ff */
[----:B------:R-:W-:-:S03]  /*e1e0*/  PRMT R35, RZ, 0x7610, R35 ;  /* 0x00007610ff237816 */ /* 0x000fc60000000023 */
[----:B------:R-:W-:Y:S02]  /*e1f0*/  @P3 IMAD.MOV.U32 R39, RZ, RZ, R38 ;  /* 0x000000ffff273224 */ /* 0x000fe400078e0026 */
[----:B------:R-:W-:Y:S01]  /*e200*/  IMAD R3, R3, 0x100, R45 ;  /* 0x0000010003037824 */ /* 0x000fe200078e022d */
[----:B---3--:R0:W-:Y:S04]  /*e210*/  STS.U16 [R43+UR8+0x13f00], R42 ;  /* 0x013f002a2b007988 */ /* 0x0081e80008000408 */
[----:B0-----:R-:W3:Y:S04]  /*e220*/  LDL.LU R43, [R1+0x21c] ;  /* 0x00021c00012b7983 */ /* 0x001ee80000300800 */
[----:B------:R-:W3:Y:S04]  /*e230*/  LDL.LU R42, [R1+0x1f4] ;  /* 0x0001f400012a7983 */ /* 0x000ee80000300800 */
[----:B------:R-:W-:Y:S04]  /*e240*/  STL [R1+0x158], R37 ;  /* 0x0001582501007387 */ /* 0x000fe80000100800 */
[----:B------:R0:W-:Y:S04]  /*e250*/  STL [R1+0x154], R38 ;  /* 0x0001542601007387 */ /* 0x0001e80000100800 */
[----:B------:R-:W3:Y:S04]  /*e260*/  LDL.LU R77, [R1+0x1f8] ;  /* 0x0001f800014d7983 */ /* 0x000ee80000300800 */
[----:B------:R-:W3:Y:S01]  /*e270*/  LDL.LU R52, [R1+0x1ec] ;  /* 0x0001ec0001347983 */ /* 0x000ee20000300800 */
[----:B0-----:R-:W-:-:S02]  /*e280*/  @P3 IMAD.MOV.U32 R38, RZ, RZ, R37 ;  /* 0x000000ffff263224 */ /* 0x001fc400078e0025 */
[----:B------:R-:W-:-:S03]  /*e290*/  IMAD R37, R85, UR7, RZ ;  /* 0x0000000755257c24 */ /* 0x000fc6000f8e02ff */
[----:B------:R0:W3:Y:S04]  /*e2a0*/  @P3 LDG.E.U16 R35, desc[UR24][R38.64] ;  /* 0x0000001826233981 */ /* 0x0000e8000c1e1500 */
[----:B--2---:R1:W-:Y:S01]  /*e2b0*/  STS.U16 [R3+UR8+0x800], R40 ;  /* 0x0008002803007988 */ /* 0x0043e20008000408 */
[----:B0-----:R-:W-:-:S04]  /*e2c0*/  LEA R39, P0, R37, R5, 0x1 ;  /* 0x0000000525277211 */ /* 0x001fc800078008ff */
[----:B-1----:R-:W-:Y:S01]  /*e2d0*/  LEA.HI.X.SX32 R40, R37, R4, 0x1, P0 ;  /* 0x0000000425287211 */ /* 0x002fe200000f0eff */
[----:B------:R-:W-:Y:S01]  /*e2e0*/  IMAD R37, R76, UR7, RZ ;  /* 0x000000074c257c24 */ /* 0x000fe2000f8e02ff */
[----:B------:R0:W-:Y:S01]  /*e2f0*/  STS.U16 [R3+UR8+0x400], R41 ;  /* 0x0004002903007988 */ /* 0x0001e20008000408 */
[----:B------:R-:W-:-:S03]  /*e300*/  PRMT R38, RZ, 0x7610, R38 ;  /* 0x00007610ff267816 */ /* 0x000fc60000000026 */
[----:B------:R-:W-:Y:S04]  /*e310*/  STL [R1+0x1a0], R39 ;  /* 0x0001a02701007387 */ /* 0x000fe80000100800 */
[----:B------:R1:W-:Y:S01]  /*e320*/  STL [R1+0x19c], R40 ;  /* 0x00019c2801007387 */ /* 0x0003e20000100800 */
[----:B0-----:R-:W-:-:S03]  /*e330*/  @P3 IMAD.MOV.U32 R41, RZ, RZ, R40 ;  /* 0x000000ffff293224 */ /* 0x001fc600078e0028 */
[----:B----4-:R0:W-:Y:S04]  /*e340*/  STS.U16 [R3+UR8], R44 ;  /* 0x0000002c03007988 */ /* 0x0101e80008000408 */
[----:B------:R-:W2:Y:S01]  /*e350*/  LDL.LU R45, [R1+0x1f0] ;  /* 0x0001f000012d7983 */ /* 0x000ea20000300800 */
[----:B-1----:R-:W-:Y:S01]  /*e360*/  @P3 IMAD.MOV.U32 R40, RZ, RZ, R39 ;  /* 0x000000ffff283224 */ /* 0x002fe200078e0027 */
[C---:B------:R-:W-:Y:S02]  /*e370*/  LEA R39, P0, R37.reuse, R5, 0x1 ;  /* 0x0000000525277211 */ /* 0x040fe400078008ff */
[----:B0-----:R-:W4:Y:S04]  /*e380*/  LDL.LU R44, [R1+0x1e4] ;  /* 0x0001e400012c7983 */ /* 0x001f280000300800 */
[----:B------:R0:W2:Y:S04]  /*e390*/  @P3 LDG.E.U16 R38, desc[UR24][R40.64] ;  /* 0x0000001828263981 */ /* 0x0000a8000c1e1500 */
[----:B------:R-:W-:Y:S01]  /*e3a0*/  STL [R1+0x1e0], R39 ;  /* 0x0001e02701007387 */ /* 0x000fe20000100800 */
[----:B0-----:R-:W-:-:S05]  /*e3b0*/  LEA.HI.X.SX32 R40, R37, R4, 0x1, P0 ;  /* 0x0000000425287211 */ /* 0x001fca00000f0eff */
[----:B------:R0:W-:Y:S04]  /*e3c0*/  STL [R1+0x1dc], R40 ;  /* 0x0001dc2801007387 */ /* 0x0001e80000100800 */
[----:B------:R-:W2:Y:S01]  /*e3d0*/  LDL.LU R83, [R1+0x1e8] ;  /* 0x0001e80001537983 */ /* 0x000ea20000300800 */
[----:B------:R-:W-:Y:S01]  /*e3e0*/  PRMT R37, RZ, 0x7610, R37 ;  /* 0x00007610ff257816 */ /* 0x000fe20000000025 */
[----:B------:R-:W-:Y:S02]  /*e3f0*/  @P3 IMAD.MOV.U32 R41, RZ, RZ, R40 ;  /* 0x000000ffff293224 */ /* 0x000fe400078e0028 */
[----:B0-----:R-:W-:Y:S02]  /*e400*/  @P3 IMAD.MOV.U32 R40, RZ, RZ, R39 ;  /* 0x000000ffff283224 */ /* 0x001fe400078e0027 */
[----:B------:R-:W-:Y:S01]  /*e410*/  IMAD R39, R73, UR7, RZ ;  /* 0x0000000749277c24 */ /* 0x000fe2000f8e02ff */
[----:B------:R0:W-:Y:S04]  /*e420*/  STS.U16 [R3+UR8+0xc00], R49 ;  /* 0x000c003103007988 */ /* 0x0001e80008000408 */
[----:B------:R1:W2:Y:S04]  /*e430*/  @P3 LDG.E.U16 R37, desc[UR24][R40.64] ;  /* 0x0000001828253981 */ /* 0x0002a8000c1e1500 */
[----:B0-----:R-:W2:Y:S01]  /*e440*/  LDL.LU R49, [R1+0x1b4] ;  /* 0x0001b40001317983 */ /* 0x001ea20000300800 */
[----:B-1----:R-:W-:-:S02]  /*e450*/  LEA R41, P0, R39, R5, 0x1 ;  /* 0x0000000527297211 */ /* 0x002fc400078008ff */
[----:B------:R-:W-:-:S03]  /*e460*/  PRMT R40, RZ, 0x7610, R40 ;  /* 0x00007610ff287816 */ /* 0x000fc60000000028 */
[----:B------:R-:W-:Y:S04]  /*e470*/  STL [R1+0x220], R41 ;  /* 0x0002202901007387 */ /* 0x000fe80000100800 */
[----:B------:R-:W-:Y:S04]  /*e480*/  STS.U16 [R3+UR8+0x1000], R46 ;  /* 0x0010002e03007988 */ /* 0x000fe80008000408 */
[----:B---3--:R0:W-:Y:S04]  /*e490*/  STS.U16 [R3+UR8+0x1800], R42 ;  /* 0x0018002a03007988 */ /* 0x0081e80008000408 */
[----:B------:R1:W-:Y:S01]  /*e4a0*/  STS.U16 [R3+UR8+0x1400], R43 ;  /* 0x0014002b03007988 */ /* 0x0003e20008000408 */
[----:B0-----:R-:W-:Y:S01]  /*e4b0*/  LEA.HI.X.SX32 R42, R39, R4, 0x1, P0 ;  /* 0x00000004272a7211 */ /* 0x001fe200000f0eff */
[----:B------:R-:W-:-:S04]  /*e4c0*/  IMAD R39, R89, UR7, RZ ;  /* 0x0000000759277c24 */ /* 0x000fc8000f8e02ff */
[----:B------:R0:W-:Y:S01]  /*e4d0*/  STL [R1+0x21c], R42 ;  /* 0x00021c2a01007387 */ /* 0x0001e20000100800 */
[----:B-1----:R-:W-:-:S03]  /*e4e0*/  @P3 IMAD.MOV.U32 R43, RZ, RZ, R42 ;  /* 0x000000ffff2b3224 */ /* 0x002fc600078e002a */
[----:B------:R-:W3:Y:S04]  /*e4f0*/  LDL.LU R53, [R1+0x1b8] ;  /* 0x0001b80001357983 */ /* 0x000ee80000300800 */
[----:B------:R-:W3:Y:S01]  /*e500*/  LDL.LU R46, [R1+0x1ac] ;  /* 0x0001ac00012e7983 */ /* 0x000ee20000300800 */
[----:B0-----:R-:W-:Y:S01]  /*e510*/  @P3 IMAD.MOV.U32 R42, RZ, RZ, R41 ;  /* 0x000000ffff2a3224 */ /* 0x001fe200078e0029 */
[----:B------:R-:W-:-:S04]  /*e520*/  LEA R41, P0, R39, R5, 0x1 ;  /* 0x0000000527297211 */ /* 0x000fc800078008ff */
[----:B------:R0:W3:Y:S04]  /*e530*/  @P3 LDG.E.U16 R40, desc[UR24][R42.64] ;  /* 0x000000182a283981 */ /* 0x0000e8000c1e1500 */
[----:B------:R-:W-:Y:S01]  /*e540*/  STL [R1+0x260], R41 ;  /* 0x0002602901007387 */ /* 0x000fe20000100800 */
[----:B0-----:R-:W-:-:S03]  /*e550*/  LEA.HI.X.SX32 R42, R39, R4, 0x1, P0 ;  /* 0x00000004272a7211 */ /* 0x001fc600000f0eff */
[----:B------:R0:W-:Y:S04]  /*e560*/  STS.U16 [R3+UR8+0x2000], R52 ;  /* 0x0020003403007988 */ /* 0x0001e80008000408 */
[----:B------:R1:W-:Y:S04]  /*e570*/  STL [R1+0x25c], R42 ;  /* 0x00025c2a01007387 */ /* 0x0003e80000100800 */
[----:B0-----:R-:W3:Y:S01]  /*e580*/  LDL.LU R52, [R1+0x1b0] ;  /* 0x0001b00001347983 */ /* 0x001ee20000300800 */
[----:B------:R-:W-:Y:S01]  /*e590*/  PRMT R39, RZ, 0x7610, R39 ;  /* 0x00007610ff277816 */ /* 0x000fe20000000027 */
[----:B------:R-:W-:-:S02]  /*e5a0*/  @P3 IMAD.MOV.U32 R43, RZ, RZ, R42 ;  /* 0x000000ffff2b3224 */ /* 0x000fc400078e002a */
[----:B-1----:R-:W-:Y:S01]  /*e5b0*/  @P3 IMAD.MOV.U32 R42, RZ, RZ, R41 ;  /* 0x000000ffff2a3224 */ /* 0x002fe200078e0029 */
[----:B------:R-:W3:Y:S01]  /*e5c0*/  LDL.LU R68, [R1+0x1a8] ;  /* 0x0001a80001447983 */ /* 0x000ee20000300800 */
[----:B------:R-:W-:-:S03]  /*e5d0*/  IMAD R41, R82, UR7, RZ ;  /* 0x0000000752297c24 */ /* 0x000fc6000f8e02ff */
[----:B------:R0:W-:Y:S04]  /*e5e0*/  STS.U16 [R3+UR8+0x1c00], R77 ;  /* 0x001c004d03007988 */ /* 0x0001e80008000408 */
[----:B------:R1:W3:Y:S04]  /*e5f0*/  @P3 LDG.E.U16 R39, desc[UR24][R42.64] ;  /* 0x000000182a273981 */ /* 0x0002e8000c1e1500 */
[----:B0-----:R-:W3:Y:S01]  /*e600*/  LDL.LU R77, [R1+0x1a4] ;  /* 0x0001a400014d7983 */ /* 0x001ee20000300800 */
[----:B-1----:R-:W-:-:S03]  /*e610*/  LEA R43, P0, R41, R5, 0x1 ;  /* 0x00000005292b7211 */ /* 0x002fc600078008ff */
[----:B----4-:R0:W-:Y:S04]  /*e620*/  STS.U16 [R3+UR8+0x2800], R44 ;  /* 0x0028002c03007988 */ /* 0x0101e80008000408 */
[----:B------:R-:W-:Y:S01]  /*e630*/  STL [R1+0x2a0], R43 ;  /* 0x0002a02b01007387 */ /* 0x000fe20000100800 */
[----:B0-----:R-:W-:-:S03]  /*e640*/  LEA.HI.X.SX32 R44, R41, R4, 0x1, P0 ;  /* 0x00000004292c7211 */ /* 0x001fc600000f0eff */
[----:B--2---:R0:W-:Y:S04]  /*e650*/  STS.U16 [R3+UR8+0x2c00], R83 ;  /* 0x002c005303007988 */ /* 0x0041e80008000408 */
[----:B------:R-:W-:Y:S04]  /*e660*/  STL [R1+0x29c], R44 ;  /* 0x00029c2c01007387 */ /* 0x000fe80000100800 */
[----:B0-----:R-:W2:Y:S01]  /*e670*/  LDL.LU R83, [R1+0x178] ;  /* 0x0001780001537983 */ /* 0x001ea20000300800 */
[----:B------:R-:W-:Y:S01]  /*e680*/  IMAD R41, R75, UR7, RZ ;  /* 0x000000074b297c24 */ /* 0x000fe2000f8e02ff */
[----:B------:R-:W-:-:S02]  /*e690*/  PRMT R42, RZ, 0x7610, R42 ;  /* 0x00007610ff2a7816 */ /* 0x000fc4000000002a */
[----:B------:R0:W-:Y:S04]  /*e6a0*/  STS.U16 [R3+UR8+0x2400], R45 ;  /* 0x0024002d03007988 */ /* 0x0001e80008000408 */
[----:B------:R1:W-:Y:S01]  /*e6b0*/  STS.U16 [R3+UR8+0x3000], R49 ;  /* 0x0030003103007988 */ /* 0x0003e20008000408 */
[----:B0-----:R-:W-:Y:S02]  /*e6c0*/  @P3 IMAD.MOV.U32 R45, RZ, RZ, R44 ;  /* 0x000000ffff2d3224 */ /* 0x001fe400078e002c */
[----:B------:R-:W-:Y:S01]  /*e6d0*/  @P3 IMAD.MOV.U32 R44, RZ, RZ, R43 ;  /* 0x000000ffff2c3224 */ /* 0x000fe200078e002b */
[C---:B------:R-:W-:Y:S01]  /*e6e0*/  LEA R43, P0, R41.reuse, R5, 0x1 ;  /* 0x00000005292b7211 */ /* 0x040fe200078008ff */
[----:B-1----:R-:W4:Y:S04]  /*e6f0*/  LDL.LU R49, [R1+0x174] ;  /* 0x0001740001317983 */ /* 0x002f280000300800 */
[----:B------:R0:W4:Y:S04]  /*e700*/  @P3 LDG.E.U16 R42, desc[UR24][R44.64] ;  /* 0x000000182c2a3981 */ /* 0x000128000c1e1500 */
[----:B------:R-:W-:Y:S01]  /*e710*/  STL [R1+0x2e0], R43 ;  /* 0x0002e02b01007387 */ /* 0x000fe20000100800 */
[----:B0-----:R-:W-:-:S02]  /*e720*/  LEA.HI.X.SX32 R44, R41, R4, 0x1, P0 ;  /* 0x00000004292c7211 */ /* 0x001fc400000f0eff */
[----:B------:R-:W-:-:S03]  /*e730*/  PRMT R41, RZ, 0x7610, R41 ;  /* 0x00007610ff297816 */ /* 0x000fc60000000029 */
[----:B------:R0:W-:Y:S01]  /*e740*/  STL [R1+0x2dc], R44 ;  /* 0x0002dc2c01007387 */ /* 0x0001e20000100800 */
[----:B------:R-:W-:-:S03]  /*e750*/  @P3 IMAD.MOV.U32 R45, RZ, RZ, R44 ;  /* 0x000000ffff2d3224 */ /* 0x000fc600078e002c */
[----:B------:R-:W4:Y:S04]  /*e760*/  LDL.LU R85, [R1+0x170] ;  /* 0x0001700001557983 */ /* 0x000f280000300800 */
[----:B------:R-:W4:Y:S01]  /*e770*/  LDL.LU R55, [R1+0x16c] ;  /* 0x00016c0001377983 */ /* 0x000f220000300800 */
[----:B0-----:R-:W-:Y:S02]  /*e780*/  @P3 IMAD.MOV.U32 R44, RZ, RZ, R43 ;  /* 0x000000ffff2c3224 */ /* 0x001fe400078e002b */
[----:B------:R-:W-:-:S03]  /*e790*/  IMAD R43, R65, UR7, RZ ;  /* 0x00000007412b7c24 */ /* 0x000fc6000f8e02ff */
[----:B------:R0:W4:Y:S02]  /*e7a0*/  @P3 LDG.E.U16 R41, desc[UR24][R44.64] ;  /* 0x000000182c293981 */ /* 0x000124000c1e1500 */
[----:B0-----:R-:W-:-:S05]  /*e7b0*/  LEA R45, P0, R43, R5, 0x1 ;  /* 0x000000052b2d7211 */ /* 0x001fca00078008ff */
[----:B------:R-:W-:Y:S01]  /*e7c0*/  STL [R1+0x320], R45 ;  /* 0x0003202d01007387 */ /* 0x000fe20000100800 */
[----:B------:R-:W-:Y:S02]  /*e7d0*/  PRMT R44, RZ, 0x7610, R44 ;  /* 0x00007610ff2c7816 */ /* 0x000fe4000000002c */
[----:B------:R-:W-:Y:S01]  /*e7e0*/  LOP3.LUT R63, R3, 0x10, RZ, 0x3c, !PT ;  /* 0x00000010033f7812 */ /* 0x000fe200078e3cff */
[----:B---3--:R0:W-:Y:S04]  /*e7f0*/  STS.U16 [R3+UR8+0x3800], R46 ;  /* 0x0038002e03007988 */ /* 0x0081e80008000408 */
[----:B------:R1:W-:Y:S01]  /*e800*/  STS.U16 [R3+UR8+0x3400], R53 ;  /* 0x0034003503007988 */ /* 0x0003e20008000408 */
[----:B0-----:R-:W-:-:S05]  /*e810*/  LEA.HI.X.SX32 R46, R43, R4, 0x1, P0 ;  /* 0x000000042b2e7211 */ /* 0x001fca00000f0eff */
[----:B------:R-:W-:Y:S04]  /*e820*/  STL [R1+0x31c], R46 ;  /* 0x00031c2e01007387 */ /* 0x000fe80000100800 */
[----:B-1----:R-:W3:Y:S04]  /*e830*/  LDL.LU R53, [R1+0x168] ;  /* 0x0001680001357983 */ /* 0x002ee80000300800 */
[----:B------:R0:W-:Y:S04]  /*e840*/  STS.U16 [R3+UR8+0x3c00], R52 ;  /* 0x003c003403007988 */ /* 0x0001e80008000408 */
[----:B0-----:R-:W3:Y:S01]  /*e850*/  LDL.LU R52, [R1+0x164] ;  /* 0x0001640001347983 */ /* 0x001ee20000300800 */
[----:B------:R-:W-:-:S02]  /*e860*/  IMAD R43, R71, UR7, RZ ;  /* 0x00000007472b7c24 */ /* 0x000fc4000f8e02ff */
[----:B------:R-:W-:Y:S01]  /*e870*/  @P3 IMAD.MOV.U32 R47, RZ, RZ, R46 ;  /* 0x000000ffff2f3224 */ /* 0x000fe200078e002e */
[----:B------:R-:W3:Y:S01]  /*e880*/  LDL.LU R54, [R1+0x160] ;  /* 0x0001600001367983 */ /* 0x000ee20000300800 */
[----:B------:R-:W-:Y:S01]  /*e890*/  @P3 IMAD.MOV.U32 R46, RZ, RZ, R45 ;  /* 0x000000ffff2e3224 */ /* 0x000fe200078e002d */
[----:B------:R-:W-:-:S04]  /*e8a0*/  LEA R45, P0, R43, R5, 0x1 ;  /* 0x000000052b2d7211 */ /* 0x000fc800078008ff */
[----:B------:R0:W3:Y:S04]  /*e8b0*/  @P3 LDG.E.U16 R44, desc[UR24][R46.64] ;  /* 0x000000182e2c3981 */ /* 0x0000e8000c1e1500 */
[----:B------:R1:W-:Y:S01]  /*e8c0*/  STS.U16 [R63+UR8+0x80], R68 ;  /* 0x000080443f007988 */ /* 0x0003e20008000408 */
[----:B0-----:R-:W-:-:S03]  /*e8d0*/  LEA.HI.X.SX32 R46, R43, R4, 0x1, P0 ;  /* 0x000000042b2e7211 */ /* 0x001fc600000f0eff */
[----:B------:R0:W-:Y:S04]  /*e8e0*/  STS.U16 [R63+UR8+0x480], R77 ;  /* 0x0004804d3f007988 */ /* 0x0001e80008000408 */
[----:B-1----:R-:W3:Y:S04]  /*e8f0*/  LDL.LU R68, [R1+0x15c] ;  /* 0x00015c0001447983 */ /* 0x002ee80000300800 */
[----:B------:R-:W-:Y:S04]  /*e900*/  STL [R1+0x35c], R45 ;  /* 0x00035c2d01007387 */ /* 0x000fe80000100800 */
[----:B------:R-:W-:Y:S04]  /*e910*/  STL [R1+0x358], R46 ;  /* 0x0003582e01007387 */ /* 0x000fe80000100800 */
[----:B0-----:R-:W3:Y:S04]  /*e920*/  LDL.LU R77, [R1+0x12c] ;  /* 0x00012c00014d7983 */ /* 0x001ee80000300800 */
[----:B--2---:R0:W-:Y:S04]  /*e930*/  STS.U16 [R63+UR8+0x880], R83 ;  /* 0x000880533f007988 */ /* 0x0041e80008000408 */
[----:B0-----:R-:W2:Y:S01]  /*e940*/  LDL.LU R83, [R1+0x124] ;  /* 0x0001240001537983 */ /* 0x001ea20000300800 */
[----:B------:R-:W-:Y:S01]  /*e950*/  PRMT R43, RZ, 0x7610, R43 ;  /* 0x00007610ff2b7816 */ /* 0x000fe2000000002b */
[----:B------:R-:W-:-:S02]  /*e960*/  @P3 IMAD.MOV.U32 R47, RZ, RZ, R46 ;  /* 0x000000ffff2f3224 */ /* 0x000fc400078e002e */
[----:B------:R-:W-:Y:S02]  /*e970*/  @P3 IMAD.MOV.U32 R46, RZ, RZ, R45 ;  /* 0x000000ffff2e3224 */ /* 0x000fe400078e002d */
[----:B------:R-:W-:-:S03]  /*e980*/  IMAD R45, R48, UR7, RZ ;  /* 0x00000007302d7c24 */ /* 0x000fc6000f8e02ff */
[----:B------:R0:W2:Y:S02]  /*e990*/  @P3 LDG.E.U16 R43, desc[UR24][R46.64] ;  /* 0x000000182e2b3981 */ /* 0x0000a4000c1e1500 */
[----:B0-----:R-:W-:-:S04]  /*e9a0*/  LEA R47, P0, R45, R5, 0x1 ;  /* 0x000000052d2f7211 */ /* 0x001fc800078008ff */
[----:B------:R-:W-:Y:S01]  /*e9b0*/  LEA.HI.X.SX32 R48, R45, R4, 0x1, P0 ;  /* 0x000000042d307211 */ /* 0x000fe200000f0eff */
[----:B------:R-:W-:Y:S01]  /*e9c0*/  IMAD R45, R69, UR7, RZ ;  /* 0x00000007452d7c24 */ /* 0x000fe2000f8e02ff */
[----:B----4-:R0:W-:Y:S01]  /*e9d0*/  STS.U16 [R63+UR8+0xc80], R49 ;  /* 0x000c80313f007988 */ /* 0x0101e20008000408 */
[----:B------:R-:W-:-:S03]  /*e9e0*/  PRMT R46, RZ, 0x7610, R46 ;  /* 0x00007610ff2e7816 */ /* 0x000fc6000000002e */
[----:B------:R-:W-:Y:S04]  /*e9f0*/  STL [R1+0x38c], R47 ;  /* 0x00038c2f01007387 */ /* 0x000fe80000100800 */
[----:B------:R1:W-:Y:S01]  /*ea00*/  STL [R1+0x388], R48 ;  /* 0x0003883001007387 */ /* 0x0003e20000100800 */
[----:B0-----:R-:W-:Y:S02]  /*ea10*/  @P3 IMAD.MOV.U32 R49, RZ, RZ, R48 ;  /* 0x000000ffff313224 */ /* 0x001fe400078e0030 */
[----:B-1----:R-:W-:Y:S01]  /*ea20*/  @P3 IMAD.MOV.U32 R48, RZ, RZ, R47 ;  /* 0x000000ffff303224 */ /* 0x002fe200078e002f */
[----:B------:R-:W-:-:S04]  /*ea30*/  LEA R47, P0, R45, R5, 0x1 ;  /* 0x000000052d2f7211 */ /* 0x000fc800078008ff */
[----:B------:R0:W4:Y:S04]  /*ea40*/  @P3 LDG.E.U16 R46, desc[UR24][R48.64] ;  /* 0x00000018302e3981 */ /* 0x000128000c1e1500 */
[----:B------:R-:W-:Y:S01]  /*ea50*/  STL [R1+0x3bc], R47 ;  /* 0x0003bc2f01007387 */ /* 0x000fe20000100800 */
[----:B0-----:R-:W-:Y:S02]  /*ea60*/  LEA.HI.X.SX32 R48, R45, R4, 0x1, P0 ;  /* 0x000000042d307211 */ /* 0x001fe400000f0eff */
[----:B------:R-:W-:-:S03]  /*ea70*/  PRMT R45, RZ, 0x7610, R45 ;  /* 0x00007610ff2d7816 */ /* 0x000fc6000000002d */
[----:B------:R0:W-:Y:S01]  /*ea80*/  STL [R1+0x3b8], R48 ;  /* 0x0003b83001007387 */ /* 0x0001e20000100800 */
[----:B------:R-:W-:-:S03]  /*ea90*/  @P3 IMAD.MOV.U32 R49, RZ, RZ, R48 ;  /* 0x000000ffff313224 */ /* 0x000fc600078e0030 */
[----:B------:R-:W-:Y:S01]  /*eaa0*/  STS.U16 [R63+UR8+0x1080], R85 ;  /* 0x001080553f007988 */ /* 0x000fe20008000408 */
[----:B0-----:R-:W-:Y:S02]  /*eab0*/  @P3 IMAD.MOV.U32 R48, RZ, RZ, R47 ;  /* 0x000000ffff303224 */ /* 0x001fe400078e002f */
[----:B------:R-:W-:Y:S01]  /*eac0*/  IMAD R47, R62, UR7, RZ ;  /* 0x000000073e2f7c24 */ /* 0x000fe2000f8e02ff */
[----:B------:R-:W-:Y:S04]  /*ead0*/  STS.U16 [R63+UR8+0x1480], R55 ;  /* 0x001480373f007988 */ /* 0x000fe80008000408 */
[----:B------:R0:W2:Y:S02]  /*eae0*/  @P3 LDG.E.U16 R45, desc[UR24][R48.64] ;  /* 0x00000018302d3981 */ /* 0x0000a4000c1e1500 */
[----:B0-----:R-:W-:-:S02]  /*eaf0*/  LEA R49, P0, R47, R5, 0x1 ;  /* 0x000000052f317211 */ /* 0x001fc400078008ff */
[----:B------:R-:W-:-:S03]  /*eb00*/  PRMT R48, RZ, 0x7610, R48 ;  /* 0x00007610ff307816 */ /* 0x000fc60000000030 */
[----:B------:R-:W-:Y:S04]  /*eb10*/  STL [R1+0x3ec], R49 ;  /* 0x0003ec3101007387 */ /* 0x000fe80000100800 */
[----:B---3--:R-:W-:Y:S04]  /*eb20*/  STS.U16 [R63+UR8+0x1880], R53 ;  /* 0x001880353f007988 */ /* 0x008fe80008000408 */
[----:B------:R0:W-:Y:S02]  /*eb30*/  STS.U16 [R63+UR8+0x1c80], R52 ;  /* 0x001c80343f007988 */ /* 0x0001e40008000408 */
[----:B0-----:R-:W-:Y:S01]  /*eb40*/  LEA.HI.X.SX32 R52, R47, R4, 0x1, P0 ;  /* 0x000000042f347211 */ /* 0x001fe200000f0eff */
[----:B------:R-:W-:-:S04]  /*eb50*/  IMAD R47, R61, UR7, RZ ;  /* 0x000000073d2f7c24 */ /* 0x000fc8000f8e02ff */
[----:B------:R0:W-:Y:S01]  /*eb60*/  STL [R1+0x3e8], R52 ;  /* 0x0003e83401007387 */ /* 0x0001e20000100800 */
[----:B------:R-:W-:Y:S02]  /*eb70*/  @P3 IMAD.MOV.U32 R53, RZ, RZ, R52 ;  /* 0x000000ffff353224 */ /* 0x000fe400078e0034 */
[----:B0-----:R-:W-:Y:S01]  /*eb80*/  @P3 IMAD.MOV.U32 R52, RZ, RZ, R49 ;  /* 0x000000ffff343224 */ /* 0x001fe200078e0031 */
[----:B------:R-:W-:-:S04]  /*eb90*/  LEA R49, P0, R47, R5, 0x1 ;  /* 0x000000052f317211 */ /* 0x000fc800078008ff */
[----:B------:R0:W3:Y:S04]  /*eba0*/  @P3 LDG.E.U16 R48, desc[UR24][R52.64] ;  /* 0x0000001834303981 */ /* 0x0000e8000c1e1500 */
[----:B------:R-:W-:Y:S01]  /*ebb0*/  STL [R1+0x41c], R49 ;  /* 0x00041c3101007387 */ /* 0x000fe20000100800 */
[----:B0-----:R-:W-:Y:S02]  /*ebc0*/  LEA.HI.X.SX32 R52, R47, R4, 0x1, P0 ;  /* 0x000000042f347211 */ /* 0x001fe400000f0eff */
[----:B------:R-:W-:-:S03]  /*ebd0*/  PRMT R47, RZ, 0x7610, R47 ;  /* 0x00007610ff2f7816 */ /* 0x000fc6000000002f */
[----:B------:R0:W-:Y:S01]  /*ebe0*/  STL [R1+0x418], R52 ;  /* 0x0004183401007387 */ /* 0x0001e20000100800 */
[----:B------:R-:W-:Y:S02]  /*ebf0*/  @P3 IMAD.MOV.U32 R53, RZ, RZ, R52 ;  /* 0x000000ffff353224 */ /* 0x000fe400078e0034 */
[----:B0-----:R-:W-:Y:S02]  /*ec00*/  @P3 IMAD.MOV.U32 R52, RZ, RZ, R49 ;  /* 0x000000ffff343224 */ /* 0x001fe400078e0031 */
[----:B------:R-:W-:-:S03]  /*ec10*/  IMAD R49, R60, UR7, RZ ;  /* 0x000000073c317c24 */ /* 0x000fc6000f8e02ff */
[----:B------:R0:W3:Y:S02]  /*ec20*/  @P3 LDG.E.U16 R47, desc[UR24][R52.64] ;  /* 0x00000018342f3981 */ /* 0x0000e4000c1e1500 */
[----:B0-----:R-:W-:-:S04]  /*ec30*/  LEA R52, P0, R49, R5, 0x1 ;  /* 0x0000000531347211 */ /* 0x001fc800078008ff */
[----:B------:R-:W-:Y:S02]  /*ec40*/  LEA.HI.X.SX32 R53, R49, R4, 0x1, P0 ;  /* 0x0000000431357211 */ /* 0x000fe400000f0eff */
[----:B------:R-:W-:Y:S01]  /*ec50*/  PRMT R49, RZ, 0x7610, R49 ;  /* 0x00007610ff317816 */ /* 0x000fe20000000031 */
[----:B------:R0:W-:Y:S05]  /*ec60*/  STL [R1+0x444], R52 ;  /* 0x0004443401007387 */ /* 0x0001ea0000100800 */
[----:B------:R0:W3:Y:S04]  /*ec70*/  @P3 LDG.E.U16 R49, desc[UR24][R52.64] ;  /* 0x0000001834313981 */ /* 0x0000e8000c1e1500 */
[----:B------:R1:W-:Y:S01]  /*ec80*/  STS.U16 [R63+UR8+0x2080], R54 ;  /* 0x002080363f007988 */ /* 0x0003e20008000408 */
[----:B0-----:R-:W-:-:S03]  /*ec90*/  IMAD R52, R66, UR7, RZ ;  /* 0x0000000742347c24 */ /* 0x001fc6000f8e02ff */
[----:B------:R0:W-:Y:S02]  /*eca0*/  STL [R1+0x440], R53 ;  /* 0x0004403501007387 */ /* 0x0001e40000100800 */
[CC--:B-1----:R-:W-:Y:S02]  /*ecb0*/  LEA R54, P0, R52.reuse, R5.reuse, 0x1 ;  /* 0x0000000534367211 */ /* 0x0c2fe400078008ff */
[----:B------:R1:W-:Y:S02]  /*ecc0*/  STS.U16 [R63+UR8+0x2480], R68 ;  /* 0x002480443f007988 */ /* 0x0003e40008000408 */
[----:B------:R-:W-:Y:S02]  /*ecd0*/  LEA.HI.X.SX32 R55, R52, R4, 0x1, P0 ;  /* 0x0000000434377211 */ /* 0x000fe400000f0eff */
[----:B0-----:R-:W-:Y:S01]  /*ece0*/  PRMT R53, RZ, 0x7610, R53 ;  /* 0x00007610ff357816 */ /* 0x001fe20000000035 */
[----:B------:R-:W-:Y:S01]  /*ecf0*/  IMAD R52, R56, UR7, RZ ;  /* 0x0000000738347c24 */ /* 0x000fe2000f8e02ff */
[----:B------:R0:W-:Y:S04]  /*ed00*/  STS.U16 [R63+UR8+0x2880], R77 ;  /* 0x0028804d3f007988 */ /* 0x0001e80008000408 */
[----:B-1----:R-:W3:Y:S04]  /*ed10*/  LDL.LU R68, [R1+0xec] ;  /* 0x0000ec0001447983 */ /* 0x002ee80000300800 */
[----:B------:R-:W3:Y:S04]  /*ed20*/  LDL.LU R66, [R1+0x758] ;  /* 0x0007580001427983 */ /* 0x000ee80000300800 */
[----:B0-----:R-:W4:Y:S04]  /*ed30*/  LDL.LU R77, [R1+0xe4] ;  /* 0x0000e400014d7983 */ /* 0x001f280000300800 */
[----:B------:R0:W-:Y:S04]  /*ed40*/  STL [R1+0xe0], R54 ;  /* 0x0000e03601007387 */ /* 0x0001e80000100800 */
[----:B------:R0:W4:Y:S04]  /*ed50*/  @P3 LDG.E.U16 R53, desc[UR24][R54.64] ;  /* 0x0000001836353981 */ /* 0x000128000c1e1500 */
[----:B------:R1:W-:Y:S04]  /*ed60*/  STL [R1+0xdc], R55 ;  /* 0x0000dc3701007387 */ /* 0x0003e80000100800 */
[----:B------:R-:W4:Y:S01]  /*ed70*/  LDL.LU R56, [R1+0x754] ;  /* 0x0007540001387983 */ /* 0x000f220000300800 */
[----:B0-----:R-:W-:-:S04]  /*ed80*/  LEA R54, P0, R52, R5, 0x1 ;  /* 0x0000000534367211 */ /* 0x001fc800078008ff */
[----:B-1----:R-:W-:Y:S02]  /*ed90*/  LEA.HI.X.SX32 R55, R52, R4, 0x1, P0 ;  /* 0x0000000434377211 */ /* 0x002fe400000f0eff */
[----:B------:R-:W-:Y:S01]  /*eda0*/  PRMT R52, RZ, 0x7610, R52 ;  /* 0x00007610ff347816 */ /* 0x000fe20000000034 */
[----:B--2---:R0:W-:Y:S05]  /*edb0*/  STS.U16 [R63+UR8+0x2c80], R83 ;  /* 0x002c80533f007988 */ /* 0x0041ea0008000408 */
[----:B------:R1:W2:Y:S04]  /*edc0*/  @P3 LDG.E.U16 R52, desc[UR24][R54.64] ;  /* 0x0000001836343981 */ /* 0x0002a8000c1e1500 */
[----:B0-----:R-:W2:Y:S04]  /*edd0*/  LDL.LU R83, [R1] ;  /* 0x0000000001537983 */ /* 0x001ea80000300800 */
[----:B------:R1:W-:Y:S04]  /*ede0*/  STL [R1+0x120], R54 ;  /* 0x0001203601007387 */ /* 0x0003e80000100800 */
[----:B------:R0:W-:Y:S01]  /*edf0*/  STL [R1+0x11c], R55 ;  /* 0x00011c3701007387 */ /* 0x0001e20000100800 */
[----:B-1----:R-:W-:-:S03]  /*ee00*/  IMAD R54, R50, UR7, RZ ;  /* 0x0000000732367c24 */ /* 0x002fc6000f8e02ff */
[----:B------:R-:W2:Y:S01]  /*ee10*/  LDL.LU R50, [R1+0x750] ;  /* 0x0007500001327983 */ /* 0x000ea20000300800 */
[----:B------:R-:W-:-:S03]  /*ee20*/  LOP3.LUT R60, R3, 0x20, RZ, 0x3c, !PT ;  /* 0x00000020033c7812 */ /* 0x000fc600078e3cff */
[----:B------:R-:W-:Y:S01]  /*ee30*/  STS.U16 [R63+UR8+0x3080], R70 ;  /* 0x003080463f007988 */ /* 0x000fe20008000408 */
[----:B0-----:R-:W-:-:S03]  /*ee40*/  LEA R55, P0, R54, R5, 0x1 ;  /* 0x0000000536377211 */ /* 0x001fc600078008ff */
[----:B------:R-:W-:Y:S01]  /*ee50*/  STS.U16 [R63+UR8+0x3480], R67 ;  /* 0x003480433f007988 */ /* 0x000fe20008000408 */
[----:B------:R-:W-:Y:S01]  /*ee60*/  LEA.HI.X.SX32 R61, R54, R4, 0x1, P0 ;  /* 0x00000004363d7211 */ /* 0x000fe200000f0eff */
[----:B------:R-:W-:Y:S02]  /*ee70*/  @P3 IMAD.MOV.U32 R54, RZ, RZ, R55 ;  /* 0x000000ffff363224 */ /* 0x000fe400078e0037 */
[----:B------:R0:W-:Y:S04]  /*ee80*/  STL [R1+0x160], R55 ;  /* 0x0001603701007387 */ /* 0x0001e80000100800 */
[----:B------:R-:W-:Y:S01]  /*ee90*/  STL [R1+0x15c], R61 ;  /* 0x00015c3d01007387 */ /* 0x000fe20000100800 */
[----:B0-----:R-:W-:Y:S01]  /*eea0*/  @P3 IMAD.MOV.U32 R55, RZ, RZ, R61 ;  /* 0x000000ffff373224 */ /* 0x001fe200078e003d */
[----:B------:R-:W-:-:S02]  /*eeb0*/  PRMT R58, RZ, 0x7610, R58 ;  /* 0x00007610ff3a7816 */ /* 0x000fc4000000003a */
[----:B------:R-:W-:-:S06]  /*eec0*/  PRMT R59, RZ, 0x7610, R59 ;  /* 0x00007610ff3b7816 */ /* 0x000fcc000000003b */
[----:B------:R0:W2:Y:S02]  /*eed0*/  @P3 LDG.E.U16 R59, desc[UR24][R54.64] ;  /* 0x00000018363b3981 */ /* 0x0000a4000c1e1500 */
[----:B0-----:R-:W-:Y:S02]  /*eee0*/  PRMT R55, RZ, 0x7610, R55 ;  /* 0x00007610ff377816 */ /* 0x001fe40000000037 */
[----:B------:R-:W-:Y:S01]  /*eef0*/  PRMT R54, RZ, 0x7610, R54 ;  /* 0x00007610ff367816 */ /* 0x000fe20000000036 */
[----:B---3--:R-:W-:Y:S04]  /*ef00*/  STS.U16 [R63+UR8+0x3880], R66 ;  /* 0x003880423f007988 */ /* 0x008fe80008000408 */
[----:B------:R-:W-:Y:S04]  /*ef10*/  STS.U16 [R63+UR8+0x3c80], R64 ;  /* 0x003c80403f007988 */ /* 0x000fe80008000408 */
[----:B------:R-:W-:Y:S04]  /*ef20*/  STS.U16 [R60+UR8+0x100], R57 ;  /* 0x000100393c007988 */ /* 0x000fe80008000408 */
[----:B----4-:R-:W-:Y:S04]  /*ef30*/  STS.U16 [R60+UR8+0x500], R56 ;  /* 0x000500383c007988 */ /* 0x010fe80008000408 */
[----:B------:R0:W-:Y:S02]  /*ef40*/  STS.U16 [R60+UR8+0x900], R51 ;  /* 0x000900333c007988 */ /* 0x0001e40008000408 */
[----:B0-----:R-:W-:-:S05]  /*ef50*/  IMAD R51, R68, UR7, RZ ;  /* 0x0000000744337c24 */ /* 0x001fca000f8e02ff */
[----:B------:R-:W-:-:S04]  /*ef60*/  LEA R61, P0, R51, R5, 0x1 ;  /* 0x00000005333d7211 */ /* 0x000fc800078008ff */
[----:B------:R-:W-:Y:S01]  /*ef70*/  LEA.HI.X.SX32 R62, R51, R4, 0x1, P0 ;  /* 0x00000004333e7211 */ /* 0x000fe200000f0eff */
[----:B------:R-:W-:Y:S04]  /*ef80*/  STL [R1+0x1a8], R61 ;  /* 0x0001a83d01007387 */ /* 0x000fe80000100800 */
[----:B--2---:R0:W-:Y:S04]  /*ef90*/  STS.U16 [R60+UR8+0xd00], R50 ;  /* 0x000d00323c007988 */ /* 0x0041e80008000408 */
[----:B------:R1:W-:Y:S01]  /*efa0*/  STS.U16 [R60+UR8+0x1100], R6 ;  /* 0x001100063c007988 */ /* 0x0003e20008000408 */
[----:B------:R-:W-:-:S02]  /*efb0*/  @P3 IMAD.MOV.U32 R51, RZ, RZ, R62 ;  /* 0x000000ffff333224 */ /* 0x000fc400078e003e */
[----:B0-----:R-:W-:Y:S02]  /*efc0*/  @P3 IMAD.MOV.U32 R50, RZ, RZ, R61 ;  /* 0x000000ffff323224 */ /* 0x001fe400078e003d */
[----:B-1----:R-:W-:Y:S01]  /*efd0*/  IMAD R6, R77, UR7, RZ ;  /* 0x000000074d067c24 */ /* 0x002fe2000f8e02ff */
[----:B------:R0:W-:Y:S04]  /*efe0*/  STL [R1+0x1a4], R62 ;  /* 0x0001a43e01007387 */ /* 0x0001e80000100800 */
[C---:B------:R-:W-:Y:S01]  /*eff0*/  LEA R61, P0, R6.reuse, R5, 0x1 ;  /* 0x00000005063d7211 */ /* 0x040fe200078008ff */
[----:B------:R-:W-:Y:S03]  /*f000*/  STS.U16 [R60+UR8+0x1500], R8 ;  /* 0x001500083c007988 */ /* 0x000fe60008000408 */
[----:B0-----:R-:W-:Y:S01]  /*f010*/  LEA.HI.X.SX32 R62, R6, R4, 0x1, P0 ;  /* 0x00000004063e7211 */ /* 0x001fe200000f0eff */
[----:B------:R0:W-:Y:S01]  /*f020*/  STS.U16 [R60+UR8+0x1900], R7 ;  /* 0x001900073c007988 */ /* 0x0001e20008000408 */
[----:B------:R-:W-:-:S03]  /*f030*/  @P3 IMAD.MOV.U32 R6, RZ, RZ, R61 ;  /* 0x000000ffff063224 */ /* 0x000fc600078e003d */
[----:B0-----:R-:W-:-:S05]  /*f040*/  @P3 IMAD.MOV.U32 R7, RZ, RZ, R62 ;  /* 0x000000ffff073224 */ /* 0x001fca00078e003e */
[----:B------:R0:W2:Y:S02]  /*f050*/  @P3 LDG.E.U16 R58, desc[UR24][R6.64] ;  /* 0x00000018063a3981 */ /* 0x0000a4000c1e1500 */
[----:B0-----:R-:W-:-:S05]  /*f060*/  IMAD R6, R83, UR7, RZ ;  /* 0x0000000753067c24 */ /* 0x001fca000f8e02ff */
[C---:B------:R-:W-:Y:S01]  /*f070*/  LEA R7, P0, R6.reuse, R5, 0x1 ;  /* 0x0000000506077211 */ /* 0x040fe200078008ff */
[----:B------:R-:W-:Y:S03]  /*f080*/  STL [R1+0x1e8], R61 ;  /* 0x0001e83d01007387 */ /* 0x000fe60000100800 */
[----:B------:R-:W-:Y:S01]  /*f090*/  LEA.HI.X.SX32 R8, R6, R4, 0x1, P0 ;  /* 0x0000000406087211 */ /* 0x000fe200000f0eff */
[----:B------:R-:W-:Y:S01]  /*f0a0*/  STL [R1+0x1e4], R62 ;  /* 0x0001e43e01007387 */ /* 0x000fe20000100800 */
[----:B------:R-:W-:-:S03]  /*f0b0*/  @P3 IMAD.MOV.U32 R6, RZ, RZ, R7 ;  /* 0x000000ffff063224 */ /* 0x000fc600078e0007 */
[----:B------:R0:W-:Y:S02]  /*f0c0*/  STL [R1+0x228], R7 ;  /* 0x0002280701007387 */ /* 0x0001e40000100800 */
[----:B0-----:R-:W-:-:S05]  /*f0d0*/  @P3 IMAD.MOV.U32 R7, RZ, RZ, R8 ;  /* 0x000000ffff073224 */ /* 0x001fca00078e0008 */
[----:B------:R0:W3:Y:S04]  /*f0e0*/  @P3 LDG.E.U16 R55, desc[UR24][R6.64] ;  /* 0x0000001806373981 */ /* 0x0000e8000c1e1500 */
[----:B------:R1:W-:Y:S01]  /*f0f0*/  STL [R1+0x224], R8 ;  /* 0x0002240801007387 */ /* 0x0003e20000100800 */
[----:B0-----:R-:W-:-:S03]  /*f100*/  IMAD R6, R88, UR7, RZ ;  /* 0x0000000758067c24 */ /* 0x001fc6000f8e02ff */
[----:B------:R-:W-:Y:S02]  /*f110*/  STS.U16 [R60+UR8+0x1d00], R10 ;  /* 0x001d000a3c007988 */ /* 0x000fe40008000408 */
[C---:B-1----:R-:W-:Y:S02]  /*f120*/  LEA R8, P0, R6.reuse, R5, 0x1 ;  /* 0x0000000506087211 */ /* 0x042fe400078008ff */
[----:B------:R0:W-:Y:S01]  /*f130*/  STS.U16 [R60+UR8+0x2100], R9 ;  /* 0x002100093c007988 */ /* 0x0001e20008000408 */
[----:B------:R-:W-:Y:S02]  /*f140*/  PRMT R56, RZ, 0x7610, R56 ;  /* 0x00007610ff387816 */ /* 0x000fe40000000038 */
[----:B0-----:R-:W-:Y:S01]  /*f150*/  LEA.HI.X.SX32 R9, R6, R4, 0x1, P0 ;  /* 0x0000000406097211 */ /* 0x001fe200000f0eff */
[----:B------:R-:W-:-:S04]  /*f160*/  @P3 IMAD.MOV.U32 R6, RZ, RZ, R8 ;  /* 0x000000ffff063224 */ /* 0x000fc800078e0008 */
[----:B------:R-:W-:-:S05]  /*f170*/  @P3 IMAD.MOV.U32 R7, RZ, RZ, R9 ;  /* 0x000000ffff073224 */ /* 0x000fca00078e0009 */
[----:B------:R0:W4:Y:S01]  /*f180*/  @P3 LDG.E.U16 R56, desc[UR24][R6.64] ;  /* 0x0000001806383981 */ /* 0x000122000c1e1500 */
[----:B------:R-:W-:-:S03]  /*f190*/  PRMT R57, RZ, 0x7610, R57 ;  /* 0x00007610ff397816 */ /* 0x000fc60000000039 */
[----:B------:R1:W-:Y:S01]  /*f1a0*/  STL [R1+0x268], R8 ;  /* 0x0002680801007387 */ /* 0x0003e20000100800 */
[----:B0-----:R-:W-:-:S03]  /*f1b0*/  IMAD R6, R81, UR7, RZ ;  /* 0x0000000751067c24 */ /* 0x001fc6000f8e02ff */
[----:B------:R0:W-:Y:S02]  /*f1c0*/  STL [R1+0x264], R9 ;  /* 0x0002640901007387 */ /* 0x0001e40000100800 */
[C---:B-1----:R-:W-:Y:S02]  /*f1d0*/  LEA R8, P0, R6.reuse, R5, 0x1 ;  /* 0x0000000506087211 */ /* 0x042fe400078008ff */
[----:B------:R1:W2:Y:S02]  /*f1e0*/  @P3 LDG.E.U16 R57, desc[UR24][R50.64] ;  /* 0x0000001832393981 */ /* 0x0002a4000c1e1500 */
[----:B0-----:R-:W-:Y:S01]  /*f1f0*/  LEA.HI.X.SX32 R9, R6, R4, 0x1, P0 ;  /* 0x0000000406097211 */ /* 0x001fe200000f0eff */
[----:B------:R-:W-:Y:S01]  /*f200*/  @P3 IMAD.MOV.U32 R6, RZ, RZ, R8 ;  /* 0x000000ffff063224 */ /* 0x000fe200078e0008 */
[----:B-1----:R-:W-:-:S03]  /*f210*/  PRMT R51, RZ, 0x7610, R51 ;  /* 0x00007610ff337816 */ /* 0x002fc60000000033 */
[----:B------:R-:W-:-:S05]  /*f220*/  @P3 IMAD.MOV.U32 R7, RZ, RZ, R9 ;  /* 0x000000ffff073224 */ /* 0x000fca00078e0009 */
[----:B------:R0:W2:Y:S04]  /*f230*/  @P3 LDG.E.U16 R51, desc[UR24][R6.64] ;  /* 0x0000001806333981 */ /* 0x0000a8000c1e1500 */
[----:B------:R1:W-:Y:S01]  /*f240*/  STL [R1+0x2a8], R8 ;  /* 0x0002a80801007387 */ /* 0x0003e20000100800 */
[----:B0-----:R-:W-:-:S03]  /*f250*/  IMAD R6, R74, UR7, RZ ;  /* 0x000000074a067c24 */ /* 0x001fc6000f8e02ff */
[----:B------:R0:W-:Y:S02]  /*f260*/  STL [R1+0x2a4], R9 ;  /* 0x0002a40901007387 */ /* 0x0001e40000100800 */
[----:B-1----:R-:W-:-:S04]  /*f270*/  LEA R8, P0, R6, R5, 0x1 ;  /* 0x0000000506087211 */ /* 0x002fc800078008ff */
[----:B0-----:R-:W-:Y:S01]  /*f280*/  LEA.HI.X.SX32 R9, R6, R4, 0x1, P0 ;  /* 0x0000000406097211 */ /* 0x001fe200000f0eff */
[----:B------:R-:W-:-:S04]  /*f290*/  @P3 IMAD.MOV.U32 R6, RZ, RZ, R8 ;  /* 0x000000ffff063224 */ /* 0x000fc800078e0008 */
[----:B------:R-:W-:-:S05]  /*f2a0*/  @P3 IMAD.MOV.U32 R7, RZ, RZ, R9 ;  /* 0x000000ffff073224 */ /* 0x000fca00078e0009 */
[----:B------:R0:W2:Y:S04]  /*f2b0*/  @P3 LDG.E.U16 R54, desc[UR24][R6.64] ;  /* 0x0000001806363981 */ /* 0x0000a8000c1e1500 */
[----:B------:R-:W-:Y:S01]  /*f2c0*/  STS.U16 [R60+UR8+0x2500], R12 ;  /* 0x0025000c3c007988 */ /* 0x000fe20008000408 */
[----:B0-----:R-:W-:-:S03]  /*f2d0*/  IMAD R6, R87, UR7, RZ ;  /* 0x0000000757067c24 */ /* 0x001fc6000f8e02ff */
[----:B------:R-:W-:Y:S04]  /*f2e0*/  STS.U16 [R60+UR8+0x2900], R11 ;  /* 0x0029000b3c007988 */ /* 0x000fe80008000408 */
[----:B------:R0:W-:Y:S01]  /*f2f0*/  STL [R1+0x2e8], R8 ;  /* 0x0002e80801007387 */ /* 0x0001e20000100800 */
[----:B------:R-:W-:-:S03]  /*f300*/  LEA R7, P0, R6, R5, 0x1 ;  /* 0x0000000506077211 */ /* 0x000fc600078008ff */
[----:B------:R-:W-:Y:S04]  /*f310*/  STS.U16 [R60+UR8+0x2d00], R14 ;  /* 0x002d000e3c007988 */ /* 0x000fe80008000408 */
[----:B------:R-:W-:Y:S01]  /*f320*/  STS.U16 [R60+UR8+0x3100], R13 ;  /* 0x0031000d3c007988 */ /* 0x000fe20008000408 */
[----:B0-----:R-:W-:-:S03]  /*f330*/  LOP3.LUT R8, R3, 0x30, RZ, 0x3c, !PT ;  /* 0x0000003003087812 */ /* 0x001fc600078e3cff */
[----:B------:R-:W-:Y:S04]  /*f340*/  STS.U16 [R60+UR8+0x3500], R16 ;  /* 0x003500103c007988 */ /* 0x000fe80008000408 */
[----:B------:R0:W-:Y:S04]  /*f350*/  STL [R1+0x2e4], R9 ;  /* 0x0002e40901007387 */ /* 0x0001e80000100800 */
[----:B------:R-:W-:Y:S04]  /*f360*/  STS.U16 [R60+UR8+0x3900], R15 ;  /* 0x0039000f3c007988 */ /* 0x000fe80008000408 */
[----:B------:R-:W-:Y:S01]  /*f370*/  STS.U16 [R60+UR8+0x3d00], R17 ;  /* 0x003d00113c007988 */ /* 0x000fe20008000408 */
[----:B0-----:R-:W-:-:S03]  /*f380*/  LEA.HI.X.SX32 R9, R6, R4, 0x1, P0 ;  /* 0x0000000406097211 */ /* 0x001fc600000f0eff */
[----:B------:R-:W-:Y:S01]  /*f390*/  STS.U16 [R8+UR8+0x180], R19 ;  /* 0x0001801308007988 */ /* 0x000fe20008000408 */
[----:B------:R-:W-:-:S03]  /*f3a0*/  @P3 IMAD.MOV.U32 R6, RZ, RZ, R7 ;  /* 0x000000ffff063224 */ /* 0x000fc600078e0007 */
[----:B------:R0:W-:Y:S04]  /*f3b0*/  STS.U16 [R8+UR8+0x580], R18 ;  /* 0x0005801208007988 */ /* 0x0001e80008000408 */
[----:B------:R1:W-:Y:S01]  /*f3c0*/  STL [R1+0x328], R7 ;  /* 0x0003280701007387 */ /* 0x0003e20000100800 */
[----:B0-----:R-:W-:Y:S01]  /*f3d0*/  PRMT R18, RZ, 0x7610, R18 ;  /* 0x00007610ff127816 */ /* 0x001fe20000000012 */
[----:B-1----:R-:W-:-:S05]  /*f3e0*/  @P3 IMAD.MOV.U32 R7, RZ, RZ, R9 ;  /* 0x000000ffff073224 */ /* 0x002fca00078e0009 */
[----:B------:R0:W2:Y:S04]  /*f3f0*/  @P3 LDG.E.U16 R18, desc[UR24][R6.64] ;  /* 0x0000001806123981 */ /* 0x0000a8000c1e1500 */
[----:B------:R1:W-:Y:S01]  /*f400*/  STL [R1+0x324], R9 ;  /* 0x0003240901007387 */ /* 0x0003e20000100800 */
[----:B0-----:R-:W-:-:S05]  /*f410*/  IMAD R6, R86, UR7, RZ ;  /* 0x0000000756067c24 */ /* 0x001fca000f8e02ff */
[----:B-1----:R-:W-:-:S04]  /*f420*/  LEA R9, P0, R6, R5, 0x1 ;  /* 0x0000000506097211 */ /* 0x002fc800078008ff */
[----:B------:R-:W-:Y:S01]  /*f430*/  LEA.HI.X.SX32 R10, R6, R4, 0x1, P0 ;  /* 0x00000004060a7211 */ /* 0x000fe200000f0eff */
[----:B------:R-:W-:Y:S01]  /*f440*/  @P3 IMAD.MOV.U32 R6, RZ, RZ, R9 ;  /* 0x000000ffff063224 */ /* 0x000fe200078e0009 */
[----:B------:R-:W-:-:S03]  /*f450*/  PRMT R50, RZ, 0x7610, R50 ;  /* 0x00007610ff327816 */ /* 0x000fc60000000032 */
[----:B------:R-:W-:-:S05]  /*f460*/  @P3 IMAD.MOV.U32 R7, RZ, RZ, R10 ;  /* 0x000000ffff073224 */ /* 0x000fca00078e000a */
[----:B------:R0:W2:Y:S04]  /*f470*/  @P3 LDG.E.U16 R50, desc[UR24][R6.64] ;  /* 0x0000001806323981 */ /* 0x0000a8000c1e1500 */
[----:B------:R1:W-:Y:S01]  /*f480*/  STL [R1+0x364], R9 ;  /* 0x0003640901007387 */ /* 0x0003e20000100800 */
[----:B0-----:R-:W-:-:S03]  /*f490*/  IMAD R6, R84, UR7, RZ ;  /* 0x0000000754067c24 */ /* 0x001fc6000f8e02ff */
[----:B------:R0:W-:Y:S02]  /*f4a0*/  STL [R1+0x360], R10 ;  /* 0x0003600a01007387 */ /* 0x0001e40000100800 */
[C---:B-1----:R-:W-:Y:S02]  /*f4b0*/  LEA R9, P0, R6.reuse, R5, 0x1 ;  /* 0x0000000506097211 */ /* 0x042fe400078008ff */
[----:B------:R-:W-:Y:S02]  /*f4c0*/  STS.U16 [R8+UR8+0x980], R21 ;  /* 0x0009801508007988 */ /* 0x000fe40008000408 */
[----:B0-----:R-:W-:Y:S02]  /*f4d0*/  LEA.HI.X.SX32 R10, R6, R4, 0x1, P0 ;  /* 0x00000004060a7211 */ /* 0x001fe400000f0eff */
[----:B------:R-:W-:Y:S01]  /*f4e0*/  STS.U16 [R8+UR8+0xd80], R20 ;  /* 0x000d801408007988 */ /* 0x000fe20008000408 */
[----:B------:R-:W-:-:S03]  /*f4f0*/  @P3 IMAD.MOV.U32 R6, RZ, RZ, R9 ;  /* 0x000000ffff063224 */ /* 0x000fc600078e0009 */
[----:B------:R0:W-:Y:S01]  /*f500*/  STS.U16 [R8+UR8+0x1180], R23 ;  /* 0x0011801708007988 */ /* 0x0001e20008000408 */
[----:B------:R-:W-:Y:S01]  /*f510*/  @P3 IMAD.MOV.U32 R7, RZ, RZ, R10 ;  /* 0x000000ffff073224 */ /* 0x000fe200078e000a */
[----:B0-----:R-:W-:Y:S02]  /*f520*/  PRMT R23, RZ, 0x7610, R23 ;  /* 0x00007610ff177816 */ /* 0x001fe40000000017 */
[----:B------:R0:W-:Y:S04]  /*f530*/  STL [R1+0x394], R9 ;  /* 0x0003940901007387 */ /* 0x0001e80000100800 */
[----:B------:R1:W2:Y:S02]  /*f540*/  @P3 LDG.E.U16 R23, desc[UR24][R6.64] ;  /* 0x0000001806173981 */ /* 0x0002a4000c1e1500 */
[----:B-1----:R-:W-:-:S02]  /*f550*/  IMAD R6, R80, UR7, RZ ;  /* 0x0000000750067c24 */ /* 0x002fc4000f8e02ff */
[----:B------:R1:W-:Y:S03]  /*f560*/  STL [R1+0x390], R10 ;  /* 0x0003900a01007387 */ /* 0x0003e60000100800 */
[----:B0-----:R-:W-:-:S04]  /*f570*/  LEA R9, P0, R6, R5, 0x1 ;  /* 0x0000000506097211 */ /* 0x001fc800078008ff */
[----:B-1----:R-:W-:Y:S01]  /*f580*/  LEA.HI.X.SX32 R10, R6, R4, 0x1, P0 ;  /* 0x00000004060a7211 */ /* 0x002fe200000f0eff */
[----:B------:R-:W-:Y:S04]  /*f590*/  STL [R1+0x3c4], R9 ;  /* 0x0003c40901007387 */ /* 0x000fe80000100800 */
[----:B------:R-:W-:Y:S04]  /*f5a0*/  STL [R1+0x3c0], R10 ;  /* 0x0003c00a01007387 */ /* 0x000fe80000100800 */
[----:B------:R-:W2:Y:S01]  /*f5b0*/  LDL.LU R83, [R1+0x22c] ;  /* 0x00022c0001537983 */ /* 0x000ea20000300800 */
[----:B------:R-:W-:-:S03]  /*f5c0*/  @P3 IMAD.MOV.U32 R6, RZ, RZ, R9 ;  /* 0x000000ffff063224 */ /* 0x000fc600078e0009 */
[----:B------:R0:W-:Y:S01]  /*f5d0*/  STS.U16 [R8+UR8+0x1580], R22 ;  /* 0x0015801608007988 */ /* 0x0001e20008000408 */
[----:B------:R-:W-:Y:S01]  /*f5e0*/  @P3 IMAD.MOV.U32 R7, RZ, RZ, R10 ;  /* 0x000000ffff073224 */ /* 0x000fe200078e000a */
[----:B0-----:R-:W-:-:S06]  /*f5f0*/  PRMT R22, RZ, 0x7610, R22 ;  /* 0x00007610ff167816 */ /* 0x001fcc0000000016 */
[----:B------:R0:W3:Y:S02]  /*f600*/  @P3 LDG.E.U16 R22, desc[UR24][R6.64] ;  /* 0x0000001806163981 */ /* 0x0000e4000c1e1500 */
[----:B0-----:R-:W-:-:S05]  /*f610*/  IMAD R6, R79, UR7, RZ ;  /* 0x000000074f067c24 */ /* 0x001fca000f8e02ff */
[----:B------:R-:W-:-:S04]  /*f620*/  LEA R9, P0, R6, R5, 0x1 ;  /* 0x0000000506097211 */ /* 0x000fc800078008ff */
[----:B------:R-:W-:Y:S01]  /*f630*/  LEA.HI.X.SX32 R10, R6, R4, 0x1, P0 ;  /* 0x00000004060a7211 */ /* 0x000fe200000f0eff */
[----:B------:R0:W-:Y:S01]  /*f640*/  STL [R1+0x3f4], R9 ;  /* 0x0003f40901007387 */ /* 0x0001e20000100800 */
[----:B------:R-:W-:Y:S01]  /*f650*/  PRMT R21, RZ, 0x7610, R21 ;  /* 0x00007610ff157816 */ /* 0x000fe20000000015 */
[----:B------:R-:W-:Y:S02]  /*f660*/  @P3 IMAD.MOV.U32 R6, RZ, RZ, R9 ;  /* 0x000000ffff063224 */ /* 0x000fe400078e0009 */
[----:B------:R1:W-:Y:S01]  /*f670*/  STL [R1+0x3f0], R10 ;  /* 0x0003f00a01007387 */ /* 0x0003e20000100800 */
[----:B------:R-:W-:-:S03]  /*f680*/  @P3 IMAD.MOV.U32 R7, RZ, RZ, R10 ;  /* 0x000000ffff073224 */ /* 0x000fc600078e000a */
[----:B------:R-:W3:Y:S04]  /*f690*/  LDL.LU R63, [R1+0x230] ;  /* 0x00023000013f7983 */ /* 0x000ee80000300800 */
[----:B------:R0:W3:Y:S02]  /*f6a0*/  @P3 LDG.E.U16 R21, desc[UR24][R6.64] ;  /* 0x0000001806153981 */ /* 0x0000e4000c1e1500 */
[----:B0-----:R-:W-:-:S05]  /*f6b0*/  IMAD R6, R78, UR7, RZ ;  /* 0x000000074e067c24 */ /* 0x001fca000f8e02ff */
[----:B------:R-:W-:-:S04]  /*f6c0*/  LEA R9, P0, R6, R5, 0x1 ;  /* 0x0000000506097211 */ /* 0x000fc800078008ff */
[----:B-1----:R-:W-:Y:S01]  /*f6d0*/  LEA.HI.X.SX32 R10, R6, R4, 0x1, P0 ;  /* 0x00000004060a7211 */ /* 0x002fe200000f0eff */
[----:B------:R0:W-:Y:S01]  /*f6e0*/  STL [R1+0x424], R9 ;  /* 0x0004240901007387 */ /* 0x0001e20000100800 */
[----:B------:R-:W-:Y:S01]  /*f6f0*/  PRMT R20, RZ, 0x7610, R20 ;  /* 0x00007610ff147816 */ /* 0x000fe20000000014 */
[----:B------:R-:W-:Y:S02]  /*f700*/  @P3 IMAD.MOV.U32 R6, RZ, RZ, R9 ;  /* 0x000000ffff063224 */ /* 0x000fe400078e0009 */
[----:B------:R1:W-:Y:S01]  /*f710*/  STL [R1+0x420], R10 ;  /* 0x0004200a01007387 */ /* 0x0003e20000100800 */
[----:B------:R-:W-:-:S03]  /*f720*/  @P3 IMAD.MOV.U32 R7, RZ, RZ, R10 ;  /* 0x000000ffff073224 */ /* 0x000fc600078e000a */
[----:B------:R-:W4:Y:S04]  /*f730*/  LDL.LU R68, [R1+0x130] ;  /* 0x0001300001447983 */ /* 0x000f280000300800 */
[----:B------:R0:W4:Y:S04]  /*f740*/  @P3 LDG.E.U16 R20, desc[UR24][R6.64] ;  /* 0x0000001806143981 */ /* 0x000128000c1e1500 */
[----:B------:R-:W4:Y:S01]  /*f750*/  LDL.LU R77, [R1+0x238] ;  /* 0x00023800014d7983 */ /* 0x000f220000300800 */
[----:B0-----:R-:W-:-:S05]  /*f760*/  IMAD R6, R72, UR7, RZ ;  /* 0x0000000748067c24 */ /* 0x001fca000f8e02ff */
[----:B------:R-:W-:-:S04]  /*f770*/  LEA R9, P0, R6, R5, 0x1 ;  /* 0x0000000506097211 */ /* 0x000fc800078008ff */
[----:B-1----:R-:W-:Y:S01]  /*f780*/  LEA.HI.X.SX32 R10, R6, R4, 0x1, P0 ;  /* 0x00000004060a7211 */ /* 0x002fe200000f0eff */
[----:B------:R-:W-:Y:S01]  /*f790*/  @P3 IMAD.MOV.U32 R6, RZ, RZ, R9 ;  /* 0x000000ffff063224 */ /* 0x000fe200078e0009 */
[----:B------:R-:W-:-:S03]  /*f7a0*/  PRMT R17, RZ, 0x7610, R17 ;  /* 0x00007610ff117816 */ /* 0x000fc60000000011 */
[----:B------:R-:W-:Y:S01]  /*f7b0*/  @P3 IMAD.MOV.U32 R7, RZ, RZ, R10 ;  /* 0x000000ffff073224 */ /* 0x000fe200078e000a */
[----:B------:R-:W-:Y:S04]  /*f7c0*/  STL [R1+0x44c], R9 ;  /* 0x00044c0901007387 */ /* 0x000fe80000100800 */
[----:B------:R2:W4:Y:S04]  /*f7d0*/  @P3 LDG.E.U16 R17, desc[UR24][R6.64] ;  /* 0x0000001806113981 */ /* 0x000528000c1e1500 */
[----:B------:R-:W-:Y:S01]  /*f7e0*/  STL [R1+0x448], R10 ;  /* 0x0004480a01007387 */ /* 0x000fe20000100800 */
[----:B--2---:R-:W-:-:S03]  /*f7f0*/  IMAD R6, R83, UR7, RZ ;  /* 0x0000000753067c24 */ /* 0x004fc6000f8e02ff */
[----:B------:R-:W2:Y:S04]  /*f800*/  LDL.LU R83, [R1+0x234] ;  /* 0x0002340001537983 */ /* 0x000ea80000300800 */
[----:B------:R-:W-:Y:S04]  /*f810*/  STS.U16 [R8+UR8+0x1980], R25 ;  /* 0x0019801908007988 */ /* 0x000fe80008000408 */
[----:B------:R-:W-:Y:S04]  /*f820*/  STS.U16 [R8+UR8+0x1d80], R24 ;  /* 0x001d801808007988 */ /* 0x000fe80008000408 */
[----:B------:R-:W-:Y:S01]  /*f830*/  STS.U16 [R8+UR8+0x2180], R27 ;  /* 0x0021801b08007988 */ /* 0x000fe20008000408 */
[----:B------:R-:W-:-:S03]  /*f840*/  LEA R7, P0, R6, R5, 0x1 ;  /* 0x0000000506077211 */ /* 0x000fc600078008ff */
[----:B------:R-:W-:Y:S04]  /*f850*/  STS.U16 [R8+UR8+0x2580], R26 ;  /* 0x0025801a08007988 */ /* 0x000fe80008000408 */
[----:B------:R-:W-:Y:S04]  /*f860*/  STS.U16 [R8+UR8+0x2980], R29 ;  /* 0x0029801d08007988 */ /* 0x000fe80008000408 */
[----:B------:R-:W-:Y:S04]  /*f870*/  STS.U16 [R8+UR8+0x2d80], R28 ;  /* 0x002d801c08007988 */ /* 0x000fe80008000408 */
[----:B------:R-:W-:Y:S04]  /*f880*/  STS.U16 [R8+UR8+0x3180], R31 ;  /* 0x0031801f08007988 */ /* 0x000fe80008000408 */
[----:B------:R-:W-:Y:S04]  /*f890*/  STS.U16 [R8+UR8+0x3580], R30 ;  /* 0x0035801e08007988 */ /* 0x000fe80008000408 */
[----:B------:R-:W-:Y:S04]  /*f8a0*/  STS.U16 [R8+UR8+0x3980], R33 ;  /* 0x0039802108007988 */ /* 0x000fe80008000408 */
[----:B------:R0:W-:Y:S01]  /*f8b0*/  STS.U16 [R8+UR8+0x3d80], R32 ;  /* 0x003d802008007988 */ /* 0x0001e20008000408 */
[----:B------:R-:W-:-:S03]  /*f8c0*/  PRMT R14, RZ, 0x7610, R14 ;  /* 0x00007610ff0e7816 */ /* 0x000fc6000000000e */
[----:B------:R1:W-:Y:S01]  /*f8d0*/  STL [R1+0xe8], R7 ;  /* 0x0000e80701007387 */ /* 0x0003e20000100800 */
[----:B0-----:R-:W-:Y:S01]  /*f8e0*/  LEA.HI.X.SX32 R8, R6, R4, 0x1, P0 ;  /* 0x0000000406087211 */ /* 0x001fe200000f0eff */
[----:B------:R-:W-:-:S04]  /*f8f0*/  @P3 IMAD.MOV.U32 R6, RZ, RZ, R7 ;  /* 0x000000ffff063224 */ /* 0x000fc800078e0007 */
[----:B-1----:R-:W-:-:S05]  /*f900*/  @P3 IMAD.MOV.U32 R7, RZ, RZ, R8 ;  /* 0x000000ffff073224 */ /* 0x002fca00078e0008 */
[----:B------:R3:W2:Y:S02]  /*f910*/  @P3 LDG.E.U16 R14, desc[UR24][R6.64] ;  /* 0x00000018060e3981 */ /* 0x0006a4000c1e1500 */
[----:B---3--:R-:W-:Y:S02]  /*f920*/  IMAD R6, R63, UR7, RZ ;  /* 0x000000073f067c24 */ /* 0x008fe4000f8e02ff */
[----:B------:R0:W-:Y:S03]  /*f930*/  STL [R1+0xe4], R8 ;  /* 0x0000e40801007387 */ /* 0x0001e60000100800 */
[C---:B------:R-:W-:Y:S02]  /*f940*/  LEA R7, P0, R6.reuse, R5, 0x1 ;  /* 0x0000000506077211 */ /* 0x040fe400078008ff */
[----:B------:R-:W-:Y:S02]  /*f950*/  PRMT R13, RZ, 0x7610, R13 ;  /* 0x00007610ff0d7816 */ /* 0x000fe4000000000d */
[----:B0-----:R-:W-:Y:S01]  /*f960*/  LEA.HI.X.SX32 R8, R6, R4, 0x1, P0 ;  /* 0x0000000406087211 */ /* 0x001fe200000f0eff */
[----:B------:R0:W-:Y:S01]  /*f970*/  STL [R1+0x128], R7 ;  /* 0x0001280701007387 */ /* 0x0001e20000100800 */
[----:B------:R-:W-:-:S03]  /*f980*/  @P3 IMAD.MOV.U32 R6, RZ, RZ, R7 ;  /* 0x000000ffff063224 */ /* 0x000fc600078e0007 */
[----:B0-----:R-:W-:-:S05]  /*f990*/  @P3 IMAD.MOV.U32 R7, RZ, RZ, R8 ;  /* 0x000000ffff073224 */ /* 0x001fca00078e0008 */
[----:B------:R4:W3:Y:S02]  /*f9a0*/  @P3 LDG.E.U16 R13, desc[UR24][R6.64] ;  /* 0x00000018060d3981 */ /* 0x0008e4000c1e1500 */
[----:B----4-:R-:W-:Y:S02]  /*f9b0*/  IMAD R6, R68, UR7, RZ ;  /* 0x0000000744067c24 */ /* 0x010fe4000f8e02ff */
[----:B------:R0:W-:Y:S03]  /*f9c0*/  STL [R1+0x124], R8 ;  /* 0x0001240801007387 */ /* 0x0001e60000100800 */
[----:B------:R-:W-:-:S04]  /*f9d0*/  LEA R7, P0, R6, R5, 0x1 ;  /* 0x0000000506077211 */ /* 0x000fc800078008ff */
[----:B0-----:R-:W-:Y:S01]  /*f9e0*/  LEA.HI.X.SX32 R8, R6, R4, 0x1, P0 ;  /* 0x0000000406087211 */ /* 0x001fe200000f0eff */
[----:B------:R-:W-:Y:S01]  /*f9f0*/  STL [R1+0x168], R7 ;  /* 0x0001680701007387 */ /* 0x000fe20000100800 */
[----:B------:R-:W-:-:S03]  /*fa00*/  PRMT R6, RZ, 0x7610, R6 ;  /* 0x00007610ff067816 */ /* 0x000fc60000000006 */
[----:B------:R0:W-:Y:S01]  /*fa10*/  STL [R1+0x164], R8 ;  /* 0x0001640801007387 */ /* 0x0001e20000100800 */
[----:B------:R-:W-:Y:S02]  /*fa20*/  @P3 IMAD.MOV.U32 R9, RZ, RZ, R8 ;  /* 0x000000ffff093224 */ /* 0x000fe400078e0008 */
[----:B0-----:R-:W-:Y:S02]  /*fa30*/  @P3 IMAD.MOV.U32 R8, RZ, RZ, R7 ;  /* 0x000000ffff083224 */ /* 0x001fe400078e0007 */
[----:B------:R-:W-:-:S03]  /*fa40*/  IMAD R7, R77, UR7, RZ ;  /* 0x000000074d077c24 */ /* 0x000fc6000f8e02ff */
[----:B------:R0:W4:Y:S02]  /*fa50*/  @P3 LDG.E.U16 R6, desc[UR24][R8.64] ;  /* 0x0000001808063981 */ /* 0x000124000c1e1500 */
[----:B0-----:R-:W-:-:S04]  /*fa60*/  LEA R9, P0, R7, R5, 0x1 ;  /* 0x0000000507097211 */ /* 0x001fc800078008ff */
[----:B------:R-:W-:Y:S01]  /*fa70*/  LEA.HI.X.SX32 R10, R7, R4, 0x1, P0 ;  /* 0x00000004070a7211 */ /* 0x000fe200000f0eff */
[----:B------:R-:W-:Y:S01]  /*fa80*/  STL [R1+0x1b0], R9 ;  /* 0x0001b00901007387 */ /* 0x000fe20000100800 */
[----:B------:R-:W-:-:S03]  /*fa90*/  PRMT R8, RZ, 0x7610, R8 ;  /* 0x00007610ff087816 */ /* 0x000fc60000000008 */
[----:B------:R0:W-:Y:S01]  /*faa0*/  STL [R1+0x1ac], R10 ;  /* 0x0001ac0a01007387 */ /* 0x0001e20000100800 */
[----:B------:R-:W-:Y:S02]  /*fab0*/  @P3 IMAD.MOV.U32 R11, RZ, RZ, R10 ;  /* 0x000000ffff0b3224 */ /* 0x000fe400078e000a */
[----:B0-----:R-:W-:-:S05]  /*fac0*/  @P3 IMAD.MOV.U32 R10, RZ, RZ, R9 ;  /* 0x000000ffff0a3224 */ /* 0x001fca00078e0009 */
[----:B------:R0:W3:Y:S01]  /*fad0*/  @P3 LDG.E.U16 R8, desc[UR24][R10.64] ;  /* 0x000000180a083981 */ /* 0x0000e2000c1e1500 */
[----:B--2---:R-:W-:-:S05]  /*fae0*/  IMAD R7, R83, UR7, RZ ;  /* 0x0000000753077c24 */ /* 0x004fca000f8e02ff */
[----:B------:R-:W-:-:S04]  /*faf0*/  LEA R9, P0, R7, R5, 0x1 ;  /* 0x0000000507097211 */ /* 0x000fc800078008ff */
[----:B0-----:R-:W-:Y:S01]  /*fb00*/  LEA.HI.X.SX32 R10, R7, R4, 0x1, P0 ;  /* 0x00000004070a7211 */ /* 0x001fe200000f0eff */
[----:B------:R-:W-:Y:S04]  /*fb10*/  STL [R1+0x1f0], R9 ;  /* 0x0001f00901007387 */ /* 0x000fe80000100800 */
[----:B------:R0:W-:Y:S01]  /*fb20*/  STL [R1+0x1ec], R10 ;  /* 0x0001ec0a01007387 */ /* 0x0001e20000100800 */
[----:B------:R-:W-:-:S03]  /*fb30*/  @P3 IMAD.MOV.U32 R11, RZ, RZ, R10 ;  /* 0x000000ffff0b3224 */ /* 0x000fc600078e000a */
[----:B------:R-:W2:Y:S01]  /*fb40*/  LDL.LU R77, [R1+0x2b8] ;  /* 0x0002b800014d7983 */ /* 0x000ea20000300800 */
[----:B0-----:R-:W-:Y:S02]  /*fb50*/  @P3 IMAD.MOV.U32 R10, RZ, RZ, R9 ;  /* 0x000000ffff0a3224 */ /* 0x001fe400078e0009 */
[----:B------:R-:W-:-:S05]  /*fb60*/  IMAD R9, R93, UR7, RZ ;  /* 0x000000075d097c24 */ /* 0x000fca000f8e02ff */
[----:B------:R-:W-:-:S04]  /*fb70*/  LEA R19, P0, R9, R5, 0x1 ;  /* 0x0000000509137211 */ /* 0x000fc800078008ff */
[----:B------:R-:W-:Y:S01]  /*fb80*/  LEA.HI.X.SX32 R24, R9, R4, 0x1, P0 ;  /* 0x0000000409187211 */ /* 0x000fe200000f0eff */
[----:B------:R-:W-:Y:S04]  /*fb90*/  STL [R1+0x230], R19 ;  /* 0x0002301301007387 */ /* 0x000fe80000100800 */
[----:B------:R0:W-:Y:S01]  /*fba0*/  STL [R1+0x22c], R24 ;  /* 0x00022c1801007387 */ /* 0x0001e20000100800 */
[----:B------:R-:W-:-:S03]  /*fbb0*/  PRMT R7, RZ, 0x7610, R7 ;  /* 0x00007610ff077816 */ /* 0x000fc60000000007 */
[----:B------:R-:W3:Y:S01]  /*fbc0*/  LDL.LU R83, [R1+0x2b4] ;  /* 0x0002b40001537983 */ /* 0x000ee20000300800 */
[----:B------:R-:W-:-:S03]  /*fbd0*/  IMAD R9, R92, UR7, RZ ;  /* 0x000000075c097c24 */ /* 0x000fc6000f8e02ff */
[----:B------:R1:W4:Y:S01]  /*fbe0*/  @P3 LDG.E.U16 R7, desc[UR24][R10.64] ;  /* 0x000000180a073981 */ /* 0x000322000c1e1500 */
[----:B------:R-:W-:Y:S02]  /*fbf0*/  @P3 IMAD.MOV.U32 R25, RZ, RZ, R24 ;  /* 0x000000ffff193224 */ /* 0x000fe400078e0018 */
[----:B0-----:R-:W-:Y:S01]  /*fc00*/  @P3 IMAD.MOV.U32 R24, RZ, RZ, R19 ;  /* 0x000000ffff183224 */ /* 0x001fe200078e0013 */
[----:B-1----:R-:W-:-:S04]  /*fc10*/  LEA R11, P0, R9, R5, 0x1 ;  /* 0x00000005090b7211 */ /* 0x002fc800078008ff */
[----:B------:R-:W-:Y:S01]  /*fc20*/  LEA.HI.X.SX32 R19, R9, R4, 0x1, P0 ;  /* 0x0000000409137211 */ /* 0x000fe200000f0eff */
[----:B------:R0:W-:Y:S04]  /*fc30*/  STL [R1+0x270], R11 ;  /* 0x0002700b01007387 */ /* 0x0001e80000100800 */
[----:B------:R1:W-:Y:S04]  /*fc40*/  STL [R1+0x26c], R19 ;  /* 0x00026c1301007387 */ /* 0x0003e80000100800 */
[----:B------:R-:W4:Y:S01]  /*fc50*/  LDL.LU R68, [R1+0x278] ;  /* 0x0002780001447983 */ /* 0x000f220000300800 */
[----:B------:R-:W-:-:S06]  /*fc60*/  PRMT R10, RZ, 0x7610, R10 ;  /* 0x00007610ff0a7816 */ /* 0x000fcc000000000a */
[----:B------:R0:W4:Y:S02]  /*fc70*/  @P3 LDG.E.U16 R10, desc[UR24][R24.64] ;  /* 0x00000018180a3981 */ /* 0x000124000c1e1500 */
[----:B0-----:R-:W-:Y:S02]  /*fc80*/  @P3 IMAD.MOV.U32 R24, RZ, RZ, R11 ;  /* 0x000000ffff183224 */ /* 0x001fe400078e000b */
[----:B------:R-:W-:Y:S02]  /*fc90*/  IMAD R11, R91, UR7, RZ ;  /* 0x000000075b0b7c24 */ /* 0x000fe4000f8e02ff */
[----:B------:R-:W-:-:S03]  /*fca0*/  @P3 IMAD.MOV.U32 R25, RZ, RZ, R19 ;  /* 0x000000ffff193224 */ /* 0x000fc600078e0013 */
[----:B-1----:R-:W-:-:S04]  /*fcb0*/  LEA R19, P0, R11, R5, 0x1 ;  /* 0x000000050b137211 */ /* 0x002fc800078008ff */
[----:B------:R-:W-:Y:S01]  /*fcc0*/  LEA.HI.X.SX32 R26, R11, R4, 0x1, P0 ;  /* 0x000000040b1a7211 */ /* 0x000fe200000f0eff */
[----:B------:R-:W-:Y:S04]  /*fcd0*/  STL [R1+0x2b0], R19 ;  /* 0x0002b01301007387 */ /* 0x000fe80000100800 */
[----:B------:R-:W-:Y:S04]  /*fce0*/  STL [R1+0x2ac], R26 ;  /* 0x0002ac1a01007387 */ /* 0x000fe80000100800 */
[----:B------:R-:W4:Y:S01]  /*fcf0*/  LDL.LU R63, [R1+0x274] ;  /* 0x00027400013f7983 */ /* 0x000f220000300800 */
[----:B------:R-:W-:-:S05]  /*fd00*/  LOP3.LUT R15, R3, 0x40, RZ, 0x3c, !PT ;  /* 0x00000040030f7812 */ /* 0x000fca00078e3cff */
[----:B------:R-:W-:Y:S04]  /*fd10*/  STS.U16 [R15+UR8+0x200], R34 ;  /* 0x000200220f007988 */ /* 0x000fe80008000408 */
[----:B------:R-:W-:Y:S04]  /*fd20*/  STS.U16 [R15+UR8+0x600], R36 ;  /* 0x000600240f007988 */ /* 0x000fe80008000408 */
[----:B------:R-:W-:Y:S04]  /*fd30*/  STS.U16 [R15+UR8+0xa00], R35 ;  /* 0x000a00230f007988 */ /* 0x000fe80008000408 */
[----:B------:R-:W-:Y:S04]  /*fd40*/  STS.U16 [R15+UR8+0xe00], R38 ;  /* 0x000e00260f007988 */ /* 0x000fe80008000408 */
[----:B------:R-:W-:Y:S04]  /*fd50*/  STS.U16 [R15+UR8+0x1200], R37 ;  /* 0x001200250f007988 */ /* 0x000fe80008000408 */
[----:B------:R-:W-:Y:S04]  /*fd60*/  STS.U16 [R15+UR8+0x1600], R40 ;  /* 0x001600280f007988 */ /* 0x000fe80008000408 */
[----:B------:R-:W-:Y:S04]  /*fd70*/  STS.U16 [R15+UR8+0x1a00], R39 ;  /* 0x001a00270f007988 */ /* 0x000fe80008000408 */
[----:B------:R-:W-:Y:S01]  /*fd80*/  STS.U16 [R15+UR8+0x1e00], R42 ;  /* 0x001e002a0f007988 */ /* 0x000fe20008000408 */
[----:B------:R-:W-:-:S03]  /*fd90*/  PRMT R9, RZ, 0x7610, R9 ;  /* 0x00007610ff097816 */ /* 0x000fc60000000009 */
        /* <DEDUP_REMOVED lines=8> */
[----:B------:R0:W-:Y:S04]  /*fe20*/  STS.U16 [R15+UR8+0x3e00], R49 ;  /* 0x003e00310f007988 */ /* 0x0001e80008000408 */
[----:B------:R1:W4:Y:S02]  /*fe30*/  @P3 LDG.E.U16 R9, desc[UR24][R24.64] ;  /* 0x0000001818093981 */ /* 0x000324000c1e1500 */
[----:B-1----:R-:W-:-:S02]  /*fe40*/  @P3 IMAD.MOV.U32 R24, RZ, RZ, R19 ;  /* 0x000000ffff183224 */ /* 0x002fc400078e0013 */
[----:B------:R-:W-:-:S05]  /*fe50*/  @P3 IMAD.MOV.U32 R25, RZ, RZ, R26 ;  /* 0x000000ffff193224 */ /* 0x000fca00078e001a */
[----:B------:R1:W4:Y:S01]  /*fe60*/  @P3 LDG.E.U16 R12, desc[UR24][R24.64] ;  /* 0x00000018180c3981 */ /* 0x000322000c1e1500 */
[----:B--2---:R-:W-:-:S03]  /*fe70*/  IMAD R11, R77, UR7, RZ ;  /* 0x000000074d0b7c24 */ /* 0x004fc6000f8e02ff */
[----:B------:R-:W2:Y:S02]  /*fe80*/  LDL.LU R77, [R1+0xc] ;  /* 0x00000c00014d7983 */ /* 0x000ea40000300800 */
[----:B0-----:R-:W-:-:S04]  /*fe90*/  LEA R15, P0, R11, R5, 0x1 ;  /* 0x000000050b0f7211 */ /* 0x001fc800078008ff */
[----:B------:R-:W-:Y:S01]  /*fea0*/  LEA.HI.X.SX32 R19, R11, R4, 0x1, P0 ;  /* 0x000000040b137211 */ /* 0x000fe200000f0eff */
[----:B------:R3:W-:Y:S01]  /*feb0*/  STL [R1+0x2f0], R15 ;  /* 0x0002f00f01007387 */ /* 0x0007e20000100800 */
[----:B-1----:R-:W-:-:S03]  /*fec0*/  @P3 IMAD.MOV.U32 R24, RZ, RZ, R15 ;  /* 0x000000ffff183224 */ /* 0x002fc600078e000f */
[----:B------:R0:W-:Y:S01]  /*fed0*/  STL [R1+0x2ec], R19 ;  /* 0x0002ec1301007387 */ /* 0x0001e20000100800 */
[----:B------:R-:W-:Y:S01]  /*fee0*/  PRMT R11, RZ, 0x7610, R11 ;  /* 0x00007610ff0b7816 */ /* 0x000fe2000000000b */
[----:B------:R-:W-:-:S05]  /*fef0*/  @P3 IMAD.MOV.U32 R25, RZ, RZ, R19 ;  /* 0x000000ffff193224 */ /* 0x000fca00078e0013 */
[----:B------:R1:W2:Y:S01]  /*ff00*/  @P3 LDG.E.U16 R11, desc[UR24][R24.64] ;  /* 0x00000018180b3981 */ /* 0x0002a2000c1e1500 */
[----:B---3--:R-:W-:-:S03]  /*ff10*/  IMAD R15, R83, UR7, RZ ;  /* 0x00000007530f7c24 */ /* 0x008fc6000f8e02ff */
[----:B------:R-:W3:Y:S02]  /*ff20*/  LDL.LU R83, [R1+0x8] ;  /* 0x0000080001537983 */ /* 0x000ee40000300800 */
[----:B0-----:R-:W-:-:S04]  /*ff30*/  LEA R19, P0, R15, R5, 0x1 ;  /* 0x000000050f137211 */ /* 0x001fc800078008ff */
[----:B-1----:R-:W-:Y:S01]  /*ff40*/  LEA.HI.X.SX32 R24, R15, R4, 0x1, P0 ;  /* 0x000000040f187211 */ /* 0x002fe200000f0eff */
[----:B------:R-:W-:Y:S04]  /*ff50*/  STL [R1+0x330], R19 ;  /* 0x0003301301007387 */ /* 0x000fe80000100800 */
[----:B------:R0:W-:Y:S01]  /*ff60*/  STL [R1+0x32c], R24 ;  /* 0x00032c1801007387 */ /* 0x0001e20000100800 */
[----:B----4-:R-:W-:-:S03]  /*ff70*/  IMAD R15, R68, UR7, RZ ;  /* 0x00000007440f7c24 */ /* 0x010fc6000f8e02ff */
[----:B------:R-:W4:Y:S01]  /*ff80*/  LDL.LU R68, [R1+0x4] ;  /* 0x0000040001447983 */ /* 0x000f220000300800 */
[----:B------:R-:W-:Y:S01]  /*ff90*/  PRMT R16, RZ, 0x7610, R16 ;  /* 0x00007610ff107816 */ /* 0x000fe20000000010 */
[----:B------:R-:W-:Y:S02]  /*ffa0*/  @P3 IMAD.MOV.U32 R25, RZ, RZ, R24 ;  /* 0x000000ffff193224 */ /* 0x000fe400078e0018 */
[----:B0-----:R-:W-:Y:S01]  /*ffb0*/  @P3 IMAD.MOV.U32 R24, RZ, RZ, R19 ;  /* 0x000000ffff183224 */ /* 0x001fe200078e0013 */
[----:B------:R-:W-:-:S04]  /*ffc0*/  LEA R19, P0, R15, R5, 0x1 ;  /* 0x000000050f137211 */ /* 0x000fc800078008ff */
[----:B------:R0:W4:Y:S04]  /*ffd0*/  @P3 LDG.E.U16 R16, desc[UR24][R24.64] ;  /* 0x0000001818103981 */ /* 0x000128000c1e1500 */
[----:B------:R-:W-:Y:S01]  /*ffe0*/  STL [R1+0x36c], R19 ;  /* 0x00036c1301007387 */ /* 0x000fe20000100800 */
[----:B0-----:R-:W-:Y:S02]  /*fff0*/  LEA.HI.X.SX32 R24, R15, R4, 0x1, P0 ;  /* 0x000000040f187211 */ /* 0x001fe400000f0eff */
[----:B------:R-:W-:-:S03]  /*10000*/  PRMT R15, RZ, 0x7610, R15 ;  /* 0x00007610ff0f7816 */ /* 0x000fc6000000000f */
[----:B------:R0:W-:Y:S01]  /*10010*/  STL [R1+0x368], R24 ;  /* 0x0003681801007387 */ /* 0x0001e20000100800 */
[----:B------:R-:W-:Y:S02]  /*10020*/  @P3 IMAD.MOV.U32 R25, RZ, RZ, R24 ;  /* 0x000000ffff193224 */ /* 0x000fe400078e0018 */
[----:B0-----:R-:W-:Y:S02]  /*10030*/  @P3 IMAD.MOV.U32 R24, RZ, RZ, R19 ;  /* 0x000000ffff183224 */ /* 0x001fe400078e0013 */
[----:B------:R-:W-:-:S03]  /*10040*/  IMAD R19, R63, UR7, RZ ;  /* 0x000000073f137c24 */ /* 0x000fc6000f8e02ff */
[----:B------:R0:W4:Y:S02]  /*10050*/  @P3 LDG.E.U16 R15, desc[UR24][R24.64] ;  /* 0x00000018180f3981 */ /* 0x000124000c1e1500 */
[----:B0-----:R-:W-:-:S04]  /*10060*/  LEA R24, P0, R19, R5, 0x1 ;  /* 0x0000000513187211 */ /* 0x001fc800078008ff */
[----:B------:R-:W-:Y:S02]  /*10070*/  LEA.HI.X.SX32 R25, R19, R4, 0x1, P0 ;  /* 0x0000000413197211 */ /* 0x000fe400000f0eff */
[----:B------:R-:W-:Y:S01]  /*10080*/  PRMT R19, RZ, 0x7610, R19 ;  /* 0x00007610ff137816 */ /* 0x000fe20000000013 */
[----:B------:R-:W-:Y:S01]  /*10090*/  STL [R1+0x39c], R24 ;  /* 0x00039c1801007387 */ /* 0x000fe20000100800 */
[----:B------:R-:W-:-:S04]  /*100a0*/  LOP3.LUT R26, R3, 0x50, RZ, 0x3c, !PT ;  /* 0x00000050031a7812 */ /* 0x000fc800078e3cff */
[----:B------:R2:W4:Y:S04]  /*100b0*/  @P3 LDG.E.U16 R19, desc[UR24][R24.64] ;  /* 0x0000001818133981 */ /* 0x000528000c1e1500 */
[----:B------:R-:W-:Y:S04]  /*100c0*/  STS.U16 [R26+UR8+0x280], R53 ;  /* 0x000280351a007988 */ /* 0x000fe80008000408 */
[----:B------:R-:W-:Y:S04]  /*100d0*/  STS.U16 [R26+UR8+0x680], R52 ;  /* 0x000680341a007988 */ /* 0x000fe80008000408 */
[----:B------:R-:W-:Y:S04]  /*100e0*/  STL [R1+0x398], R25 ;  /* 0x0003981901007387 */ /* 0x000fe80000100800 */
[----:B------:R-:W-:Y:S04]  /*100f0*/  STS.U16 [R26+UR8+0xa80], R59 ;  /* 0x000a803b1a007988 */ /* 0x000fe80008000408 */
[----:B------:R-:W-:Y:S04]  /*10100*/  STS.U16 [R26+UR8+0xe80], R57 ;  /* 0x000e80391a007988 */ /* 0x000fe80008000408 */
[----:B------:R-:W-:Y:S04]  /*10110*/  STS.U16 [R26+UR8+0x1280], R58 ;  /* 0x0012803a1a007988 */ /* 0x000fe80008000408 */
[----:B------:R-:W-:Y:S04]  /*10120*/  STS.U16 [R26+UR8+0x1680], R55 ;  /* 0x001680371a007988 */ /* 0x000fe80008000408 */
[----:B------:R-:W-:Y:S04]  /*10130*/  STS.U16 [R26+UR8+0x1a80], R56 ;  /* 0x001a80381a007988 */ /* 0x000fe80008000408 */
[----:B------:R-:W-:Y:S04]  /*10140*/  STS.U16 [R26+UR8+0x1e80], R51 ;  /* 0x001e80331a007988 */ /* 0x000fe80008000408 */
[----:B------:R-:W-:Y:S04]  /*10150*/  STS.U16 [R26+UR8+0x2280], R54 ;  /* 0x002280361a007988 */ /* 0x000fe80008000408 */
[----:B------:R0:W-:Y:S02]  /*10160*/  STS.U16 [R26+UR8+0x2680], R18 ;  /* 0x002680121a007988 */ /* 0x0001e40008000408 */
[----:B0-----:R-:W-:-:S02]  /*10170*/  PRMT R18, RZ, 0x7610, R18 ;  /* 0x00007610ff127816 */ /* 0x001fc40000000012 */
[----:B------:R-:W-:Y:S04]  /*10180*/  STS.U16 [R26+UR8+0x2a80], R50 ;  /* 0x002a80321a007988 */ /* 0x000fe80008000408 */
[----:B------:R0:W-:Y:S02]  /*10190*/  STS.U16 [R26+UR8+0x2e80], R23 ;  /* 0x002e80171a007988 */ /* 0x0001e40008000408 */
[----:B0-----:R-:W-:Y:S01]  /*101a0*/  PRMT R23, RZ, 0x7610, R23 ;  /* 0x00007610ff177816 */ /* 0x001fe20000000017 */
[----:B--2---:R-:W-:-:S05]  /*101b0*/  IMAD R24, R77, UR7, RZ ;  /* 0x000000074d187c24 */ /* 0x004fca000f8e02ff */
[----:B------:R-:W-:-:S04]  /*101c0*/  LEA R25, P0, R24, R5, 0x1 ;  /* 0x0000000518197211 */ /* 0x000fc800078008ff */
[----:B------:R-:W-:Y:S01]  /*101d0*/  LEA.HI.X.SX32 R27, R24, R4, 0x1, P0 ;  /* 0x00000004181b7211 */ /* 0x000fe200000f0eff */
[----:B------:R0:W-:Y:S01]  /*101e0*/  STL [R1+0x3cc], R25 ;  /* 0x0003cc1901007387 */ /* 0x0001e20000100800 */
[----:B------:R-:W-:-:S03]  /*101f0*/  @P3 IMAD.MOV.U32 R24, RZ, RZ, R25 ;  /* 0x000000ffff183224 */ /* 0x000fc600078e0019 */
[----:B------:R1:W-:Y:S04]  /*10200*/  STL [R1+0x3c8], R27 ;  /* 0x0003c81b01007387 */ /* 0x0003e80000100800 */
[----:B------:R-:W2:Y:S01]  /*10210*/  LDL.LU R77, [R1+0x2f8] ;  /* 0x0002f800014d7983 */ /* 0x000ea20000300800 */
[----:B0-----:R-:W-:-:S05]  /*10220*/  @P3 IMAD.MOV.U32 R25, RZ, RZ, R27 ;  /* 0x000000ffff193224 */ /* 0x001fca00078e001b */
[----:B------:R3:W2:Y:S02]  /*10230*/  @P3 LDG.E.U16 R18, desc[UR24][R24.64] ;  /* 0x0000001818123981 */ /* 0x0006a4000c1e1500 */
[----:B---3--:R-:W-:-:S05]  /*10240*/  IMAD R24, R83, UR7, RZ ;  /* 0x0000000753187c24 */ /* 0x008fca000f8e02ff */
[----:B------:R-:W-:-:S04]  /*10250*/  LEA R25, P0, R24, R5, 0x1 ;  /* 0x0000000518197211 */ /* 0x000fc800078008ff */
[----:B-1----:R-:W-:Y:S01]  /*10260*/  LEA.HI.X.SX32 R27, R24, R4, 0x1, P0 ;  /* 0x00000004181b7211 */ /* 0x002fe200000f0eff */
[----:B------:R0:W-:Y:S01]  /*10270*/  STL [R1+0x3fc], R25 ;  /* 0x0003fc1901007387 */ /* 0x0001e20000100800 */
[----:B------:R-:W-:-:S03]  /*10280*/  @P3 IMAD.MOV.U32 R24, RZ, RZ, R25 ;  /* 0x000000ffff183224 */ /* 0x000fc600078e0019 */
[----:B------:R1:W-:Y:S04]  /*10290*/  STL [R1+0x3f8], R27 ;  /* 0x0003f81b01007387 */ /* 0x0003e80000100800 */
[----:B------:R-:W3:Y:S01]  /*102a0*/  LDL.LU R83, [R1+0x334] ;  /* 0x0003340001537983 */ /* 0x000ee20000300800 */
[----:B0-----:R-:W-:-:S05]  /*102b0*/  @P3 IMAD.MOV.U32 R25, RZ, RZ, R27 ;  /* 0x000000ffff193224 */ /* 0x001fca00078e001b */
[----:B------:R4:W3:Y:S02]  /*102c0*/  @P3 LDG.E.U16 R23, desc[UR24][R24.64] ;  /* 0x0000001818173981 */ /* 0x0008e4000c1e1500 */
[----:B----4-:R-:W-:-:S05]  /*102d0*/  IMAD R24, R68, UR7, RZ ;  /* 0x0000000744187c24 */ /* 0x010fca000f8e02ff */
[----:B------:R-:W-:-:S04]  /*102e0*/  LEA R25, P0, R24, R5, 0x1 ;  /* 0x0000000518197211 */ /* 0x000fc800078008ff */
[----:B-1----:R-:W-:Y:S01]  /*102f0*/  LEA.HI.X.SX32 R27, R24, R4, 0x1, P0 ;  /* 0x00000004181b7211 */ /* 0x002fe200000f0eff */
[----:B------:R0:W-:Y:S04]  /*10300*/  STL [R1+0x42c], R25 ;  /* 0x00042c1901007387 */ /* 0x0001e80000100800 */
[----:B------:R-:W-:Y:S04]  /*10310*/  STL [R1+0x428], R27 ;  /* 0x0004281b01007387 */ /* 0x000fe80000100800 */
[----:B------:R-:W4:Y:S04]  /*10320*/  LDL.LU R63, [R1+0x338] ;  /* 0x00033800013f7983 */ /* 0x000f280000300800 */
[----:B------:R-:W4:Y:S04]  /*10330*/  LDL.LU R68, [R1+0x3a4] ;  /* 0x0003a40001447983 */ /* 0x000f280000300800 */
[----:B------:R-:W-:Y:S04]  /*10340*/  STS.U16 [R26+UR8+0x3280], R22 ;  /* 0x003280161a007988 */ /* 0x000fe80008000408 */
[----:B------:R1:W-:Y:S04]  /*10350*/  STS.U16 [R26+UR8+0x3680], R21 ;  /* 0x003680151a007988 */ /* 0x0003e80008000408 */
[----:B------:R-:W-:Y:S01]  /*10360*/  STS.U16 [R26+UR8+0x3a80], R20 ;  /* 0x003a80141a007988 */ /* 0x000fe20008000408 */
[----:B------:R-:W-:-:S03]  /*10370*/  @P3 IMAD.MOV.U32 R24, RZ, RZ, R25 ;  /* 0x000000ffff183224 */ /* 0x000fc600078e0019 */
[----:B------:R1:W-:Y:S01]  /*10380*/  STS.U16 [R26+UR8+0x3e80], R17 ;  /* 0x003e80111a007988 */ /* 0x0003e20008000408 */
[----:B0-----:R-:W-:Y:S01]  /*10390*/  @P3 IMAD.MOV.U32 R25, RZ, RZ, R27 ;  /* 0x000000ffff193224 */ /* 0x001fe200078e001b */
[----:B-1----:R-:W-:-:S06]  /*103a0*/  PRMT R21, RZ, 0x7610, R21 ;  /* 0x00007610ff157816 */ /* 0x002fcc0000000015 */
[----:B------:R0:W4:Y:S01]  /*103b0*/  @P3 LDG.E.U16 R21, desc[UR24][R24.64] ;  /* 0x0000001818153981 */ /* 0x000122000c1e1500 */
[----:B------:R-:W-:-:S05]  /*103c0*/  IMAD R17, R90, UR7, RZ ;  /* 0x000000075a117c24 */ /* 0x000fca000f8e02ff */
[----:B------:R-:W-:-:S04]  /*103d0*/  LEA R22, P0, R17, R5, 0x1 ;  /* 0x0000000511167211 */ /* 0x000fc800078008ff */
[----:B0-----:R-:W-:Y:S01]  /*103e0*/  LEA.HI.X.SX32 R24, R17, R4, 0x1, P0 ;  /* 0x0000000411187211 */ /* 0x001fe200000f0eff */
[----:B------:R-:W-:Y:S01]  /*103f0*/  STL [R1+0x454], R22 ;  /* 0x0004541601007387 */ /* 0x000fe20000100800 */
[----:B------:R-:W-:-:S03]  /*10400*/  LOP3.LUT R20, R3, 0x60, RZ, 0x3c, !PT ;  /* 0x0000006003147812 */ /* 0x000fc600078e3cff */
[----:B------:R0:W-:Y:S01]  /*10410*/  STL [R1+0x450], R24 ;  /* 0x0004501801007387 */ /* 0x0001e20000100800 */
[----:B------:R-:W-:-:S03]  /*10420*/  @P3 IMAD.MOV.U32 R25, RZ, RZ, R24 ;  /* 0x000000ffff193224 */ /* 0x000fc600078e0018 */
[----:B------:R1:W-:Y:S01]  /*10430*/  STS.U16 [R20+UR8+0x300], R14 ;  /* 0x0003000e14007988 */ /* 0x0003e20008000408 */
[----:B0-----:R-:W-:Y:S01]  /*10440*/  @P3 IMAD.MOV.U32 R24, RZ, RZ, R22 ;  /* 0x000000ffff183224 */ /* 0x001fe200078e0016 */
[----:B-1----:R-:W-:Y:S02]  /*10450*/  PRMT R14, RZ, 0x7610, R14 ;  /* 0x00007610ff0e7816 */ /* 0x002fe4000000000e */
[----:B------:R0:W-:Y:S04]  /*10460*/  STS.U16 [R20+UR8+0x700], R13 ;  /* 0x0007000d14007988 */ /* 0x0001e80008000408 */
[----:B------:R1:W4:Y:S04]  /*10470*/  @P3 LDG.E.U16 R14, desc[UR24][R24.64] ;  /* 0x00000018180e3981 */ /* 0x000328000c1e1500 */
[----:B------:R-:W-:Y:S01]  /*10480*/  STS.U16 [R20+UR8+0xb00], R6 ;  /* 0x000b000614007988 */ /* 0x000fe20008000408 */
[----:B0-----:R-:W-:-:S03]  /*10490*/  PRMT R13, RZ, 0x7610, R13 ;  /* 0x00007610ff0d7816 */ /* 0x001fc6000000000d */
[----:B------:R-:W-:Y:S04]  /*104a0*/  STS.U16 [R20+UR8+0xf00], R8 ;  /* 0x000f000814007988 */ /* 0x000fe80008000408 */
[----:B------:R-:W-:Y:S01]  /*104b0*/  STS.U16 [R20+UR8+0x1300], R7 ;  /* 0x0013000714007988 */ /* 0x000fe20008000408 */
[----:B--2---:R-:W-:-:S03]  /*104c0*/  IMAD R17, R77, UR7, RZ ;  /* 0x000000074d117c24 */ /* 0x004fc6000f8e02ff */
[----:B------:R-:W2:Y:S02]  /*104d0*/  LDL.LU R77, [R1+0x3a0] ;  /* 0x0003a000014d7983 */ /* 0x000ea40000300800 */
[----:B------:R-:W-:-:S04]  /*104e0*/  LEA R22, P0, R17, R5, 0x1 ;  /* 0x0000000511167211 */ /* 0x000fc800078008ff */
[----:B-1----:R-:W-:Y:S01]  /*104f0*/  LEA.HI.X.SX32 R24, R17, R4, 0x1, P0 ;  /* 0x0000000411187211 */ /* 0x002fe200000f0eff */
[----:B------:R-:W-:Y:S04]  /*10500*/  STL [R1+0xf0], R22 ;  /* 0x0000f01601007387 */ /* 0x000fe80000100800 */
[----:B------:R0:W-:Y:S01]  /*10510*/  STL [R1+0xec], R24 ;  /* 0x0000ec1801007387 */ /* 0x0001e20000100800 */
[----:B------:R-:W-:Y:S02]  /*10520*/  @P3 IMAD.MOV.U32 R25, RZ, RZ, R24 ;  /* 0x000000ffff193224 */ /* 0x000fe400078e0018 */
[----:B0-----:R-:W-:-:S05]  /*10530*/  @P3 IMAD.MOV.U32 R24, RZ, RZ, R22 ;  /* 0x000000ffff183224 */ /* 0x001fca00078e0016 */
[----:B------:R0:W2:Y:S01]  /*10540*/  @P3 LDG.E.U16 R13, desc[UR24][R24.64] ;  /* 0x00000018180d3981 */ /* 0x0000a2000c1e1500 */
[----:B---3--:R-:W-:-:S03]  /*10550*/  IMAD R6, R83, UR7, RZ ;  /* 0x0000000753067c24 */ /* 0x008fc6000f8e02ff */
[----:B------:R-:W3:Y:S02]  /*10560*/  LDL.LU R83, [R1+0x374] ;  /* 0x0003740001537983 */ /* 0x000ee40000300800 */
[----:B------:R-:W-:-:S04]  /*10570*/  LEA R22, P0, R6, R5, 0x1 ;  /* 0x0000000506167211 */ /* 0x000fc800078008ff */
[----:B0-----:R-:W-:Y:S01]  /*10580*/  LEA.HI.X.SX32 R24, R6, R4, 0x1, P0 ;  /* 0x0000000406187211 */ /* 0x001fe200000f0eff */
[----:B------:R-:W-:Y:S01]  /*10590*/  @P3 IMAD.MOV.U32 R6, RZ, RZ, R22 ;  /* 0x000000ffff063224 */ /* 0x000fe200078e0016 */
[----:B------:R-:W-:-:S03]  /*105a0*/  PRMT R17, RZ, 0x7610, R17 ;  /* 0x00007610ff117816 */ /* 0x000fc60000000011 */
[----:B------:R-:W-:Y:S01]  /*105b0*/  @P3 IMAD.MOV.U32 R7, RZ, RZ, R24 ;  /* 0x000000ffff073224 */ /* 0x000fe200078e0018 */
[----:B------:R0:W-:Y:S04]  /*105c0*/  STL [R1+0x130], R22 ;  /* 0x0001301601007387 */ /* 0x0001e80000100800 */
[----:B------:R4:W3:Y:S04]  /*105d0*/  @P3 LDG.E.U16 R17, desc[UR24][R6.64] ;  /* 0x0000001806113981 */ /* 0x0008e8000c1e1500 */
[----:B------:R-:W-:Y:S01]  /*105e0*/  STL [R1+0x12c], R24 ;  /* 0x00012c1801007387 */ /* 0x000fe20000100800 */
[----:B----4-:R-:W-:-:S03]  /*105f0*/  IMAD R6, R63, UR7, RZ ;  /* 0x000000073f067c24 */ /* 0x010fc6000f8e02ff */
[----:B------:R-:W4:Y:S02]  /*10600*/  LDL.LU R63, [R1+0x370] ;  /* 0x00037000013f7983 */ /* 0x000f240000300800 */
[C---:B------:R-:W-:Y:S02]  /*10610*/  LEA R7, P0, R6.reuse, R5, 0x1 ;  /* 0x0000000506077211 */ /* 0x040fe400078008ff */
[----:B------:R-:W-:Y:S02]  /*10620*/  STS.U16 [R20+UR8+0x1700], R10 ;  /* 0x0017000a14007988 */ /* 0x000fe40008000408 */
[----:B0-----:R-:W-:Y:S02]  /*10630*/  LEA.HI.X.SX32 R22, R6, R4, 0x1, P0 ;  /* 0x0000000406167211 */ /* 0x001fe400000f0eff */
[----:B------:R0:W-:Y:S01]  /*10640*/  STS.U16 [R20+UR8+0x1b00], R9 ;  /* 0x001b000914007988 */ /* 0x0001e20008000408 */
[----:B------:R-:W-:-:S03]  /*10650*/  @P3 IMAD.MOV.U32 R6, RZ, RZ, R7 ;  /* 0x000000ffff063224 */ /* 0x000fc600078e0007 */
[----:B------:R1:W-:Y:S01]  /*10660*/  STL [R1+0x170], R7 ;  /* 0x0001700701007387 */ /* 0x0003e20000100800 */
[----:B0-----:R-:W-:Y:S01]  /*10670*/  PRMT R9, RZ, 0x7610, R9 ;  /* 0x00007610ff097816 */ /* 0x001fe20000000009 */
[----:B-1----:R-:W-:-:S05]  /*10680*/  @P3 IMAD.MOV.U32 R7, RZ, RZ, R22 ;  /* 0x000000ffff073224 */ /* 0x002fca00078e0016 */
[----:B------:R0:W4:Y:S02]  /*10690*/  @P3 LDG.E.U16 R9, desc[UR24][R6.64] ;  /* 0x0000001806093981 */ /* 0x000124000c1e1500 */
[----:B0-----:R-:W-:Y:S02]  /*106a0*/  IMAD R6, R68, UR7, RZ ;  /* 0x0000000744067c24 */ /* 0x001fe4000f8e02ff */
[----:B------:R0:W-:Y:S03]  /*106b0*/  STL [R1+0x16c], R22 ;  /* 0x00016c1601007387 */ /* 0x0001e60000100800 */
[C---:B------:R-:W-:Y:S02]  /*106c0*/  LEA R7, P0, R6.reuse, R5, 0x1 ;  /* 0x0000000506077211 */ /* 0x040fe400078008ff */
[----:B------:R-:W-:Y:S02]  /*106d0*/  PRMT R10, RZ, 0x7610, R10 ;  /* 0x00007610ff0a7816 */ /* 0x000fe4000000000a */
[----:B0-----:R-:W-:Y:S01]  /*106e0*/  LEA.HI.X.SX32 R22, R6, R4, 0x1, P0 ;  /* 0x0000000406167211 */ /* 0x001fe200000f0eff */
[----:B------:R0:W-:Y:S01]  /*106f0*/  STL [R1+0x1b8], R7 ;  /* 0x0001b80701007387 */ /* 0x0001e20000100800 */
[----:B------:R-:W-:-:S03]  /*10700*/  @P3 IMAD.MOV.U32 R6, RZ, RZ, R7 ;  /* 0x000000ffff063224 */ /* 0x000fc600078e0007 */
[----:B------:R-:W-:Y:S04]  /*10710*/  STL [R1+0x1b4], R22 ;  /* 0x0001b41601007387 */ /* 0x000fe80000100800 */
[----:B------:R-:W4:Y:S01]  /*10720*/  LDL.LU R85, [R1+0x744] ;  /* 0x0007440001557983 */ /* 0x000f220000300800 */
[----:B0-----:R-:W-:-:S03]  /*10730*/  @P3 IMAD.MOV.U32 R7, RZ, RZ, R22 ;  /* 0x000000ffff073224 */ /* 0x001fc600078e0016 */
[----:B------:R-:W-:Y:S04]  /*10740*/  STS.U16 [R20+UR8+0x1f00], R12 ;  /* 0x001f000c14007988 */ /* 0x000fe80008000408 */
[----:B------:R2:W4:Y:S04]  /*10750*/  @P3 LDG.E.U16 R10, desc[UR24][R6.64] ;  /* 0x00000018060a3981 */ /* 0x000528000c1e1500 */
[----:B------:R-:W4:Y:S04]  /*10760*/  LDL.LU R68, [R1+0x2f4] ;  /* 0x0002f40001447983 */ /* 0x000f280000300800 */
[----:B------:R0:W-:Y:S04]  /*10770*/  STS.U16 [R20+UR8+0x2300], R11 ;  /* 0x0023000b14007988 */ /* 0x0001e80008000408 */
[----:B------:R-:W-:Y:S04]  /*10780*/  STS.U16 [R20+UR8+0x2700], R16 ;  /* 0x0027001014007988 */ /* 0x000fe80008000408 */
[----:B------:R-:W-:Y:S04]  /*10790*/  STS.U16 [R20+UR8+0x2b00], R15 ;  /* 0x002b000f14007988 */ /* 0x000fe80008000408 */
[----:B------:R-:W-:Y:S04]  /*107a0*/  STS.U16 [R20+UR8+0x2f00], R19 ;  /* 0x002f001314007988 */ /* 0x000fe80008000408 */
[----:B------:R-:W-:Y:S01]  /*107b0*/  STS.U16 [R20+UR8+0x3300], R18 ;  /* 0x0033001214007988 */ /* 0x000fe20008000408 */
[----:B--2---:R-:W-:-:S05]  /*107c0*/  IMAD R6, R77, UR7, RZ ;  /* 0x000000074d067c24 */ /* 0x004fca000f8e02ff */
[----:B------:R-:W-:-:S04]  /*107d0*/  LEA R7, P0, R6, R5, 0x1 ;  /* 0x0000000506077211 */ /* 0x000fc800078008ff */
[----:B0-----:R-:W-:Y:S01]  /*107e0*/  LEA.HI.X.SX32 R11, R6, R4, 0x1, P0 ;  /* 0x00000004060b7211 */ /* 0x001fe200000f0eff */
[----:B------:R3:W-:Y:S04]  /*107f0*/  STL [R1+0x1f8], R7 ;  /* 0x0001f80701007387 */ /* 0x0007e80000100800 */
[----:B------:R0:W-:Y:S04]  /*10800*/  STL [R1+0x1f4], R11 ;  /* 0x0001f40b01007387 */ /* 0x0001e80000100800 */
[----:B------:R-:W2:Y:S01]  /*10810*/  LDL.LU R77, [R1+0x740] ;  /* 0x00074000014d7983 */ /* 0x000ea20000300800 */
[----:B------:R-:W-:-:S02]  /*10820*/  @P3 IMAD.MOV.U32 R24, RZ, RZ, R7 ;  /* 0x000000ffff183224 */ /* 0x000fc400078e0007 */
[----:B------:R-:W-:Y:S02]  /*10830*/  @P3 IMAD.MOV.U32 R25, RZ, RZ, R11 ;  /* 0x000000ffff193224 */ /* 0x000fe400078e000b */
[----:B---3--:R-:W-:-:S05]  /*10840*/  IMAD R7, R83, UR7, RZ ;  /* 0x0000000753077c24 */ /* 0x008fca000f8e02ff */
[----:B0-----:R-:W-:-:S04]  /*10850*/  LEA R11, P0, R7, R5, 0x1 ;  /* 0x00000005070b7211 */ /* 0x001fc800078008ff */
[----:B------:R-:W-:Y:S01]  /*10860*/  LEA.HI.X.SX32 R12, R7, R4, 0x1, P0 ;  /* 0x00000004070c7211 */ /* 0x000fe200000f0eff */
[----:B------:R0:W-:Y:S04]  /*10870*/  STL [R1+0x238], R11 ;  /* 0x0002380b01007387 */ /* 0x0001e80000100800 */
[----:B------:R1:W-:Y:S04]  /*10880*/  STL [R1+0x234], R12 ;  /* 0x0002340c01007387 */ /* 0x0003e80000100800 */
[----:B------:R-:W3:Y:S01]  /*10890*/  LDL.LU R83, [R1+0x73c] ;  /* 0x00073c0001537983 */ /* 0x000ee20000300800 */
[----:B------:R-:W-:Y:S01]  /*108a0*/  @P3 IMAD.MOV.U32 R18, RZ, RZ, R11 ;  /* 0x000000ffff123224 */ /* 0x000fe200078e000b */
[----:B------:R-:W-:Y:S01]  /*108b0*/  PRMT R6, RZ, 0x7610, R6 ;  /* 0x00007610ff067816 */ /* 0x000fe20000000006 */
[----:B------:R-:W-:-:S05]  /*108c0*/  @P3 IMAD.MOV.U32 R19, RZ, RZ, R12 ;  /* 0x000000ffff133224 */ /* 0x000fca00078e000c */
[----:B------:R-:W3:Y:S01]  /*108d0*/  @P3 LDG.E.U16 R6, desc[UR24][R24.64] ;  /* 0x0000001818063981 */ /* 0x000ee2000c1e1500 */
[----:B----4-:R-:W-:-:S05]  /*108e0*/  IMAD R7, R63, UR7, RZ ;  /* 0x000000073f077c24 */ /* 0x010fca000f8e02ff */
[----:B0-----:R-:W-:-:S04]  /*108f0*/  LEA R11, P0, R7, R5, 0x1 ;  /* 0x00000005070b7211 */ /* 0x001fc800078008ff */
[----:B-1----:R-:W-:Y:S01]  /*10900*/  LEA.HI.X.SX32 R12, R7, R4, 0x1, P0 ;  /* 0x00000004070c7211 */ /* 0x002fe200000f0eff */
[----:B------:R0:W-:Y:S04]  /*10910*/  STL [R1+0x278], R11 ;  /* 0x0002780b01007387 */ /* 0x0001e80000100800 */
[----:B------:R1:W-:Y:S04]  /*10920*/  STL [R1+0x274], R12 ;  /* 0x0002740c01007387 */ /* 0x0003e80000100800 */
[----:B------:R-:W4:Y:S01]  /*10930*/  LDL.LU R63, [R1+0x738] ;  /* 0x00073800013f7983 */ /* 0x000f220000300800 */
[----:B------:R-:W-:-:S06]  /*10940*/  PRMT R8, RZ, 0x7610, R8 ;  /* 0x00007610ff087816 */ /* 0x000fcc0000000008 */
[----:B------:R0:W4:Y:S01]  /*10950*/  @P3 LDG.E.U16 R8, desc[UR24][R18.64] ;  /* 0x0000001812083981 */ /* 0x000122000c1e1500 */
[----:B------:R-:W-:Y:S01]  /*10960*/  LOP3.LUT R15, R3, 0x70, RZ, 0x3c, !PT ;  /* 0x00000070030f7812 */ /* 0x000fe200078e3cff */
[----:B0-----:R-:W-:Y:S02]  /*10970*/  @P3 IMAD.MOV.U32 R18, RZ, RZ, R11 ;  /* 0x000000ffff123224 */ /* 0x001fe400078e000b */
[----:B------:R-:W-:Y:S01]  /*10980*/  @P3 IMAD.MOV.U32 R19, RZ, RZ, R12 ;  /* 0x000000ffff133224 */ /* 0x000fe200078e000c */
[----:B------:R-:W-:Y:S04]  /*10990*/  STS.U16 [R20+UR8+0x3700], R23 ;  /* 0x0037001714007988 */ /* 0x000fe80008000408 */
[----:B------:R-:W-:Y:S04]  /*109a0*/  STS.U16 [R20+UR8+0x3b00], R21 ;  /* 0x003b001514007988 */ /* 0x000fe80008000408 */
[----:B------:R0:W-:Y:S01]  /*109b0*/  STS.U16 [R20+UR8+0x3f00], R14 ;  /* 0x003f000e14007988 */ /* 0x0001e20008000408 */
[----:B------:R-:W-:-:S05]  /*109c0*/  IMAD R11, R85, UR7, RZ ;  /* 0x00000007550b7c24 */ /* 0x000fca000f8e02ff */
[----:B-1----:R-:W-:-:S04]  /*109d0*/  LEA R12, P0, R11, R5, 0x1 ;  /* 0x000000050b0c7211 */ /* 0x002fc800078008ff */
[----:B0-----:R-:W-:Y:S02]  /*109e0*/  LEA.HI.X.SX32 R14, R11, R4, 0x1, P0 ;  /* 0x000000040b0e7211 */ /* 0x001fe400000f0eff */
[----:B------:R-:W-:Y:S01]  /*109f0*/  PRMT R11, RZ, 0x7610, R11 ;  /* 0x00007610ff0b7816 */ /* 0x000fe2000000000b */
[----:B------:R0:W-:Y:S04]  /*10a00*/  STS.U16 [R15+UR8+0x3f80], R68 ;  /* 0x003f80440f007988 */ /* 0x0001e80008000408 */
[----:B------:R1:W-:Y:S04]  /*10a10*/  STS.U16 [R15+UR8+0x380], R13 ;  /* 0x0003800d0f007988 */ /* 0x0003e80008000408 */
[----:B0-----:R-:W4:Y:S01]  /*10a20*/  LDL.LU R68, [R1+0x3d4] ;  /* 0x0003d40001447983 */ /* 0x001f220000300800 */
[----:B-1----:R-:W-:-:S03]  /*10a30*/  @P3 IMAD.MOV.U32 R13, RZ, RZ, R14 ;  /* 0x000000ffff0d3224 */ /* 0x002fc600078e000e */
[----:B------:R-:W-:Y:S04]  /*10a40*/  STL [R1+0x2b8], R12 ;  /* 0x0002b80c01007387 */ /* 0x000fe80000100800 */
[----:B------:R2:W4:Y:S04]  /*10a50*/  @P3 LDG.E.U16 R11, desc[UR24][R12.64] ;  /* 0x000000180c0b3981 */ /* 0x000528000c1e1500 */
[----:B------:R-:W-:Y:S01]  /*10a60*/  STL [R1+0x2b4], R14 ;  /* 0x0002b40e01007387 */ /* 0x000fe20000100800 */
[----:B------:R-:W-:-:S03]  /*10a70*/  PRMT R7, RZ, 0x7610, R7 ;  /* 0x00007610ff077816 */ /* 0x000fc60000000007 */
[----:B------:R-:W-:Y:S04]  /*10a80*/  STS.U16 [R15+UR8+0x780], R17 ;  /* 0x000780110f007988 */ /* 0x000fe80008000408 */
[----:B------:R0:W-:Y:S04]  /*10a90*/  STS.U16 [R15+UR8+0xb80], R9 ;  /* 0x000b80090f007988 */ /* 0x0001e80008000408 */
[----:B------:R-:W4:Y:S01]  /*10aa0*/  @P3 LDG.E.U16 R7, desc[UR24][R18.64] ;  /* 0x0000001812073981 */ /* 0x000f22000c1e1500 */
[----:B0-----:R-:W-:-:S03]  /*10ab0*/  PRMT R9, RZ, 0x7610, R9 ;  /* 0x00007610ff097816 */ /* 0x001fc60000000009 */
[----:B------:R0:W-:Y:S02]  /*10ac0*/  STS.U16 [R15+UR8+0xf80], R10 ;  /* 0x000f800a0f007988 */ /* 0x0001e40008000408 */
[----:B0-----:R-:W-:Y:S01]  /*10ad0*/  PRMT R10, RZ, 0x7610, R10 ;  /* 0x00007610ff0a7816 */ /* 0x001fe2000000000a */
[----:B--2---:R-:W-:Y:S02]  /*10ae0*/  IMAD R12, R77, UR7, RZ ;  /* 0x000000074d0c7c24 */ /* 0x004fe4000f8e02ff */
[----:B------:R-:W2:Y:S03]  /*10af0*/  LDL.LU R77, [R1+0x3d0] ;  /* 0x0003d000014d7983 */ /* 0x000ea60000300800 */
[----:B------:R-:W-:-:S04]  /*10b00*/  LEA R13, P0, R12, R5, 0x1 ;  /* 0x000000050c0d7211 */ /* 0x000fc800078008ff */
[----:B------:R-:W-:Y:S01]  /*10b10*/  LEA.HI.X.SX32 R14, R12, R4, 0x1, P0 ;  /* 0x000000040c0e7211 */ /* 0x000fe200000f0eff */
[----:B------:R0:W-:Y:S01]  /*10b20*/  STL [R1+0x2f8], R13 ;  /* 0x0002f80d01007387 */ /* 0x0001e20000100800 */
[----:B------:R-:W-:-:S03]  /*10b30*/  @P3 IMAD.MOV.U32 R12, RZ, RZ, R13 ;  /* 0x000000ffff0c3224 */ /* 0x000fc600078e000d */
[----:B0-----:R-:W-:-:S05]  /*10b40*/  @P3 IMAD.MOV.U32 R13, RZ, RZ, R14 ;  /* 0x000000ffff0d3224 */ /* 0x001fca00078e000e */
[----:B------:R3:W2:Y:S02]  /*10b50*/  @P3 LDG.E.U16 R9, desc[UR24][R12.64] ;  /* 0x000000180c093981 */ /* 0x0006a4000c1e1500 */
[----:B---3--:R-:W-:Y:S02]  /*10b60*/  IMAD R12, R83, UR7, RZ ;  /* 0x00000007530c7c24 */ /* 0x008fe4000f8e02ff */
[----:B------:R0:W-:Y:S03]  /*10b70*/  STL [R1+0x2f4], R14 ;  /* 0x0002f40e01007387 */ /* 0x0001e60000100800 */
[C---:B------:R-:W-:Y:S01]  /*10b80*/  LEA R13, P0, R12.reuse, R5, 0x1 ;  /* 0x000000050c0d7211 */ /* 0x040fe200078008ff */
[----:B------:R-:W3:Y:S03]  /*10b90*/  LDL.LU R83, [R1+0x404] ;  /* 0x0004040001537983 */ /* 0x000ee60000300800 */
[----:B0-----:R-:W-:Y:S01]  /*10ba0*/  LEA.HI.X.SX32 R14, R12, R4, 0x1, P0 ;  /* 0x000000040c0e7211 */ /* 0x001fe200000f0eff */
[----:B------:R0:W-:Y:S01]  /*10bb0*/  STL [R1+0x338], R13 ;  /* 0x0003380d01007387 */ /* 0x0001e20000100800 */
[----:B------:R-:W-:-:S03]  /*10bc0*/  @P3 IMAD.MOV.U32 R12, RZ, RZ, R13 ;  /* 0x000000ffff0c3224 */ /* 0x000fc600078e000d */
[----:B------:R4:W-:Y:S01]  /*10bd0*/  STS.U16 [R15+UR8+0x1380], R6 ;  /* 0x001380060f007988 */ /* 0x0009e20008000408 */
[----:B0-----:R-:W-:-:S05]  /*10be0*/  @P3 IMAD.MOV.U32 R13, RZ, RZ, R14 ;  /* 0x000000ffff0d3224 */ /* 0x001fca00078e000e */
[----:B------:R0:W3:Y:S01]  /*10bf0*/  @P3 LDG.E.U16 R10, desc[UR24][R12.64] ;  /* 0x000000180c0a3981 */ /* 0x0000e2000c1e1500 */
[----:B----4-:R-:W-:-:S05]  /*10c00*/  IMAD R6, R63, UR7, RZ ;  /* 0x000000073f067c24 */ /* 0x010fca000f8e02ff */
[----:B0-----:R-:W-:-:S04]  /*10c10*/  LEA R12, P0, R6, R5, 0x1 ;  /* 0x00000005060c7211 */ /* 0x001fc800078008ff */
[----:B------:R-:W-:Y:S02]  /*10c20*/  LEA.HI.X.SX32 R13, R6, R4, 0x1, P0 ;  /* 0x00000004060d7211 */ /* 0x000fe400000f0eff */
[----:B------:R-:W-:-:S06]  /*10c30*/  PRMT R6, RZ, 0x7610, R6 ;  /* 0x00007610ff067816 */ /* 0x000fcc0000000006 */
[----:B------:R0:W4:Y:S04]  /*10c40*/  @P3 LDG.E.U16 R6, desc[UR24][R12.64] ;  /* 0x000000180c063981 */ /* 0x000128000c1e1500 */
[----:B------:R-:W-:Y:S04]  /*10c50*/  STS.U16 [R15+UR8+0x1780], R8 ;  /* 0x001780080f007988 */ /* 0x000fe80008000408 */
[----:B------:R-:W-:Y:S04]  /*10c60*/  STL [R1+0x334], R14 ;  /* 0x0003340e01007387 */ /* 0x000fe80000100800 */
[----:B------:R-:W-:Y:S04]  /*10c70*/  STL [R1+0x374], R12 ;  /* 0x0003740c01007387 */ /* 0x000fe80000100800 */
[----:B------:R-:W-:Y:S04]  /*10c80*/  STL [R1+0x370], R13 ;  /* 0x0003700d01007387 */ /* 0x000fe80000100800 */
[----:B------:R1:W-:Y:S02]  /*10c90*/  STS.U16 [R15+UR8+0x1b80], R7 ;  /* 0x001b80070f007988 */ /* 0x0003e40008000408 */
[----:B-1----:R-:W-:-:S05]  /*10ca0*/  IMAD R7, R68, UR7, RZ ;  /* 0x0000000744077c24 */ /* 0x002fca000f8e02ff */
[C---:B------:R-:W-:Y:S01]  /*10cb0*/  LEA R8, P0, R7.reuse, R5, 0x1 ;  /* 0x0000000507087211 */ /* 0x040fe200078008ff */
[----:B------:R-:W-:Y:S03]  /*10cc0*/  STS.U16 [R15+UR8+0x1f80], R11 ;  /* 0x001f800b0f007988 */ /* 0x000fe60008000408 */
[----:B0-----:R-:W-:Y:S02]  /*10cd0*/  LEA.HI.X.SX32 R12, R7, R4, 0x1, P0 ;  /* 0x00000004070c7211 */ /* 0x001fe400000f0eff */
[----:B------:R-:W-:Y:S01]  /*10ce0*/  PRMT R7, RZ, 0x7610, R7 ;  /* 0x00007610ff077816 */ /* 0x000fe20000000007 */
[----:B------:R-:W-:Y:S04]  /*10cf0*/  STL [R1+0x3a4], R8 ;  /* 0x0003a40801007387 */ /* 0x000fe80000100800 */
[----:B------:R-:W-:Y:S04]  /*10d00*/  STL [R1+0x3a0], R12 ;  /* 0x0003a00c01007387 */ /* 0x000fe80000100800 */
[----:B--2---:R0:W-:Y:S02]  /*10d10*/  STS.U16 [R15+UR8+0x2380], R9 ;  /* 0x002380090f007988 */ /* 0x0041e40008000408 */
[----:B0-----:R-:W-:-:S05]  /*10d20*/  @P3 IMAD.MOV.U32 R9, RZ, RZ, R12 ;  /* 0x000000ffff093224 */ /* 0x001fca00078e000c */
[----:B------:R0:W2:Y:S02]  /*10d30*/  @P3 LDG.E.U16 R7, desc[UR24][R8.64] ;  /* 0x0000001808073981 */ /* 0x0000a4000c1e1500 */
[----:B0-----:R-:W-:-:S05]  /*10d40*/  IMAD R8, R77, UR7, RZ ;  /* 0x000000074d087c24 */ /* 0x001fca000f8e02ff */
[----:B------:R-:W-:-:S04]  /*10d50*/  LEA R9, P0, R8, R5, 0x1 ;  /* 0x0000000508097211 */ /* 0x000fc800078008ff */
[----:B------:R-:W-:Y:S01]  /*10d60*/  LEA.HI.X.SX32 R11, R8, R4, 0x1, P0 ;  /* 0x00000004080b7211 */ /* 0x000fe200000f0eff */
[----:B------:R0:W-:Y:S01]  /*10d70*/  STL [R1+0x3d4], R9 ;  /* 0x0003d40901007387 */ /* 0x0001e20000100800 */
[----:B------:R-:W-:-:S03]  /*10d80*/  @P3 IMAD.MOV.U32 R8, RZ, RZ, R9 ;  /* 0x000000ffff083224 */ /* 0x000fc600078e0009 */
[----:B---3--:R-:W-:Y:S01]  /*10d90*/  STS.U16 [R15+UR8+0x2780], R10 ;  /* 0x0027800a0f007988 */ /* 0x008fe20008000408 */
[----:B0-----:R-:W-:-:S03]  /*10da0*/  @P3 IMAD.MOV.U32 R9, RZ, RZ, R11 ;  /* 0x000000ffff093224 */ /* 0x001fc600078e000b */
[----:B----4-:R0:W-:Y:S02]  /*10db0*/  STS.U16 [R15+UR8+0x2b80], R6 ;  /* 0x002b80060f007988 */ /* 0x0101e40008000408 */
[----:B0-----:R-:W-:-:S06]  /*10dc0*/  PRMT R6, RZ, 0x7610, R6 ;  /* 0x00007610ff067816 */ /* 0x001fcc0000000006 */
[----:B------:R0:W3:Y:S02]  /*10dd0*/  @P3 LDG.E.U16 R6, desc[UR24][R8.64] ;  /* 0x0000001808063981 */ /* 0x0000e4000c1e1500 */
[----:B0-----:R-:W-:-:S05]  /*10de0*/  IMAD R8, R83, UR7, RZ ;  /* 0x0000000753087c24 */ /* 0x001fca000f8e02ff */
[CC--:B------:R-:W-:Y:S01]  /*10df0*/  LEA R9, P0, R8.reuse, R5.reuse, 0x1 ;  /* 0x0000000508097211 */ /* 0x0c0fe200078008ff */
[----:B------:R-:W-:Y:S03]  /*10e00*/  STL [R1+0x3d0], R11 ;  /* 0x0003d00b01007387 */ /* 0x000fe60000100800 */
[----:B------:R-:W-:Y:S01]  /*10e10*/  LEA.HI.X.SX32 R8, R8, R4, 0x1, P0 ;  /* 0x0000000408087211 */ /* 0x000fe200000f0eff */
[----:B--2---:R0:W-:Y:S02]  /*10e20*/  STS.U16 [R15+UR8+0x2f80], R7 ;  /* 0x002f80070f007988 */ /* 0x0041e40008000408 */
[----:B0-----:R-:W-:Y:S02]  /*10e30*/  IMAD R7, R0, UR7, RZ ;  /* 0x0000000700077c24 */ /* 0x001fe4000f8e02ff */
[----:B------:R-:W5:Y:S04]  /*10e40*/  LDL.LU R0, [R1+0x74c] ;  /* 0x00074c0001007983 */ /* 0x000f680000300800 */
[----:B------:R0:W-:Y:S01]  /*10e50*/  STL [R1+0x404], R9 ;  /* 0x0004040901007387 */ /* 0x0001e20000100800 */
[----:B------:R-:W-:-:S03]  /*10e60*/  LEA R5, P0, R7, R5, 0x1 ;  /* 0x0000000507057211 */ /* 0x000fc600078008ff */
[----:B------:R1:W-:Y:S01]  /*10e70*/  STL [R1+0x400], R8 ;  /* 0x0004000801007387 */ /* 0x0003e20000100800 */
[----:B0-----:R-:W-:-:S04]  /*10e80*/  @P3 LOP3.LUT R9, R9, R8, RZ, 0x3c, !PT ;  /* 0x0000000809093212 */ /* 0x001fc800078e3cff */
[----:B-1----:R-:W-:Y:S02]  /*10e90*/  @P3 LOP3.LUT R8, R9, R8, RZ, 0x3c, !PT ;  /* 0x0000000809083212 */ /* 0x002fe400078e3cff */
[----:B------:R-:W-:Y:S02]  /*10ea0*/  LEA.HI.X.SX32 R10, R7, R4, 0x1, P0 ;  /* 0x00000004070a7211 */ /* 0x000fe400000f0eff */
[----:B------:R-:W-:Y:S02]  /*10eb0*/  @P3 LOP3.LUT R9, R9, R8, RZ, 0x3c, !PT ;  /* 0x0000000809093212 */ /* 0x000fe400078e3cff */
[----:B------:R-:W-:Y:S01]  /*10ec0*/  PRMT R4, RZ, 0x7610, R4 ;  /* 0x00007610ff047816 */ /* 0x000fe20000000004 */
[----:B---3--:R0:W-:Y:S02]  /*10ed0*/  STS.U16 [R15+UR8+0x3380], R6 ;  /* 0x003380060f007988 */ /* 0x0081e40008000408 */
[----:B0-----:R-:W-:-:S06]  /*10ee0*/  PRMT R6, RZ, 0x7610, R6 ;  /* 0x00007610ff067816 */ /* 0x001fcc0000000006 */
[----:B------:R0:W2:Y:S02]  /*10ef0*/  @P3 LDG.E.U16 R6, desc[UR24][R8.64] ;  /* 0x0000001808063981 */ /* 0x0000a4000c1e1500 */
[----:B0-----:R-:W-:Y:S02]  /*10f00*/  @P3 IMAD.MOV.U32 R8, RZ, RZ, R5 ;  /* 0x000000ffff083224 */ /* 0x001fe400078e0005 */
[----:B------:R-:W-:-:S05]  /*10f10*/  @P3 IMAD.MOV.U32 R9, RZ, RZ, R10 ;  /* 0x000000ffff093224 */ /* 0x000fca00078e000a */
[----:B------:R-:W3:Y:S01]  /*10f20*/  @P3 LDG.E.U16 R4, desc[UR24][R8.64] ;  /* 0x0000001808043981 */ /* 0x000ee2000c1e1500 */
[----:B------:R-:W-:Y:S02]  /*10f30*/  UIADD3 UR12, UPT, UPT, UR8, 0x8000, URZ ;  /* 0x00008000080c7890 */ /* 0x000fe4000fffe0ff */
[----:B------:R-:W-:Y:S02]  /*10f40*/  USHF.L.U32 UR7, UR14, 0x7, URZ ;  /* 0x000000070e077899 */ /* 0x000fe400080006ff */
[----:B------:R-:W-:Y:S01]  /*10f50*/  USHF.R.U32.HI UR14, URZ, 0x4, UR12 ;  /* 0x00000004ff0e7899 */ /* 0x000fe2000801160c */
[----:B------:R0:W-:Y:S01]  /*10f60*/  STL [R1+0x178], R5 ;  /* 0x0001780501007387 */ /* 0x0001e20000100800 */
[----:B------:R-:W-:Y:S02]  /*10f70*/  USHF.R.S32.HI UR6, URZ, 0x1f, UR26 ;  /* 0x0000001fff067899 */ /* 0x000fe4000801141a */
[----:B------:R-:W-:Y:S01]  /*10f80*/  USGXT.U32 UR14, UR14, 0xe ;  /* 0x0000000e0e0e789a */ /* 0x000fe20008000000 */
[----:B------:R0:W-:Y:S01]  /*10f90*/  STL [R1+0x174], R10 ;  /* 0x0001740a01007387 */ /* 0x0001e20000100800 */
[----:B------:R-:W-:-:S02]  /*10fa0*/  ULEA.HI UR13, UR6, UR26, URZ, 0x7 ;  /* 0x0000001a060d7291 */ /* 0x000fc4000f8f38ff */
[----:B------:R-:W-:Y:S02]  /*10fb0*/  UIADD3 UR20, UP3, UPT, UR14, 0x2, URZ ;  /* 0x000000020e147890 */ /* 0x000fe4000ff7e0ff */
[----:B------:R-:W-:Y:S01]  /*10fc0*/  UISETP.NE.U32.AND UP1, UPT, UR16, URZ, UPT ;  /* 0x000000ff1000728c */ /* 0x000fe2000bf25070 */
[----:B------:R-:W-:Y:S01]  /*10fd0*/  UMOV UR5, URZ ;  /* 0x000000ff00057c82 */ /* 0x000fe20008000000 */
[----:B------:R-:W-:Y:S02]  /*10fe0*/  UIADD3 UR6, UPT, UPT, UR8, 0x14000, URZ ;  /* 0x0001400008067890 */ /* 0x000fe4000fffe0ff */
[----:B------:R-:W-:Y:S02]  /*10ff0*/  USHF.R.S32.HI UR13, URZ, 0x7, UR13 ;  /* 0x00000007ff0d7899 */ /* 0x000fe4000801140d */
[----:B------:R-:W-:Y:S02]  /*11000*/  UIADD3.X UR27, UPT, UPT, UR5, 0x40004040, URZ, UP3, !UPT ;  /* 0x40004040051b7890 */ /* 0x000fe40009ffe4ff */
[----:B------:R-:W-:-:S02]  /*11010*/  UISETP.LT.OR UP3, UPT, UR26, 0x80, UP1 ;  /* 0x000000801a00788c */ /* 0x000fc40008f61670 */
[----:B------:R-:W-:Y:S02]  /*11020*/  USHF.R.U32.HI UR6, URZ, 0x4, UR6 ;  /* 0x00000004ff067899 */ /* 0x000fe40008011606 */
[----:B------:R-:W-:Y:S02]  /*11030*/  UISETP.LT.AND UP2, UPT, UR13, 0x1, UPT ;  /* 0x000000010d00788c */ /* 0x000fe4000bf41270 */
[----:B------:R-:W-:Y:S02]  /*11040*/  USGXT.U32 UR12, UR6, 0xe ;  /* 0x0000000e060c789a */ /* 0x000fe40008000000 */
[----:B------:R-:W-:Y:S02]  /*11050*/  USEL UR13, UR13, 0x1, !UP2 ;  /* 0x000000010d0d7887 */ /* 0x000fe4000d000000 */
[----:B------:R-:W-:Y:S02]  /*11060*/  UIADD3 UR21, UP2, UPT, UR12, 0x80, URZ ;  /* 0x000000800c157890 */ /* 0x000fe4000ff5e0ff */
[----:B------:R-:W-:Y:S01]  /*11070*/  UIADD3 UR13, UPT, UPT, UR13, -0x1, URZ ;  /* 0xffffffff0d0d7890 */ /* 0x000fe2000fffe0ff */
[----:B------:R-:W-:Y:S01]  /*11080*/  UMOV UR4, URZ ;  /* 0x000000ff00047c82 */ /* 0x000fe20008000000 */
[----:B------:R-:W-:-:S02]  /*11090*/  USHF.L.U32 UR15, UR15, 0x7, URZ ;  /* 0x000000070f0f7899 */ /* 0x000fc400080006ff */
[----:B------:R-:W-:Y:S02]  /*110a0*/  UIADD3.X UR68, UPT, UPT, UR4, 0x40004040, URZ, UP2, !UPT ;  /* 0x4000404004447890 */ /* 0x000fe400097fe4ff */
[----:B------:R-:W-:Y:S01]  /*110b0*/  UISETP.NE.U32.AND UP2, UPT, UR13, URZ, UPT ;  /* 0x000000ff0d00728c */ /* 0x000fe2000bf45070 */
[----:B--2---:R0:W-:Y:S04]  /*110c0*/  STS.U16 [R15+UR8+0x3780], R6 ;  /* 0x003780060f007988 */ /* 0x0041e80008000408 */
[----:B---3--:R0:W-:Y:S01]  /*110d0*/  STS.U16 [R15+UR8+0x3b80], R4 ;  /* 0x003b80040f007988 */ /* 0x0081e20008000408 */
[----:B------:R1:W-:Y:S06]  /*110e0*/  MEMBAR.ALL.CTA ;  /* 0x0000000000007992 */ /* 0x0003ec0000008000 */
[----:B-1----:R-:W1:Y:S02]  /*110f0*/  FENCE.VIEW.ASYNC.S ;  /* 0x00000000000073c6 */ /* 0x002e640000000000 */
[----:B-1----:R-:W-:Y:S06]  /*11100*/  BAR.SYNC.DEFER_BLOCKING 0x0 ;  /* 0x0000000000007b1d */ /* 0x002fec0000010000 */
[----:B------:R-:W-:Y:S05]  /*11110*/  BRA.U UP3, `(.L_x_6) ;  /* 0x0000000103d87547 */ /* 0x000fea000b800000 */
[----:B------:R-:W-:Y:S02]  /*11120*/  USHF.R.U32.HI UR18, URZ, 0x4, UR8 ;  /* 0x00000004ff127899 */ /* 0x000fe40008011608 */
[----:B------:R-:W-:Y:S02]  /*11130*/  UIADD3 UR5, UPT, UPT, UR8, 0x10000, URZ ;  /* 0x0001000008057890 */ /* 0x000fe4000fffe0ff */
[----:B------:R-:W-:Y:S02]  /*11140*/  USGXT.U32 UR18, UR18, 0xe ;  /* 0x0000000e1212789a */ /* 0x000fe40008000000 */
[----:B------:R-:W-:Y:S02]  /*11150*/  USHF.R.U32.HI UR5, URZ, 0x4, UR5 ;  /* 0x00000004ff057899 */ /* 0x000fe40008011605 */
[----:B------:R-:W-:Y:S02]  /*11160*/  UIADD3 UR36, UP3, UPT, UR18, 0x2, URZ ;  /* 0x0000000212247890 */ /* 0x000fe4000ff7e0ff */
[----:B------:R-:W-:Y:S01]  /*11170*/  USGXT.U32 UR16, UR5, 0xe ;  /* 0x0000000e0510789a */ /* 0x000fe20008000000 */
[----:B------:R-:W-:Y:S01]  /*11180*/  UMOV UR4, URZ ;  /* 0x000000ff00047c82 */ /* 0x000fe20008000000 */
[----:B------:R-:W-:Y:S01]  /*11190*/  UMOV UR6, URZ ;  /* 0x000000ff00067c82 */ /* 0x000fe20008000000 */
[----:B------:R-:W-:-:S02]  /*111a0*/  UIADD3.X UR37, UPT, UPT, UR4, 0x40004040, URZ, UP3, !UPT ;  /* 0x4000404004257890 */ /* 0x000fc40009ffe4ff */
[----:B------:R-:W-:Y:S01]  /*111b0*/  UIADD3 UR44, UP3, UPT, UR16, 0x80, URZ ;  /* 0x00000080102c7890 */ /* 0x000fe2000ff7e0ff */
[----:B------:R-:W-:Y:S01]  /*111c0*/  UMOV UR4, UR11 ;  /* 0x0000000b00047c82 */ /* 0x000fe20008000000 */
[----:B------:R-:W-:Y:S02]  /*111d0*/  UMOV UR5, URZ ;  /* 0x000000ff00057c82 */ /* 0x000fe40008000000 */
[----:B------:R-:W-:Y:S01]  /*111e0*/  UIADD3.X UR45, UPT, UPT, UR6, 0x40004040, URZ, UP3, !UPT ;  /* 0x40004040062d7890 */ /* 0x000fe20009ffe4ff */
[----:B------:R-:W-:Y:S01]  /*111f0*/  UMOV UR69, UR4 ;  /* 0x0000000400457c82 */ /* 0x000fe20008000000 */
[----:B------:R-:W-:Y:S02]  /*11200*/  UIADD3.64 UR4, UPT, UPT, UR36, 0x2, URZ ;  /* 0x0000000224047897 */ /* 0x000fe4000fffe0ff */
[----:B------:R-:W-:Y:S02]  /*11210*/  UIADD3.64 UR56, UPT, UPT, UR44, 0x80, URZ ;  /* 0x000000802c387897 */ /* 0x000fe4000fffe0ff */
[----:B------:R-:W-:-:S02]  /*11220*/  UIADD3.64 UR46, UPT, UPT, UR36, 0x4, URZ ;  /* 0x00000004242e7897 */ /* 0x000fc4000fffe0ff */
[----:B------:R-:W-:Y:S02]  /*11230*/  UIADD3.64 UR58, UPT, UPT, UR44, 0x100, URZ ;  /* 0x000001002c3a7897 */ /* 0x000fe4000fffe0ff */
[----:B------:R-:W-:Y:S02]  /*11240*/  UIADD3.64 UR48, UPT, UPT, UR36, 0x3fe, URZ ;  /* 0x000003fe24307897 */ /* 0x000fe4000fffe0ff */
[----:B------:R-:W-:Y:S02]  /*11250*/  UIADD3.64 UR60, UPT, UPT, UR44, 0x180, URZ ;  /* 0x000001802c3c7897 */ /* 0x000fe4000fffe0ff */
[----:B------:R-:W-:Y:S02]  /*11260*/  UIADD3.64 UR50, UPT, UPT, UR36, 0x400, URZ ;  /* 0x0000040024327897 */ /* 0x000fe4000fffe0ff */
[----:B------:R-:W-:Y:S02]  /*11270*/  UIADD3.64 UR62, UPT, UPT, UR44, 0x200, URZ ;  /* 0x000002002c3e7897 */ /* 0x000fe4000fffe0ff */
[----:B------:R-:W-:-:S02]  /*11280*/  UIADD3.64 UR52, UPT, UPT, UR36, 0x402, URZ ;  /* 0x0000040224347897 */ /* 0x000fc4000fffe0ff */
[----:B------:R-:W-:Y:S01]  /*11290*/  UIADD3.64 UR64, UPT, UPT, UR44, 0x280, URZ ;  /* 0x000002802c407897 */ /* 0x000fe2000fffe0ff */
[----:B------:R-:W-:Y:S01]  /*112a0*/  UMOV UR40, 0x0 ;  /* 0x0000000000287882 */ /* 0x000fe20000000000 */
[----:B------:R-:W-:Y:S01]  /*112b0*/  UMOV UR41, 0x4208490 ;  /* 0x0420849000297882 */ /* 0x000fe20000000000 */
[----:B------:R-:W-:Y:S01]  /*112c0*/  UIADD3.64 UR54, UPT, UPT, UR36, 0x404, URZ ;  /* 0x0000040424367897 */ /* 0x000fe2000fffe0ff */
[----:B------:R-:W-:Y:S01]  /*112d0*/  UMOV UR19, 0x40004040 ;  /* 0x4000404000137882 */ /* 0x000fe20000000000 */
[----:B------:R-:W-:Y:S01]  /*112e0*/  UIADD3.64 UR66, UPT, UPT, UR44, 0x300, URZ ;  /* 0x000003002c427897 */ /* 0x000fe2000fffe0ff */
[----:B------:R-:W-:Y:S01]  /*112f0*/  UMOV UR17, 0x40004040 ;  /* 0x4000404000117882 */ /* 0x000fe20000000000 */
[----:B------:R-:W-:Y:S01]  /*11300*/  UMOV UR38, 0x0 ;  /* 0x0000000000267882 */ /* 0x000fe20000000000 */
[----:B------:R-:W-:Y:S01]  /*11310*/  UMOV UR39, 0x4208490 ;  /* 0x0420849000277882 */ /* 0x000fe20000000000 */
[----:B------:R-:W-:Y:S01]  /*11320*/  UMOV UR34, 0x0 ;  /* 0x0000000000227882 */ /* 0x000fe20000000000 */
[----:B------:R-:W-:Y:S01]  /*11330*/  UMOV UR35, 0x4208490 ;  /* 0x0420849000237882 */ /* 0x000fe20000000000 */
[----:B------:R1:W-:Y:S01]  /*11340*/  UTCHMMA gdesc[UR16], gdesc[UR18], tmem[UR9], tmem[UR40], idesc[UR41], !UPT ;  /* 0x00ff2812100075ea */ /* 0x0003e2000f800009 */
[----:B------:R-:W-:Y:S01]  /*11350*/  UMOV UR32, 0x0 ;  /* 0x0000000000207882 */ /* 0x000fe20000000000 */
[----:B------:R-:W-:Y:S01]  /*11360*/  UMOV UR33, 0x4208490 ;  /* 0x0420849000217882 */ /* 0x000fe20000000000 */
[----:B------:R1:W-:Y:S01]  /*11370*/  UTCHMMA gdesc[UR44], gdesc[UR36], tmem[UR9], tmem[UR38], idesc[UR39], UPT ;  /* 0x00ff26242c0075ea */ /* 0x0003e2000b800009 */
        /* <DEDUP_REMOVED lines=12> */
[----:B------:R1:W-:Y:S01]  /*11440*/  UTCHMMA gdesc[UR64], gdesc[UR52], tmem[UR9], tmem[UR22], idesc[UR23], UPT ;  /* 0x00ff1634400075ea */ /* 0x0003e2000b800009 */
[----:B------:R1:W-:Y:S01]  /*11450*/  UTCHMMA gdesc[UR66], gdesc[UR54], tmem[UR9], tmem[UR42], idesc[UR43], UPT ;  /* 0x00ff2a36420075ea */ /* 0x0003e2000b800009 */
[----:B------:R1:W-:Y:S01]  /*11460*/  UTCBAR [UR69], URZ ;  /* 0x000000ff450073e9 */ /* 0x0003e200080000ff */
[----:B------:R-:W-:Y:S01]  /*11470*/  NOP ;  /* 0x0000000000007918 */ /* 0x000fe20000000000 */
.L_x_6:
[----:B------:R-:W-:Y:S01]  /*11480*/  UMOV UR6, URZ ;  /* 0x000000ff00067c82 */ /* 0x000fe20008000000 */
[----:B-1----:R-:W-:Y:S01]  /*11490*/  UMOV UR4, URZ ;  /* 0x000000ff00047c82 */ /* 0x002fe20008000000 */
[----:B------:R-:W-:Y:S01]  /*114a0*/  UMOV UR16, UR21 ;  /* 0x0000001500107c82 */ /* 0x000fe20008000000 */
[----:B------:R-:W-:Y:S01]  /*114b0*/  UMOV UR17, UR68 ;  /* 0x0000004400117c82 */ /* 0x000fe20008000000 */
[----:B------:R-:W-:Y:S01]  /*114c0*/  UMOV UR18, UR20 ;  /* 0x0000001400127c82 */ /* 0x000fe20008000000 */
[----:B------:R-:W-:Y:S01]  /*114d0*/  UMOV UR19, UR27 ;  /* 0x0000001b00137c82 */ /* 0x000fe20008000000 */
[----:B------:R-:W-:Y:S05]  /*114e0*/  BRA.U !UP2, `(.L_x_7) ;  /* 0x000000b50a3c7547 */ /* 0x000fea000b800000 */
[----:B------:R-:W-:Y:S02]  /*114f0*/  USHF.R.S32.HI UR66, URZ, 0x1f, UR7 ;  /* 0x0000001fff427899 */ /* 0x000fe40008011407 */
[----:B------:R-:W-:Y:S02]  /*11500*/  USHF.R.S32.HI UR27, URZ, 0x1f, UR15 ;  /* 0x0000001fff1b7899 */ /* 0x000fe4000801140f */
[----:B------:R-:W-:Y:S02]  /*11510*/  USHF.L.U32 UR70, UR7, 0x1, URZ ;  /* 0x0000000107467899 */ /* 0x000fe400080006ff */
[----:B------:R-:W-:Y:S02]  /*11520*/  USHF.L.U64.HI UR66, UR7, 0x1, UR66 ;  /* 0x0000000107427899 */ /* 0x000fe40008010242 */
        /* <DEDUP_REMOVED lines=8> */
[----:B------:R-:W-:Y:S02]  /*115b0*/  UIADD3.64 UR44, UPT, UPT, UR16, 0x280, URZ ;  /* 0x00000280102c7897 */ /* 0x000fe4000fffe0ff */
[----:B------:R-:W-:Y:S02]  /*115c0*/  UIADD3.64 UR46, UPT, UPT, UR18, 0x402, URZ ;  /* 0x00000402122e7897 */ /* 0x000fe4000fffe0ff */
[----:B------:R-:W-:Y:S01]  /*115d0*/  UIADD3.64 UR48, UPT, UPT, UR16, 0x300, URZ ;  /* 0x0000030010307897 */ /* 0x000fe2000fffe0ff */
[----:B------:R-:W1:Y:S01]  /*115e0*/  LDCU UR68, c[0x0][0x3a0] ;  /* 0x00007400ff4477ac */ /* 0x000e620008000800 */
[----:B------:R-:W-:Y:S02]  /*115f0*/  UIADD3.64 UR50, UPT, UPT, UR18, 0x404, URZ ;  /* 0x0000040412327897 */ /* 0x000fe4000fffe0ff */
[----:B------:R-:W-:Y:S02]  /*11600*/  USHF.L.U32 UR69, UR15, 0x1, URZ ;  /* 0x000000010f457899 */ /* 0x000fe400080006ff */
[----:B------:R-:W-:Y:S01]  /*11610*/  USHF.L.U64.HI UR27, UR15, 0x1, UR27 ;  /* 0x000000010f1b7899 */ /* 0x000fe2000801021b */
[----:B------:R-:W-:Y:S01]  /*11620*/  UMOV UR67, 0x1 ;  /* 0x0000000100437882 */ /* 0x000fe20000000000 */
[----:B------:R-:W-:-:S10]  /*11630*/  UMOV UR7, URZ ;  /* 0x000000ff00077c82 */ /* 0x000fd40008000000 */
.L_x_10:
[----:B------:R-:W2:Y:S04]  /*11640*/  LDL.LU R18, [R1+0x4b0] ;  /* 0x0004b00001127983 */ /* 0x000ea80000300800 */
[----:B------:R-:W3:Y:S04]  /*11650*/  LDL.LU R17, [R1+0x454] ;  /* 0x0004540001117983 */ /* 0x000ee80000300800 */
[----:B------:R-:W4:Y:S04]  /*11660*/  LDL.LU R16, [R1+0x44c] ;  /* 0x00044c0001107983 */ /* 0x000f280000300800 */
[----:B0-----:R-:W4:Y:S04]  /*11670*/  LDL.LU R15, [R1+0x444] ;  /* 0x00044400010f7983 */ /* 0x001f280000300800 */
[----:B------:R-:W4:Y:S04]  /*11680*/  LDL.LU R14, [R1+0x43c] ;  /* 0x00043c00010e7983 */ /* 0x000f280000300800 */
[----:B------:R-:W4:Y:S04]  /*11690*/  LDL.LU R13, [R1+0x4ac] ;  /* 0x0004ac00010d7983 */ /* 0x000f280000300800 */
[----:B------:R-:W4:Y:S04]  /*116a0*/  LDL.LU R12, [R1+0x434] ;  /* 0x00043400010c7983 */ /* 0x000f280000300800 */
[----:B------:R-:W4:Y:S04]  /*116b0*/  LDL.LU R7, [R1+0x450] ;  /* 0x0004500001077983 */ /* 0x000f280000300800 */
[----:B------:R-:W4:Y:S04]  /*116c0*/  LDL.LU R6, [R1+0x4a8] ;  /* 0x0004a80001067983 */ /* 0x000f280000300800 */
[----:B------:R-:W4:Y:S04]  /*116d0*/  LDL.LU R11, [R1+0x448] ;  /* 0x00044800010b7983 */ /* 0x000f280000300800 */
[----:B------:R-:W4:Y:S04]  /*116e0*/  LDL.LU R9, [R1+0x4a0] ;  /* 0x0004a00001097983 */ /* 0x000f280000300800 */
[----:B------:R-:W4:Y:S04]  /*116f0*/  LDL.LU R5, [R1+0x440] ;  /* 0x0004400001057983 */ /* 0x000f280000300800 */
[----:B------:R-:W4:Y:S01]  /*11700*/  LDL.LU R8, [R1+0x178] ;  /* 0x0001780001087983 */ /* 0x000f220000300800 */
[----:B------:R-:W-:-:S02]  /*11710*/  UIADD3 UR6, UPT, UPT, UR6, 0x1, URZ ;  /* 0x0000000106067890 */ /* 0x000fc4000fffe0ff */
[----:B------:R-:W-:Y:S01]  /*11720*/  USHF.L.U32 UR4, UR4, 0x1f, URZ ;  /* 0x0000001f04047899 */ /* 0x000fe200080006ff */
[----:B------:R-:W0:Y:S01]  /*11730*/  S2R R10, SR_TID.X ;  /* 0x00000000000a7919 */ /* 0x000e220000002100 */
[----:B-1----:R-:W-:Y:S01]  /*11740*/  UIMAD UR5, UR6, -0x80, UR68 ;  /* 0xffffff80060578a4 */ /* 0x002fe2000f8e0244 */
[----:B0-----:R-:W-:-:S04]  /*11750*/  SHF.R.U32.HI R4, RZ, 0x6, R10 ;  /* 0x00000006ff047819 */ /* 0x001fc8000001160a */
[----:B------:R-:W-:-:S04]  /*11760*/  SGXT.U32 R4, R4, 0x1 ;  /* 0x000000010404781a */ /* 0x000fc80000000000 */
[----:B------:R-:W-:Y:S02]  /*11770*/  ISETP.GE.AND P0, PT, R4, UR5, PT ;  /* 0x0000000504007c0c */ /* 0x000fe4000bf06270 */
[----:B--2---:R-:W-:Y:S02]  /*11780*/  IADD3 R18, P6, PT, R18, UR69, RZ ;  /* 0x0000004512127c10 */ /* 0x004fe4000ffde0ff */
[----:B---3--:R-:W-:-:S03]  /*11790*/  IADD3 R17, P1, PT, R17, UR69, RZ ;  /* 0x0000004511117c10 */ /* 0x008fc6000ff3e0ff */
[----:B------:R-:W-:Y:S01]  /*117a0*/  STL [R1+0x4b0], R18 ;  /* 0x0004b01201007387 */ /* 0x000fe20000100800 */
[----:B----4-:R-:W-:-:S03]  /*117b0*/  IADD3 R16, P3, PT, R16, UR69, RZ ;  /* 0x0000004510107c10 */ /* 0x010fc6000ff7e0ff */
[----:B------:R-:W-:Y:S01]  /*117c0*/  STL [R1+0x454], R17 ;  /* 0x0004541101007387 */ /* 0x000fe20000100800 */
[----:B------:R-:W-:-:S03]  /*117d0*/  IADD3 R15, P4, PT, R15, UR69, RZ ;  /* 0x000000450f0f7c10 */ /* 0x000fc6000ff9e0ff */
[----:B------:R-:W-:Y:S01]  /*117e0*/  STL [R1+0x44c], R16 ;  /* 0x00044c1001007387 */ /* 0x000fe20000100800 */
[----:B------:R-:W-:-:S03]  /*117f0*/  IADD3 R14, P5, PT, R14, UR69, RZ ;  /* 0x000000450e0e7c10 */ /* 0x000fc6000ffbe0ff */
[----:B------:R-:W-:Y:S01]  /*11800*/  STL [R1+0x444], R15 ;  /* 0x0004440f01007387 */ /* 0x000fe20000100800 */
[----:B------:R-:W-:-:S03]  /*11810*/  IADD3.X R13, PT, PT, R13, UR27, RZ, P6, !PT ;  /* 0x0000001b0d0d7c10 */ /* 0x000fc6000b7fe4ff */
[----:B------:R-:W-:Y:S01]  /*11820*/  STL [R1+0x43c], R14 ;  /* 0x00043c0e01007387 */ /* 0x000fe20000100800 */
[----:B------:R-:W-:-:S03]  /*11830*/  IADD3 R12, P6, PT, R12, UR69, RZ ;  /* 0x000000450c0c7c10 */ /* 0x000fc6000ffde0ff */
[----:B------:R-:W-:Y:S01]  /*11840*/  STL [R1+0x4ac], R13 ;  /* 0x0004ac0d01007387 */ /* 0x000fe20000100800 */
[----:B------:R-:W-:Y:S02]  /*11850*/  IADD3.X R7, PT, PT, R7, UR27, RZ, P1, !PT ;  /* 0x0000001b07077c10 */ /* 0x000fe40008ffe4ff */
[----:B------:R-:W-:-:S03]  /*11860*/  IADD3 R6, P1, PT, R6, UR69, RZ ;  /* 0x0000004506067c10 */ /* 0x000fc6000ff3e0ff */
[----:B------:R0:W-:Y:S01]  /*11870*/  STL [R1+0x450], R7 ;  /* 0x0004500701007387 */ /* 0x0001e20000100800 */
[----:B------:R-:W-:-:S03]  /*11880*/  IADD3.X R11, PT, PT, R11, UR27, RZ, P3, !PT ;  /* 0x0000001b0b0b7c10 */ /* 0x000fc60009ffe4ff */
[----:B------:R-:W-:Y:S01]  /*11890*/  STL [R1+0x434], R12 ;  /* 0x0004340c01007387 */ /* 0x000fe20000100800 */
[----:B------:R-:W-:-:S03]  /*118a0*/  IADD3 R9, P3, PT, R9, UR69, RZ ;  /* 0x0000004509097c10 */ /* 0x000fc6000ff7e0ff */
[----:B0-----:R-:W2:Y:S01]  /*118b0*/  LDL.LU R7, [R1+0x438] ;  /* 0x0004380001077983 */ /* 0x001ea20000300800 */
[----:B------:R-:W-:-:S03]  /*118c0*/  IADD3.X R5, PT, PT, R5, UR27, RZ, P4, !PT ;  /* 0x0000001b05057c10 */ /* 0x000fc6000a7fe4ff */
[----:B------:R0:W-:Y:S01]  /*118d0*/  STL [R1+0x4a8], R6 ;  /* 0x0004a80601007387 */ /* 0x0001e20000100800 */
[----:B------:R-:W-:-:S03]  /*118e0*/  IADD3 R8, P4, PT, R8, UR69, RZ ;  /* 0x0000004508087c10 */ /* 0x000fc6000ff9e0ff */
[----:B0-----:R-:W3:Y:S04]  /*118f0*/  LDL.LU R6, [R1+0x42c] ;  /* 0x00042c0001067983 */ /* 0x001ee80000300800 */
[----:B------:R-:W4:Y:S04]  /*11900*/  LDL.LU R32, [R1+0x430] ;  /* 0x0004300001207983 */ /* 0x000f280000300800 */
[----:B------:R-:W-:Y:S04]  /*11910*/  STL [R1+0x448], R11 ;  /* 0x0004480b01007387 */ /* 0x000fe80000100800 */
[----:B------:R-:W4:Y:S04]  /*11920*/  LDL.LU R31, [R1+0x424] ;  /* 0x00042400011f7983 */ /* 0x000f280000300800 */
[----:B------:R-:W-:Y:S04]  /*11930*/  STL [R1+0x4a0], R9 ;  /* 0x0004a00901007387 */ /* 0x000fe80000100800 */
[----:B------:R-:W4:Y:S04]  /*11940*/  LDL.LU R30, [R1+0x4a4] ;  /* 0x0004a400011e7983 */ /* 0x000f280000300800 */
[----:B------:R0:W-:Y:S04]  /*11950*/  STL [R1+0x440], R5 ;  /* 0x0004400501007387 */ /* 0x0001e80000100800 */
[----:B0-----:R-:W4:Y:S04]  /*11960*/  LDL.LU R5, [R1+0x41c] ;  /* 0x00041c0001057983 */ /* 0x001f280000300800 */
[----:B------:R-:W4:Y:S04]  /*11970*/  LDL.LU R29, [R1+0x49c] ;  /* 0x00049c00011d7983 */ /* 0x000f280000300800 */
[----:B------:R-:W4:Y:S04]  /*11980*/  LDL.LU R28, [R1+0x414] ;  /* 0x00041400011c7983 */ /* 0x000f280000300800 */
[----:B------:R-:W4:Y:S04]  /*11990*/  LDL.LU R27, [R1+0x174] ;  /* 0x00017400011b7983 */ /* 0x000f280000300800 */
[----:B------:R0:W-:Y:S04]  /*119a0*/  STL [R1+0x178], R8 ;  /* 0x0001780801007387 */ /* 0x0001e80000100800 */
        /* <DEDUP_REMOVED lines=16> */
[----:B0-----:R-:W4:Y:S04]  /*11ab0*/  LDL.LU R8, [R1+0x3dc] ;  /* 0x0003dc0001087983 */ /* 0x001f280000300800 */
[----:B------:R-:W4:Y:S04]  /*11ac0*/  LDL.LU R4, [R1+0x3f8] ;  /* 0x0003f80001047983 */ /* 0x000f280000300800 */
[----:B------:R-:W4:Y:S01]  /*11ad0*/  LDL.LU R9, [R1+0x488] ;  /* 0x0004880001097983 */ /* 0x000f220000300800 */
[----:B--2---:R-:W-:-:S05]  /*11ae0*/  IADD3.X R7, PT, PT, R7, UR27, RZ, P5, !PT ;  /* 0x0000001b07077c10 */ /* 0x004fca000affe4ff */
[----:B------:R0:W-:Y:S01]  /*11af0*/  STL [R1+0x438], R7 ;  /* 0x0004380701007387 */ /* 0x0001e20000100800 */
[----:B---3--:R-:W-:-:S03]  /*11b00*/  IADD3 R6, P5, PT, R6, UR69, RZ ;  /* 0x0000004506067c10 */ /* 0x008fc6000ffbe0ff */
[----:B0-----:R-:W2:Y:S01]  /*11b10*/  LDL.LU R7, [R1+0x3f0] ;  /* 0x0003f00001077983 */ /* 0x001ea20000300800 */
[----:B----4-:R-:W-:-:S03]  /*11b20*/  IADD3.X R32, PT, PT, R32, UR27, RZ, P6, !PT ;  /* 0x0000001b20207c10 */ /* 0x010fc6000b7fe4ff */
[----:B------:R0:W-:Y:S01]  /*11b30*/  STL [R1+0x42c], R6 ;  /* 0x00042c0601007387 */ /* 0x0001e20000100800 */
[----:B------:R-:W-:-:S03]  /*11b40*/  IADD3 R31, P6, PT, R31, UR69, RZ ;  /* 0x000000451f1f7c10 */ /* 0x000fc6000ffde0ff */
[----:B0-----:R-:W3:Y:S01]  /*11b50*/  LDL.LU R6, [R1+0x480] ;  /* 0x0004800001067983 */ /* 0x001ee20000300800 */
[----:B------:R-:W-:-:S03]  /*11b60*/  IADD3.X R30, PT, PT, R30, UR27, RZ, P1, !PT ;  /* 0x0000001b1e1e7c10 */ /* 0x000fc60008ffe4ff */
[----:B------:R-:W-:Y:S01]  /*11b70*/  STL [R1+0x430], R32 ;  /* 0x0004302001007387 */ /* 0x000fe20000100800 */
[----:B------:R-:W-:Y:S02]  /*11b80*/  IADD3 R5, P1, PT, R5, UR69, RZ ;  /* 0x0000004505057c10 */ /* 0x000fe4000ff3e0ff */
[----:B------:R-:W-:-:S03]  /*11b90*/  IADD3.X R29, PT, PT, R29, UR27, RZ, P3, !PT ;  /* 0x0000001b1d1d7c10 */ /* 0x000fc60009ffe4ff */
[----:B------:R0:W-:Y:S01]  /*11ba0*/  STL [R1+0x41c], R5 ;  /* 0x00041c0501007387 */ /* 0x0001e20000100800 */
[----:B------:R-:W-:-:S03]  /*11bb0*/  IADD3 R28, P3, PT, R28, UR69, RZ ;  /* 0x000000451c1c7c10 */ /* 0x000fc6000ff7e0ff */
[----:B------:R-:W-:Y:S01]  /*11bc0*/  STL [R1+0x424], R31 ;  /* 0x0004241f01007387 */ /* 0x000fe20000100800 */
[----:B------:R-:W-:-:S03]  /*11bd0*/  IADD3.X R27, PT, PT, R27, UR27, RZ, P4, !PT ;  /* 0x0000001b1b1b7c10 */ /* 0x000fc6000a7fe4ff */
[----:B0-----:R-:W4:Y:S04]  /*11be0*/  LDL.LU R5, [R1+0x3e8] ;  /* 0x0003e80001057983 */ /* 0x001f280000300800 */
[----:B------:R-:W-:Y:S01]  /*11bf0*/  STL [R1+0x4a4], R30 ;  /* 0x0004a41e01007387 */ /* 0x000fe20000100800 */
[----:B------:R-:W-:-:S03]  /*11c00*/  IADD3 R26, P4, PT, R26, UR69, RZ ;  /* 0x000000451a1a7c10 */ /* 0x000fc6000ff9e0ff */
[----:B------:R-:W-:Y:S01]  /*11c10*/  STL [R1+0x49c], R29 ;  /* 0x00049c1d01007387 */ /* 0x000fe20000100800 */
[----:B------:R-:W-:-:S03]  /*11c20*/  IADD3.X R25, PT, PT, R25, UR27, RZ, P5, !PT ;  /* 0x0000001b19197c10 */ /* 0x000fc6000affe4ff */
        /* <DEDUP_REMOVED lines=25> */
[----:B------:R-:W-:Y:S02]  /*11dc0*/  IADD3 R12, P6, PT, R12, UR69, RZ ;  /* 0x000000450c0c7c10 */ /* 0x000fe4000ffde0ff */
[----:B------:R-:W-:Y:S01]  /*11dd0*/  IADD3.X R11, PT, PT, R11, UR27, RZ, P1, !PT ;  /* 0x0000001b0b0b7c10 */ /* 0x000fe20008ffe4ff */
[----:B------:R-:W-:Y:S01]  /*11de0*/  STL [R1+0x494], R15 ;  /* 0x0004940f01007387 */ /* 0x000fe20000100800 */
[----:B------:R-:W-:-:S03]  /*11df0*/  IADD3 R8, P1, PT, R8, UR69, RZ ;  /* 0x0000004508087c10 */ /* 0x000fc6000ff3e0ff */
[----:B------:R-:W-:Y:S01]  /*11e00*/  STL [R1+0x3ec], R14 ;  /* 0x0003ec0e01007387 */ /* 0x000fe20000100800 */
[----:B------:R-:W-:-:S03]  /*11e10*/  IADD3.X R4, PT, PT, R4, UR27, RZ, P3, !PT ;  /* 0x0000001b04047c10 */ /* 0x000fc60009ffe4ff */
[----:B------:R-:W-:Y:S04]  /*11e20*/  STL [R1+0x48c], R13 ;  /* 0x00048c0d01007387 */ /* 0x000fe80000100800 */
[----:B------:R-:W-:Y:S04]  /*11e30*/  STL [R1+0x3e4], R12 ;  /* 0x0003e40c01007387 */ /* 0x000fe80000100800 */
[----:B------:R0:W-:Y:S04]  /*11e40*/  STL [R1+0x3dc], R8 ;  /* 0x0003dc0801007387 */ /* 0x0001e80000100800 */
[----:B------:R-:W-:Y:S04]  /*11e50*/  STL [R1+0x400], R11 ;  /* 0x0004000b01007387 */ /* 0x000fe80000100800 */
[----:B0-----:R-:W4:Y:S04]  /*11e60*/  LDL.LU R8, [R1+0x3d4] ;  /* 0x0003d40001087983 */ /* 0x001f280000300800 */
[----:B------:R0:W-:Y:S04]  /*11e70*/  STL [R1+0x3f8], R4 ;  /* 0x0003f80401007387 */ /* 0x0001e80000100800 */
[----:B0-----:R-:W4:Y:S01]  /*11e80*/  LDL.LU R4, [R1+0x3e0] ;  /* 0x0003e00001047983 */ /* 0x001f220000300800 */
[----:B------:R-:W-:-:S03]  /*11e90*/  IADD3 R9, P3, PT, R9, UR69, RZ ;  /* 0x0000004509097c10 */ /* 0x000fc6000ff7e0ff */
[----:B------:R-:W4:Y:S04]  /*11ea0*/  LDL.LU R32, [R1+0x3cc] ;  /* 0x0003cc0001207983 */ /* 0x000f280000300800 */
[----:B------:R-:W-:Y:S04]  /*11eb0*/  STL [R1+0x488], R9 ;  /* 0x0004880901007387 */ /* 0x000fe80000100800 */
[----:B------:R-:W4:Y:S01]  /*11ec0*/  LDL.LU R31, [R1+0x3d8] ;  /* 0x0003d800011f7983 */ /* 0x000f220000300800 */
[----:B--2---:R-:W-:-:S05]  /*11ed0*/  IADD3.X R7, PT, PT, R7, UR27, RZ, P4, !PT ;  /* 0x0000001b07077c10 */ /* 0x004fca000a7fe4ff */
[----:B------:R-:W-:Y:S04]  /*11ee0*/  STL [R1+0x3f0], R7 ;  /* 0x0003f00701007387 */ /* 0x000fe80000100800 */
[----:B------:R-:W2:Y:S01]  /*11ef0*/  LDL.LU R30, [R1+0x3c4] ;  /* 0x0003c400011e7983 */ /* 0x000ea20000300800 */
[----:B---3--:R-:W-:-:S05]  /*11f00*/  IADD3 R6, P4, PT, R6, UR69, RZ ;  /* 0x0000004506067c10 */ /* 0x008fca000ff9e0ff */
[----:B------:R0:W-:Y:S04]  /*11f10*/  STL [R1+0x480], R6 ;  /* 0x0004800601007387 */ /* 0x0001e80000100800 */
[----:B0-----:R-:W3:Y:S04]  /*11f20*/  LDL.LU R6, [R1+0x484] ;  /* 0x0004840001067983 */ /* 0x001ee80000300800 */
[----:B------:R-:W3:Y:S04]  /*11f30*/  LDL.LU R29, [R1+0x3bc] ;  /* 0x0003bc00011d7983 */ /* 0x000ee80000300800 */
[----:B------:R-:W3:Y:S04]  /*11f40*/  LDL.LU R28, [R1+0x47c] ;  /* 0x00047c00011c7983 */ /* 0x000ee80000300800 */
[----:B------:R-:W3:Y:S01]  /*11f50*/  LDL.LU R27, [R1+0x3b4] ;  /* 0x0003b400011b7983 */ /* 0x000ee20000300800 */
[----:B----4-:R-:W-:-:S05]  /*11f60*/  IADD3.X R5, PT, PT, R5, UR27, RZ, P5, !PT ;  /* 0x0000001b05057c10 */ /* 0x010fca000affe4ff */
        /* <DEDUP_REMOVED lines=19> */
[----:B------:R-:W4:Y:S01]  /*120a0*/  LDL.LU R9, [R1+0x398] ;  /* 0x0003980001097983 */ /* 0x000f220000300800 */
[----:B------:R-:W-:-:S05]  /*120b0*/  IADD3 R8, P5, PT, R8, UR69, RZ ;  /* 0x0000004508087c10 */ /* 0x000fca000ffbe0ff */
[----:B------:R0:W-:Y:S01]  /*120c0*/  STL [R1+0x3d4], R8 ;  /* 0x0003d40801007387 */ /* 0x0001e20000100800 */
[----:B------:R-:W-:-:S03]  /*120d0*/  IADD3.X R4, PT, PT, R4, UR27, RZ, P6, !PT ;  /* 0x0000001b04047c10 */ /* 0x000fc6000b7fe4ff */
[----:B0-----:R-:W4:Y:S04]  /*120e0*/  LDL.LU R8, [R1+0x468] ;  /* 0x0004680001087983 */ /* 0x001f280000300800 */
[----:B------:R0:W-:Y:S04]  /*120f0*/  STL [R1+0x3e0], R4 ;  /* 0x0003e00401007387 */ /* 0x0001e80000100800 */
[----:B0-----:R-:W4:Y:S01]  /*12100*/  LDL.LU R4, [R1+0x390] ;  /* 0x0003900001047983 */ /* 0x001f220000300800 */
[----:B------:R-:W-:Y:S02]  /*12110*/  IADD3 R32, P6, PT, R32, UR69, RZ ;  /* 0x0000004520207c10 */ /* 0x000fe4000ffde0ff */
[----:B------:R-:W-:-:S03]  /*12120*/  IADD3.X R31, PT, PT, R31, UR27, RZ, P1, !PT ;  /* 0x0000001b1f1f7c10 */ /* 0x000fc60008ffe4ff */
[----:B------:R-:W-:Y:S01]  /*12130*/  STL [R1+0x3cc], R32 ;  /* 0x0003cc2001007387 */ /* 0x000fe20000100800 */
[----:B--2---:R-:W-:Y:S02]  /*12140*/  IADD3 R30, P1, PT, R30, UR69, RZ ;  /* 0x000000451e1e7c10 */ /* 0x004fe4000ff3e0ff */
[----:B---3--:R-:W-:Y:S02]  /*12150*/  IADD3.X R6, PT, PT, R6, UR27, RZ, P3, !PT ;  /* 0x0000001b06067c10 */ /* 0x008fe40009ffe4ff */
[----:B------:R-:W-:-:S03]  /*12160*/  IADD3 R29, P3, PT, R29, UR69, RZ ;  /* 0x000000451d1d7c10 */ /* 0x000fc6000ff7e0ff */
[----:B------:R0:W-:Y:S01]  /*12170*/  STL [R1+0x484], R6 ;  /* 0x0004840601007387 */ /* 0x0001e20000100800 */
[----:B------:R-:W-:-:S03]  /*12180*/  IADD3.X R28, PT, PT, R28, UR27, RZ, P4, !PT ;  /* 0x0000001b1c1c7c10 */ /* 0x000fc6000a7fe4ff */
[----:B------:R-:W-:Y:S01]  /*12190*/  STL [R1+0x3d8], R31 ;  /* 0x0003d81f01007387 */ /* 0x000fe20000100800 */
[----:B------:R-:W-:-:S03]  /*121a0*/  IADD3 R27, P4, PT, R27, UR69, RZ ;  /* 0x000000451b1b7c10 */ /* 0x000fc6000ff9e0ff */
[----:B0-----:R-:W2:Y:S04]  /*121b0*/  LDL.LU R6, [R1+0x460] ;  /* 0x0004600001067983 */ /* 0x001ea80000300800 */
[----:B------:R-:W-:Y:S04]  /*121c0*/  STL [R1+0x3c4], R30 ;  /* 0x0003c41e01007387 */ /* 0x000fe80000100800 */
[----:B------:R-:W-:Y:S01]  /*121d0*/  STL [R1+0x3bc], R29 ;  /* 0x0003bc1d01007387 */ /* 0x000fe20000100800 */
[----:B----4-:R-:W-:-:S03]  /*121e0*/  IADD3.X R26, PT, PT, R26, UR27, RZ, P5, !PT ;  /* 0x0000001b1a1a7c10 */ /* 0x010fc6000affe4ff */
        /* <DEDUP_REMOVED lines=34> */
[----:B------:R0:W-:Y:S01]  /*12410*/  STL [R1+0x3a0], R7 ;  /* 0x0003a00701007387 */ /* 0x0001e20000100800 */
[----:B------:R-:W-:-:S03]  /*12420*/  IADD3.X R9, PT, PT, R9, UR27, RZ, P4, !PT ;  /* 0x0000001b09097c10 */ /* 0x000fc6000a7fe4ff */
[----:B------:R-:W-:Y:S04]  /*12430*/  STL [R1+0x384], R11 ;  /* 0x0003840b01007387 */ /* 0x000fe80000100800 */
[----:B0-----:R-:W3:Y:S04]  /*12440*/  LDL.LU R7, [R1+0x388] ;  /* 0x0003880001077983 */ /* 0x001ee80000300800 */
[----:B------:R0:W-:Y:S04]  /*12450*/  STL [R1+0x37c], R5 ;  /* 0x00037c0501007387 */ /* 0x0001e80000100800 */
[----:B0-----:R-:W4:Y:S04]  /*12460*/  LDL.LU R5, [R1+0x374] ;  /* 0x0003740001057983 */ /* 0x001f280000300800 */
[----:B------:R-:W4:Y:S01]  /*12470*/  LDL.LU R32, [R1+0x380] ;  /* 0x0003800001207983 */ /* 0x000f220000300800 */
[----:B------:R-:W-:-:S03]  /*12480*/  IADD3 R8, P4, PT, R8, UR69, RZ ;  /* 0x0000004508087c10 */ /* 0x000fc6000ff9e0ff */
[----:B------:R-:W-:Y:S04]  /*12490*/  STL [R1+0x398], R9 ;  /* 0x0003980901007387 */ /* 0x000fe80000100800 */
[----:B------:R-:W4:Y:S04]  /*124a0*/  LDL.LU R31, [R1+0x36c] ;  /* 0x00036c00011f7983 */ /* 0x000f280000300800 */
[----:B------:R-:W-:Y:S01]  /*124b0*/  STL [R1+0x468], R8 ;  /* 0x0004680801007387 */ /* 0x000fe20000100800 */
[----:B------:R-:W-:-:S03]  /*124c0*/  IADD3.X R4, PT, PT, R4, UR27, RZ, P5, !PT ;  /* 0x0000001b04047c10 */ /* 0x000fc6000affe4ff */
[----:B------:R-:W4:Y:S04]  /*124d0*/  LDL.LU R30, [R1+0x378] ;  /* 0x00037800011e7983 */ /* 0x000f280000300800 */
[----:B------:R0:W-:Y:S04]  /*124e0*/  STL [R1+0x390], R4 ;  /* 0x0003900401007387 */ /* 0x0001e80000100800 */
[----:B0-----:R-:W4:Y:S04]  /*124f0*/  LDL.LU R4, [R1+0x364] ;  /* 0x0003640001047983 */ /* 0x001f280000300800 */
[----:B------:R-:W4:Y:S04]  /*12500*/  LDL.LU R29, [R1+0x464] ;  /* 0x00046400011d7983 */ /* 0x000f280000300800 */
[----:B------:R-:W4:Y:S04]  /*12510*/  LDL.LU R28, [R1+0x35c] ;  /* 0x00035c00011c7983 */ /* 0x000f280000300800 */
[----:B------:R-:W4:Y:S01]  /*12520*/  LDL.LU R27, [R1+0x45c] ;  /* 0x00045c00011b7983 */ /* 0x000f220000300800 */
[----:B--2---:R-:W-:-:S05]  /*12530*/  IADD3 R6, P5, PT, R6, UR69, RZ ;  /* 0x0000004506067c10 */ /* 0x004fca000ffbe0ff */
[----:B------:R0:W-:Y:S04]  /*12540*/  STL [R1+0x460], R6 ;  /* 0x0004600601007387 */ /* 0x0001e80000100800 */
[----:B------:R-:W2:Y:S04]  /*12550*/  LDL.LU R26, [R1+0x354] ;  /* 0x00035400011a7983 */ /* 0x000ea80000300800 */
        /* <DEDUP_REMOVED lines=16> */
[----:B0-----:R-:W2:Y:S04]  /*12660*/  LDL.LU R6, [R1+0x334] ;  /* 0x0003340001067983 */ /* 0x001ea80000300800 */
[----:B------:R-:W2:Y:S01]  /*12670*/  LDL.LU R9, [R1+0x310] ;  /* 0x0003100001097983 */ /* 0x000ea20000300800 */
[----:B---3--:R-:W-:-:S05]  /*12680*/  IADD3.X R7, PT, PT, R7, UR27, RZ, P6, !PT ;  /* 0x0000001b07077c10 */ /* 0x008fca000b7fe4ff */
[----:B------:R0:W-:Y:S01]  /*12690*/  STL [R1+0x388], R7 ;  /* 0x0003880701007387 */ /* 0x0001e20000100800 */
[----:B----4-:R-:W-:-:S03]  /*126a0*/  IADD3 R5, P6, PT, R5, UR69, RZ ;  /* 0x0000004505057c10 */ /* 0x010fc6000ffde0ff */
[----:B0-----:R-:W3:Y:S01]  /*126b0*/  LDL.LU R7, [R1+0x32c] ;  /* 0x00032c0001077983 */ /* 0x001ee20000300800 */
[----:B------:R-:W-:-:S03]  /*126c0*/  IADD3.X R32, PT, PT, R32, UR27, RZ, P1, !PT ;  /* 0x0000001b20207c10 */ /* 0x000fc60008ffe4ff */
[----:B------:R0:W-:Y:S01]  /*126d0*/  STL [R1+0x374], R5 ;  /* 0x0003740501007387 */ /* 0x0001e20000100800 */
[----:B------:R-:W-:-:S03]  /*126e0*/  IADD3 R31, P1, PT, R31, UR69, RZ ;  /* 0x000000451f1f7c10 */ /* 0x000fc6000ff3e0ff */
[----:B0-----:R-:W4:Y:S01]  /*126f0*/  LDL.LU R5, [R1+0x308] ;  /* 0x0003080001057983 */ /* 0x001f220000300800 */
[----:B------:R-:W-:-:S03]  /*12700*/  IADD3.X R30, PT, PT, R30, UR27, RZ, P3, !PT ;  /* 0x0000001b1e1e7c10 */ /* 0x000fc60009ffe4ff */
[----:B------:R-:W-:Y:S01]  /*12710*/  STL [R1+0x380], R32 ;  /* 0x0003802001007387 */ /* 0x000fe20000100800 */
[----:B------:R-:W-:-:S05]  /*12720*/  IADD3 R4, P3, PT, R4, UR69, RZ ;  /* 0x0000004504047c10 */ /* 0x000fca000ff7e0ff */
[----:B------:R0:W-:Y:S04]  /*12730*/  STL [R1+0x364], R4 ;  /* 0x0003640401007387 */ /* 0x0001e80000100800 */
[----:B------:R-:W-:Y:S04]  /*12740*/  STL [R1+0x36c], R31 ;  /* 0x00036c1f01007387 */ /* 0x000fe80000100800 */
[----:B0-----:R-:W4:Y:S01]  /*12750*/  LDL.LU R4, [R1+0x324] ;  /* 0x0003240001047983 */ /* 0x001f220000300800 */
[----:B------:R-:W-:Y:S02]  /*12760*/  IADD3.X R29, PT, PT, R29, UR27, RZ, P4, !PT ;  /* 0x0000001b1d1d7c10 */ /* 0x000fe4000a7fe4ff */
[----:B------:R-:W-:-:S02]  /*12770*/  IADD3 R28, P4, PT, R28, UR69, RZ ;  /* 0x000000451c1c7c10 */ /* 0x000fc4000ff9e0ff */
[----:B------:R-:W-:Y:S01]  /*12780*/  IADD3.X R27, PT, PT, R27, UR27, RZ, P5, !PT ;  /* 0x0000001b1b1b7c10 */ /* 0x000fe2000affe4ff */
[----:B------:R-:W-:Y:S04]  /*12790*/  STL [R1+0x378], R30 ;  /* 0x0003781e01007387 */ /* 0x000fe80000100800 */
[----:B------:R-:W-:Y:S04]  /*127a0*/  STL [R1+0x464], R29 ;  /* 0x0004641d01007387 */ /* 0x000fe80000100800 */
[----:B------:R-:W-:Y:S04]  /*127b0*/  STL [R1+0x35c], R28 ;  /* 0x00035c1c01007387 */ /* 0x000fe80000100800 */
[----:B------:R-:W-:Y:S01]  /*127c0*/  STL [R1+0x45c], R27 ;  /* 0x00045c1b01007387 */ /* 0x000fe20000100800 */
[----:B--2---:R-:W-:-:S02]  /*127d0*/  IADD3 R26, P5, PT, R26, UR69, RZ ;  /* 0x000000451a1a7c10 */ /* 0x004fc4000ffbe0ff */
        /* <DEDUP_REMOVED lines=32> */
[----:B------:R0:W-:Y:S01]  /*129e0*/  STL [R1+0x318], R8 ;  /* 0x0003180801007387 */ /* 0x0001e20000100800 */
[----:B------:R-:W-:-:S03]  /*129f0*/  IADD3 R9, P4, PT, R9, UR69, RZ ;  /* 0x0000004509097c10 */ /* 0x000fc6000ff9e0ff */
[----:B------:R-:W-:Y:S04]  /*12a00*/  STL [R1+0x33c], R11 ;  /* 0x00033c0b01007387 */ /* 0x000fe80000100800 */
[----:B0-----:R-:W2:Y:S04]  /*12a10*/  LDL.LU R8, [R1+0x300] ;  /* 0x0003000001087983 */ /* 0x001ea80000300800 */
[----:B------:R0:W-:Y:S04]  /*12a20*/  STL [R1+0x334], R6 ;  /* 0x0003340601007387 */ /* 0x0001e80000100800 */
[----:B0-----:R-:W2:Y:S04]  /*12a30*/  LDL.LU R6, [R1+0x31c] ;  /* 0x00031c0001067983 */ /* 0x001ea80000300800 */
[----:B------:R-:W2:Y:S01]  /*12a40*/  LDL.LU R32, [R1+0x2f8] ;  /* 0x0002f80001207983 */ /* 0x000ea20000300800 */
[----:B---3--:R-:W-:-:S03]  /*12a50*/  IADD3.X R7, PT, PT, R7, UR27, RZ, P5, !PT ;  /* 0x0000001b07077c10 */ /* 0x008fc6000affe4ff */
[----:B------:R-:W-:Y:S04]  /*12a60*/  STL [R1+0x310], R9 ;  /* 0x0003100901007387 */ /* 0x000fe80000100800 */
[----:B------:R-:W3:Y:S04]  /*12a70*/  LDL.LU R31, [R1+0x314] ;  /* 0x00031400011f7983 */ /* 0x000ee80000300800 */
[----:B------:R-:W-:Y:S01]  /*12a80*/  STL [R1+0x32c], R7 ;  /* 0x00032c0701007387 */ /* 0x000fe20000100800 */
[----:B----4-:R-:W-:-:S03]  /*12a90*/  IADD3 R5, P5, PT, R5, UR69, RZ ;  /* 0x0000004505057c10 */ /* 0x010fc6000ffbe0ff */
[----:B------:R-:W4:Y:S04]  /*12aa0*/  LDL.LU R30, [R1+0x2f0] ;  /* 0x0002f000011e7983 */ /* 0x000f280000300800 */
[----:B------:R0:W-:Y:S04]  /*12ab0*/  STL [R1+0x308], R5 ;  /* 0x0003080501007387 */ /* 0x0001e80000100800 */
[----:B0-----:R-:W4:Y:S04]  /*12ac0*/  LDL.LU R5, [R1+0x30c] ;  /* 0x00030c0001057983 */ /* 0x001f280000300800 */
[----:B------:R-:W4:Y:S04]  /*12ad0*/  LDL.LU R29, [R1+0x2e8] ;  /* 0x0002e800011d7983 */ /* 0x000f280000300800 */
[----:B------:R-:W4:Y:S04]  /*12ae0*/  LDL.LU R28, [R1+0x304] ;  /* 0x00030400011c7983 */ /* 0x000f280000300800 */
[----:B------:R-:W4:Y:S01]  /*12af0*/  LDL.LU R27, [R1+0x2e0] ;  /* 0x0002e000011b7983 */ /* 0x000f220000300800 */
[----:B------:R-:W-:-:S05]  /*12b00*/  IADD3.X R4, PT, PT, R4, UR27, RZ, P6, !PT ;  /* 0x0000001b04047c10 */ /* 0x000fca000b7fe4ff */
        /* <DEDUP_REMOVED lines=20> */
[----:B--2---:R-:W-:-:S05]  /*12c50*/  IADD3 R8, P6, PT, R8, UR69, RZ ;  /* 0x0000004508087c10 */ /* 0x004fca000ffde0ff */
[----:B------:R0:W-:Y:S01]  /*12c60*/  STL [R1+0x300], R8 ;  /* 0x0003000801007387 */ /* 0x0001e20000100800 */
[----:B------:R-:W-:-:S03]  /*12c70*/  IADD3.X R6, PT, PT, R6, UR27, RZ, P1, !PT ;  /* 0x0000001b06067c10 */ /* 0x000fc60008ffe4ff */
[----:B0-----:R-:W2:Y:S01]  /*12c80*/  LDL.LU R8, [R1+0x290] ;  /* 0x0002900001087983 */ /* 0x001ea20000300800 */
[----:B------:R-:W-:-:S03]  /*12c90*/  IADD3 R32, P1, PT, R32, UR69, RZ ;  /* 0x0000004520207c10 */ /* 0x000fc6000ff3e0ff */
[----:B------:R0:W-:Y:S01]  /*12ca0*/  STL [R1+0x31c], R6 ;  /* 0x00031c0601007387 */ /* 0x0001e20000100800 */
[----:B---3--:R-:W-:-:S03]  /*12cb0*/  IADD3.X R31, PT, PT, R31, UR27, RZ, P3, !PT ;  /* 0x0000001b1f1f7c10 */ /* 0x008fc60009ffe4ff */
[----:B0-----:R-:W3:Y:S04]  /*12cc0*/  LDL.LU R6, [R1+0x2ac] ;  /* 0x0002ac0001067983 */ /* 0x001ee80000300800 */
[----:B------:R-:W-:Y:S01]  /*12cd0*/  STL [R1+0x2f8], R32 ;  /* 0x0002f82001007387 */ /* 0x000fe20000100800 */
[----:B----4-:R-:W-:Y:S02]  /*12ce0*/  IADD3 R30, P3, PT, R30, UR69, RZ ;  /* 0x000000451e1e7c10 */ /* 0x010fe4000ff7e0ff */
[----:B------:R-:W-:Y:S02]  /*12cf0*/  IADD3.X R5, PT, PT, R5, UR27, RZ, P4, !PT ;  /* 0x0000001b05057c10 */ /* 0x000fe4000a7fe4ff */
[----:B------:R-:W-:-:S03]  /*12d00*/  IADD3 R29, P4, PT, R29, UR69, RZ ;  /* 0x000000451d1d7c10 */ /* 0x000fc6000ff9e0ff */
[----:B------:R0:W-:Y:S01]  /*12d10*/  STL [R1+0x30c], R5 ;  /* 0x00030c0501007387 */ /* 0x0001e20000100800 */
[----:B------:R-:W-:-:S03]  /*12d20*/  IADD3.X R28, PT, PT, R28, UR27, RZ, P5, !PT ;  /* 0x0000001b1c1c7c10 */ /* 0x000fc6000affe4ff */
[----:B------:R-:W-:Y:S01]  /*12d30*/  STL [R1+0x314], R31 ;  /* 0x0003141f01007387 */ /* 0x000fe20000100800 */
[----:B------:R-:W-:-:S03]  /*12d40*/  IADD3 R27, P5, PT, R27, UR69, RZ ;  /* 0x000000451b1b7c10 */ /* 0x000fc6000ffbe0ff */
[----:B0-----:R-:W4:Y:S04]  /*12d50*/  LDL.LU R5, [R1+0x288] ;  /* 0x0002880001057983 */ /* 0x001f280000300800 */
[----:B------:R-:W-:Y:S04]  /*12d60*/  STL [R1+0x2f0], R30 ;  /* 0x0002f01e01007387 */ /* 0x000fe80000100800 */
        /* <DEDUP_REMOVED lines=36> */
[----:B------:R0:W-:Y:S04]  /*12fb0*/  STL [R1+0x2bc], R7 ;  /* 0x0002bc0701007387 */ /* 0x0001e80000100800 */
[----:B------:R-:W-:Y:S04]  /*12fc0*/  STL [R1+0x2a0], R11 ;  /* 0x0002a00b01007387 */ /* 0x000fe80000100800 */
[----:B0-----:R-:W4:Y:S04]  /*12fd0*/  LDL.LU R7, [R1+0x2a4] ;  /* 0x0002a40001077983 */ /* 0x001f280000300800 */
[----:B------:R0:W-:Y:S04]  /*12fe0*/  STL [R1+0x298], R4 ;  /* 0x0002980401007387 */ /* 0x0001e80000100800 */
[----:B0-----:R-:W4:Y:S01]  /*12ff0*/  LDL.LU R4, [R1+0x280] ;  /* 0x0002800001047983 */ /* 0x001f220000300800 */
[----:B------:R-:W-:-:S03]  /*13000*/  IADD3.X R9, PT, PT, R9, UR27, RZ, P5, !PT ;  /* 0x0000001b09097c10 */ /* 0x000fc6000affe4ff */
[----:B------:R-:W4:Y:S04]  /*13010*/  LDL.LU R32, [R1+0x29c] ;  /* 0x00029c0001207983 */ /* 0x000f280000300800 */
[----:B------:R-:W-:Y:S04]  /*13020*/  STL [R1+0x2b4], R9 ;  /* 0x0002b40901007387 */ /* 0x000fe80000100800 */
[----:B------:R-:W4:Y:S01]  /*13030*/  LDL.LU R31, [R1+0x278] ;  /* 0x00027800011f7983 */ /* 0x000f220000300800 */
[----:B--2---:R-:W-:-:S05]  /*13040*/  IADD3 R8, P5, PT, R8, UR69, RZ ;  /* 0x0000004508087c10 */ /* 0x004fca000ffbe0ff */
[----:B------:R-:W-:Y:S04]  /*13050*/  STL [R1+0x290], R8 ;  /* 0x0002900801007387 */ /* 0x000fe80000100800 */
[----:B------:R-:W2:Y:S01]  /*13060*/  LDL.LU R30, [R1+0x294] ;  /* 0x00029400011e7983 */ /* 0x000ea20000300800 */
[----:B---3--:R-:W-:-:S05]  /*13070*/  IADD3.X R6, PT, PT, R6, UR27, RZ, P6, !PT ;  /* 0x0000001b06067c10 */ /* 0x008fca000b7fe4ff */
[----:B------:R0:W-:Y:S04]  /*13080*/  STL [R1+0x2ac], R6 ;  /* 0x0002ac0601007387 */ /* 0x0001e80000100800 */
[----:B0-----:R-:W3:Y:S04]  /*13090*/  LDL.LU R6, [R1+0x270] ;  /* 0x0002700001067983 */ /* 0x001ee80000300800 */
[----:B------:R-:W3:Y:S04]  /*130a0*/  LDL.LU R29, [R1+0x28c] ;  /* 0x00028c00011d7983 */ /* 0x000ee80000300800 */
[----:B------:R-:W3:Y:S04]  /*130b0*/  LDL.LU R28, [R1+0x268] ;  /* 0x00026800011c7983 */ /* 0x000ee80000300800 */
[----:B------:R-:W3:Y:S01]  /*130c0*/  LDL.LU R27, [R1+0x284] ;  /* 0x00028400011b7983 */ /* 0x000ee20000300800 */
[----:B----4-:R-:W-:-:S05]  /*130d0*/  IADD3 R5, P6, PT, R5, UR69, RZ ;  /* 0x0000004505057c10 */ /* 0x010fca000ffde0ff */
        /* <DEDUP_REMOVED lines=20> */
[----:B------:R-:W-:-:S05]  /*13220*/  IADD3.X R7, PT, PT, R7, UR27, RZ, P1, !PT ;  /* 0x0000001b07077c10 */ /* 0x000fca0008ffe4ff */
[----:B------:R0:W-:Y:S01]  /*13230*/  STL [R1+0x2a4], R7 ;  /* 0x0002a40701007387 */ /* 0x0001e20000100800 */
[----:B------:R-:W-:-:S03]  /*13240*/  IADD3 R4, P1, PT, R4, UR69, RZ ;  /* 0x0000004504047c10 */ /* 0x000fc6000ff3e0ff */
[----:B0-----:R-:W4:Y:S04]  /*13250*/  LDL.LU R7, [R1+0x234] ;  /* 0x0002340001077983 */ /* 0x001f280000300800 */
[----:B------:R0:W-:Y:S04]  /*13260*/  STL [R1+0x280], R4 ;  /* 0x0002800401007387 */ /* 0x0001e80000100800 */
[----:B0-----:R-:W4:Y:S01]  /*13270*/  LDL.LU R4, [R1+0x210] ;  /* 0x0002100001047983 */ /* 0x001f220000300800 */
[----:B------:R-:W-:Y:S02]  /*13280*/  IADD3.X R32, PT, PT, R32, UR27, RZ, P3, !PT ;  /* 0x0000001b20207c10 */ /* 0x000fe40009ffe4ff */
[----:B------:R-:W-:-:S03]  /*13290*/  IADD3 R31, P3, PT, R31, UR69, RZ ;  /* 0x000000451f1f7c10 */ /* 0x000fc6000ff7e0ff */
[----:B------:R-:W-:Y:S01]  /*132a0*/  STL [R1+0x29c], R32 ;  /* 0x00029c2001007387 */ /* 0x000fe20000100800 */
[----:B--2---:R-:W-:Y:S02]  /*132b0*/  IADD3.X R30, PT, PT, R30, UR27, RZ, P4, !PT ;  /* 0x0000001b1e1e7c10 */ /* 0x004fe4000a7fe4ff */
[----:B---3--:R-:W-:Y:S02]  /*132c0*/  IADD3 R6, P4, PT, R6, UR69, RZ ;  /* 0x0000004506067c10 */ /* 0x008fe4000ff9e0ff */
[----:B------:R-:W-:-:S03]  /*132d0*/  IADD3.X R29, PT, PT, R29, UR27, RZ, P5, !PT ;  /* 0x0000001b1d1d7c10 */ /* 0x000fc6000affe4ff */
[----:B------:R0:W-:Y:S01]  /*132e0*/  STL [R1+0x270], R6 ;  /* 0x0002700601007387 */ /* 0x0001e20000100800 */
[----:B------:R-:W-:-:S03]  /*132f0*/  IADD3 R28, P5, PT, R28, UR69, RZ ;  /* 0x000000451c1c7c10 */ /* 0x000fc6000ffbe0ff */
[----:B------:R-:W-:Y:S01]  /*13300*/  STL [R1+0x278], R31 ;  /* 0x0002781f01007387 */ /* 0x000fe20000100800 */
[----:B------:R-:W-:-:S03]  /*13310*/  IADD3.X R27, PT, PT, R27, UR27, RZ, P6, !PT ;  /* 0x0000001b1b1b7c10 */ /* 0x000fc6000b7fe4ff */
[----:B0-----:R-:W2:Y:S04]  /*13320*/  LDL.LU R6, [R1+0x22c] ;  /* 0x00022c0001067983 */ /* 0x001ea80000300800 */
[----:B------:R-:W-:Y:S04]  /*13330*/  STL [R1+0x294], R30 ;  /* 0x0002941e01007387 */ /* 0x000fe80000100800 */
[----:B------:R-:W-:Y:S01]  /*13340*/  STL [R1+0x28c], R29 ;  /* 0x00028c1d01007387 */ /* 0x000fe20000100800 */
[----:B----4-:R-:W-:-:S03]  /*13350*/  IADD3 R26, P6, PT, R26, UR69, RZ ;  /* 0x000000451a1a7c10 */ /* 0x010fc6000ffde0ff */
        /* <DEDUP_REMOVED lines=34> */
[----:B------:R0:W-:Y:S01]  /*13580*/  STL [R1+0x220], R8 ;  /* 0x0002200801007387 */ /* 0x0001e20000100800 */
[----:B------:R-:W-:-:S03]  /*13590*/  IADD3 R9, P5, PT, R9, UR69, RZ ;  /* 0x0000004509097c10 */ /* 0x000fc6000ffbe0ff */
[----:B------:R-:W-:Y:S04]  /*135a0*/  STL [R1+0x244], R11 ;  /* 0x0002440b01007387 */ /* 0x000fe80000100800 */
[----:B0-----:R-:W3:Y:S04]  /*135b0*/  LDL.LU R8, [R1+0x208] ;  /* 0x0002080001087983 */ /* 0x001ee80000300800 */
[----:B------:R0:W-:Y:S04]  /*135c0*/  STL [R1+0x23c], R5 ;  /* 0x00023c0501007387 */ /* 0x0001e80000100800 */
[----:B0-----:R-:W4:Y:S04]  /*135d0*/  LDL.LU R5, [R1+0x224] ;  /* 0x0002240001057983 */ /* 0x001f280000300800 */
[----:B------:R-:W4:Y:S01]  /*135e0*/  LDL.LU R32, [R1+0x200] ;  /* 0x0002000001207983 */ /* 0x000f220000300800 */
[----:B------:R-:W-:-:S03]  /*135f0*/  IADD3.X R7, PT, PT, R7, UR27, RZ, P6, !PT ;  /* 0x0000001b07077c10 */ /* 0x000fc6000b7fe4ff */
[----:B------:R-:W-:Y:S04]  /*13600*/  STL [R1+0x218], R9 ;  /* 0x0002180901007387 */ /* 0x000fe80000100800 */
[----:B------:R-:W4:Y:S04]  /*13610*/  LDL.LU R31, [R1+0x21c] ;  /* 0x00021c00011f7983 */ /* 0x000f280000300800 */
[----:B------:R-:W-:Y:S01]  /*13620*/  STL [R1+0x234], R7 ;  /* 0x0002340701007387 */ /* 0x000fe20000100800 */
[----:B------:R-:W-:-:S03]  /*13630*/  IADD3 R4, P6, PT, R4, UR69, RZ ;  /* 0x0000004504047c10 */ /* 0x000fc6000ffde0ff */
[----:B------:R-:W4:Y:S04]  /*13640*/  LDL.LU R30, [R1+0x1f8] ;  /* 0x0001f800011e7983 */ /* 0x000f280000300800 */
[----:B------:R0:W-:Y:S04]  /*13650*/  STL [R1+0x210], R4 ;  /* 0x0002100401007387 */ /* 0x0001e80000100800 */
[----:B0-----:R-:W4:Y:S04]  /*13660*/  LDL.LU R4, [R1+0x214] ;  /* 0x0002140001047983 */ /* 0x001f280000300800 */
[----:B------:R-:W4:Y:S04]  /*13670*/  LDL.LU R29, [R1+0x1f0] ;  /* 0x0001f000011d7983 */ /* 0x000f280000300800 */
[----:B------:R-:W4:Y:S04]  /*13680*/  LDL.LU R28, [R1+0x20c] ;  /* 0x00020c00011c7983 */ /* 0x000f280000300800 */
[----:B------:R-:W4:Y:S01]  /*13690*/  LDL.LU R27, [R1+0x1e8] ;  /* 0x0001e800011b7983 */ /* 0x000f220000300800 */
[----:B--2---:R-:W-:-:S05]  /*136a0*/  IADD3.X R6, PT, PT, R6, UR27, RZ, P1, !PT ;  /* 0x0000001b06067c10 */ /* 0x004fca0008ffe4ff */
        /* <DEDUP_REMOVED lines=20> */
[----:B---3--:R-:W-:-:S05]  /*137f0*/  IADD3 R8, P1, PT, R8, UR69, RZ ;  /* 0x0000004508087c10 */ /* 0x008fca000ff3e0ff */
[----:B------:R0:W-:Y:S01]  /*13800*/  STL [R1+0x208], R8 ;  /* 0x0002080801007387 */ /* 0x0001e20000100800 */
[----:B----4-:R-:W-:-:S03]  /*13810*/  IADD3.X R5, PT, PT, R5, UR27, RZ, P3, !PT ;  /* 0x0000001b05057c10 */ /* 0x010fc60009ffe4ff */
[----:B0-----:R-:W3:Y:S01]  /*13820*/  LDL.LU R8, [R1+0x198] ;  /* 0x0001980001087983 */ /* 0x001ee20000300800 */
[----:B------:R-:W-:-:S03]  /*13830*/  IADD3 R32, P3, PT, R32, UR69, RZ ;  /* 0x0000004520207c10 */ /* 0x000fc6000ff7e0ff */
[----:B------:R0:W-:Y:S01]  /*13840*/  STL [R1+0x224], R5 ;  /* 0x0002240501007387 */ /* 0x0001e20000100800 */
[----:B------:R-:W-:-:S03]  /*13850*/  IADD3.X R31, PT, PT, R31, UR27, RZ, P4, !PT ;  /* 0x0000001b1f1f7c10 */ /* 0x000fc6000a7fe4ff */
[----:B0-----:R-:W4:Y:S04]  /*13860*/  LDL.LU R5, [R1+0x1b4] ;  /* 0x0001b40001057983 */ /* 0x001f280000300800 */
[----:B------:R-:W-:Y:S01]  /*13870*/  STL [R1+0x200], R32 ;  /* 0x0002002001007387 */ /* 0x000fe20000100800 */
[----:B------:R-:W-:-:S05]  /*13880*/  IADD3.X R4, PT, PT, R4, UR27, RZ, P5, !PT ;  /* 0x0000001b04047c10 */ /* 0x000fca000affe4ff */
[----:B------:R0:W-:Y:S04]  /*13890*/  STL [R1+0x214], R4 ;  /* 0x0002140401007387 */ /* 0x0001e80000100800 */
[----:B------:R-:W-:Y:S04]  /*138a0*/  STL [R1+0x21c], R31 ;  /* 0x00021c1f01007387 */ /* 0x000fe80000100800 */
[----:B0-----:R-:W4:Y:S01]  /*138b0*/  LDL.LU R4, [R1+0x190] ;  /* 0x0001900001047983 */ /* 0x001f220000300800 */
[----:B------:R-:W-:Y:S02]  /*138c0*/  IADD3 R30, P4, PT, R30, UR69, RZ ;  /* 0x000000451e1e7c10 */ /* 0x000fe4000ff9e0ff */
[----:B------:R-:W-:-:S02]  /*138d0*/  IADD3 R29, P5, PT, R29, UR69, RZ ;  /* 0x000000451d1d7c10 */ /* 0x000fc4000ffbe0ff */
[----:B------:R-:W-:Y:S02]  /*138e0*/  IADD3.X R28, PT, PT, R28, UR27, RZ, P6, !PT ;  /* 0x0000001b1c1c7c10 */ /* 0x000fe4000b7fe4ff */
[----:B------:R-:W-:Y:S01]  /*138f0*/  IADD3 R27, P6, PT, R27, UR69, RZ ;  /* 0x000000451b1b7c10 */ /* 0x000fe2000ffde0ff */
[----:B------:R-:W-:Y:S04]  /*13900*/  STL [R1+0x1f8], R30 ;  /* 0x0001f81e01007387 */ /* 0x000fe80000100800 */
[----:B------:R-:W-:Y:S04]  /*13910*/  STL [R1+0x1f0], R29 ;  /* 0x0001f01d01007387 */ /* 0x000fe80000100800 */
[----:B------:R-:W-:Y:S04]  /*13920*/  STL [R1+0x20c], R28 ;  /* 0x00020c1c01007387 */ /* 0x000fe80000100800 */
[----:B------:R-:W-:Y:S01]  /*13930*/  STL [R1+0x1e8], R27 ;  /* 0x0001e81b01007387 */ /* 0x000fe20000100800 */
[----:B--2---:R-:W-:-:S02]  /*13940*/  IADD3.X R26, PT, PT, R26, UR27, RZ, P1, !PT ;  /* 0x0000001b1a1a7c10 */ /* 0x004fc40008ffe4ff */
        /* <DEDUP_REMOVED lines=32> */
[----:B------:R0:W-:Y:S01]  /*13b50*/  STL [R1+0x1c4], R7 ;  /* 0x0001c40701007387 */ /* 0x0001e20000100800 */
[----:B------:R-:W-:-:S03]  /*13b60*/  IADD3.X R9, PT, PT, R9, UR27, RZ, P6, !PT ;  /* 0x0000001b09097c10 */ /* 0x000fc6000b7fe4ff */
[----:B------:R-:W-:Y:S04]  /*13b70*/  STL [R1+0x1a8], R11 ;  /* 0x0001a80b01007387 */ /* 0x000fe80000100800 */
[----:B0-----:R-:W2:Y:S04]  /*13b80*/  LDL.LU R7, [R1+0x1ac] ;  /* 0x0001ac0001077983 */ /* 0x001ea80000300800 */
[----:B------:R0:W-:Y:S04]  /*13b90*/  STL [R1+0x1a0], R6 ;  /* 0x0001a00601007387 */ /* 0x0001e80000100800 */
[----:B0-----:R-:W2:Y:S04]  /*13ba0*/  LDL.LU R6, [R1+0x188] ;  /* 0x0001880001067983 */ /* 0x001ea80000300800 */
[----:B------:R-:W2:Y:S01]  /*13bb0*/  LDL.LU R32, [R1+0x1a4] ;  /* 0x0001a40001207983 */ /* 0x000ea20000300800 */
[----:B---3--:R-:W-:-:S03]  /*13bc0*/  IADD3 R8, P6, PT, R8, UR69, RZ ;  /* 0x0000004508087c10 */ /* 0x008fc6000ffde0ff */
[----:B------:R-:W-:Y:S04]  /*13bd0*/  STL [R1+0x1bc], R9 ;  /* 0x0001bc0901007387 */ /* 0x000fe80000100800 */
[----:B------:R-:W3:Y:S04]  /*13be0*/  LDL.LU R31, [R1+0x180] ;  /* 0x00018000011f7983 */ /* 0x000ee80000300800 */
[----:B------:R-:W-:Y:S01]  /*13bf0*/  STL [R1+0x198], R8 ;  /* 0x0001980801007387 */ /* 0x000fe20000100800 */
[----:B----4-:R-:W-:-:S03]  /*13c00*/  IADD3.X R5, PT, PT, R5, UR27, RZ, P1, !PT ;  /* 0x0000001b05057c10 */ /* 0x010fc60008ffe4ff */
[----:B------:R-:W4:Y:S04]  /*13c10*/  LDL.LU R30, [R1+0x19c] ;  /* 0x00019c00011e7983 */ /* 0x000f280000300800 */
[----:B------:R0:W-:Y:S04]  /*13c20*/  STL [R1+0x1b4], R5 ;  /* 0x0001b40501007387 */ /* 0x0001e80000100800 */
[----:B0-----:R-:W4:Y:S04]  /*13c30*/  LDL.LU R5, [R1+0x170] ;  /* 0x0001700001057983 */ /* 0x001f280000300800 */
[----:B------:R-:W4:Y:S04]  /*13c40*/  LDL.LU R29, [R1+0x194] ;  /* 0x00019400011d7983 */ /* 0x000f280000300800 */
[----:B------:R-:W4:Y:S04]  /*13c50*/  LDL.LU R28, [R1+0x168] ;  /* 0x00016800011c7983 */ /* 0x000f280000300800 */
[----:B------:R-:W4:Y:S01]  /*13c60*/  LDL.LU R27, [R1+0x18c] ;  /* 0x00018c00011b7983 */ /* 0x000f220000300800 */
[----:B------:R-:W-:-:S05]  /*13c70*/  IADD3 R4, P1, PT, R4, UR69, RZ ;  /* 0x0000004504047c10 */ /* 0x000fca000ff3e0ff */
        /* <DEDUP_REMOVED lines=20> */
[----:B--2---:R-:W-:-:S05]  /*13dc0*/  IADD3.X R7, PT, PT, R7, UR27, RZ, P3, !PT ;  /* 0x0000001b07077c10 */ /* 0x004fca0009ffe4ff */
[----:B------:R0:W-:Y:S01]  /*13dd0*/  STL [R1+0x1ac], R7 ;  /* 0x0001ac0701007387 */ /* 0x0001e20000100800 */
[----:B------:R-:W-:-:S03]  /*13de0*/  IADD3 R6, P3, PT, R6, UR69, RZ ;  /* 0x0000004506067c10 */ /* 0x000fc6000ff7e0ff */
[----:B0-----:R-:W2:Y:S01]  /*13df0*/  LDL.LU R7, [R1+0x134] ;  /* 0x0001340001077983 */ /* 0x001ea20000300800 */
[----:B------:R-:W-:-:S03]  /*13e00*/  IADD3.X R32, PT, PT, R32, UR27, RZ, P4, !PT ;  /* 0x0000001b20207c10 */ /* 0x000fc6000a7fe4ff */
[----:B------:R0:W-:Y:S01]  /*13e10*/  STL [R1+0x188], R6 ;  /* 0x0001880601007387 */ /* 0x0001e20000100800 */
[----:B---3--:R-:W-:-:S03]  /*13e20*/  IADD3 R31, P4, PT, R31, UR69, RZ ;  /* 0x000000451f1f7c10 */ /* 0x008fc6000ff9e0ff */
[----:B0-----:R-:W3:Y:S01]  /*13e30*/  LDL.LU R6, [R1+0x110] ;  /* 0x0001100001067983 */ /* 0x001ee20000300800 */
[----:B----4-:R-:W-:-:S03]  /*13e40*/  IADD3.X R30, PT, PT, R30, UR27, RZ, P5, !PT ;  /* 0x0000001b1e1e7c10 */ /* 0x010fc6000affe4ff */
        /* <DEDUP_REMOVED lines=8> */
[----:B------:R-:W-:Y:S04]  /*13ed0*/  STL [R1+0x19c], R30 ;  /* 0x00019c1e01007387 */ /* 0x000fe80000100800 */
        /* <DEDUP_REMOVED lines=46> */
[----:B------:R0:W-:Y:S04]  /*141c0*/  STL [R1+0x134], R7 ;  /* 0x0001340701007387 */ /* 0x0001e80000100800 */
        /* <DEDUP_REMOVED lines=25> */
[----:B-1----:R-:W4:Y:S04]  /*14360*/  LDL.LU R6, [R1+0xc4] ;  /* 0x0000c40001067983 */ /* 0x002f280000300800 */
        /* <DEDUP_REMOVED lines=155> */
[----:B------:R-:W2:Y:S04]  /*14d20*/  LDL.LU R32, [R1+0x574] ;  /* 0x0005740001207983 */ /* 0x000ea80000300800 */
[----:B------:R-:W-:Y:S01]  /*14d30*/  STL [R1+0x58c], R9 ;  /* 0x00058c0901007387 */ /* 0x000fe20000100800 */
[----:B---3--:R-:W-:-:S03]  /*14d40*/  IADD3.X R6, PT, PT, R6, UR66, RZ, P3, !PT ;  /* 0x0000004206067c10 */ /* 0x008fc60009ffe4ff */
[----:B------:R-:W3:Y:S04]  /*14d50*/  LDL.LU R31, [R1+0x590] ;  /* 0x00059000011f7983 */ /* 0x000ee80000300800 */
[----:B------:R0:W-:Y:S04]  /*14d60*/  STL [R1+0x5a8], R6 ;  /* 0x0005a80601007387 */ /* 0x0001e80000100800 */
[----:B------:R-:W3:Y:S01]  /*14d70*/  LDL.LU R30, [R1+0x56c] ;  /* 0x00056c00011e7983 */ /* 0x000ee20000300800 */
[----:B----4-:R-:W-:-:S05]  /*14d80*/  IADD3 R5, P3, PT, R5, UR70, RZ ;  /* 0x0000004605057c10 */ /* 0x010fca000ff7e0ff */
        /* <DEDUP_REMOVED lines=35> */
[----:B------:R-:W-:Y:S02]  /*14fc0*/  IADD3 R30, P6, PT, R30, UR70, RZ ;  /* 0x000000461e1e7c10 */ /* 0x000fe4000ffde0ff */
[----:B----4-:R-:W-:Y:S02]  /*14fd0*/  IADD3.X R6, PT, PT, R6, UR66, RZ, P1, !PT ;  /* 0x0000004206067c10 */ /* 0x010fe40008ffe4ff */
[----:B------:R-:W-:-:S03]  /*14fe0*/  IADD3 R29, P1, PT, R29, UR70, RZ ;  /* 0x000000461d1d7c10 */ /* 0x000fc6000ff3e0ff */
[----:B------:R0:W-:Y:S01]  /*14ff0*/  STL [R1+0x588], R6 ;  /* 0x0005880601007387 */ /* 0x0001e20000100800 */
[----:B------:R-:W-:-:S03]  /*15000*/  IADD3.X R28, PT, PT, R28, UR66, RZ, P3, !PT ;  /* 0x000000421c1c7c10 */ /* 0x000fc60009ffe4ff */
[----:B------:R-:W-:Y:S01]  /*15010*/  STL [R1+0x590], R31 ;  /* 0x0005901f01007387 */ /* 0x000fe20000100800 */
[----:B------:R-:W-:-:S03]  /*15020*/  IADD3 R27, P3, PT, R27, UR70, RZ ;  /* 0x000000461b1b7c10 */ /* 0x000fc6000ff7e0ff */
[----:B0-----:R-:W4:Y:S04]  /*15030*/  LDL.LU R6, [R1+0x4f8] ;  /* 0x0004f80001067983 */ /* 0x001f280000300800 */
[----:B------:R-:W-:Y:S04]  /*15040*/  STL [R1+0x56c], R30 ;  /* 0x00056c1e01007387 */ /* 0x000fe80000100800 */
        /* <DEDUP_REMOVED lines=34> */
[----:B------:R-:W-:Y:S04]  /*15270*/  STL [R1+0x534], R12 ;  /* 0x0005340c01007387 */ /* 0x000fe80000100800 */
[----:B------:R0:W-:Y:S04]  /*15280*/  STL [R1+0x52c], R5 ;  /* 0x00052c0501007387 */ /* 0x0001e80000100800 */
[----:B------:R-:W-:Y:S04]  /*15290*/  STL [R1+0x510], R11 ;  /* 0x0005100b01007387 */ /* 0x000fe80000100800 */
[----:B0-----:R-:W4:Y:S01]  /*152a0*/  LDL.LU R5, [R1+0x514] ;  /* 0x0005140001057983 */ /* 0x001f220000300800 */
[----:B------:R-:W-:-:S02]  /*152b0*/  IADD3 R4, P1, PT, R4, UR70, RZ ;  /* 0x0000004604047c10 */ /* 0x000fc4000ff3e0ff */
[----:B------:R-:W-:-:S03]  /*152c0*/  IADD3.X R9, PT, PT, R9, UR66, RZ, P3, !PT ;  /* 0x0000004209097c10 */ /* 0x000fc60009ffe4ff */
[----:B------:R0:W-:Y:S04]  /*152d0*/  STL [R1+0x508], R4 ;  /* 0x0005080401007387 */ /* 0x0001e80000100800 */
[----:B0-----:R-:W4:Y:S04]  /*152e0*/  LDL.LU R4, [R1+0x4f0] ;  /* 0x0004f00001047983 */ /* 0x001f280000300800 */
[----:B------:R-:W4:Y:S04]  /*152f0*/  LDL.LU R32, [R1+0x50c] ;  /* 0x00050c0001207983 */ /* 0x000f280000300800 */
[----:B------:R-:W-:Y:S04]  /*15300*/  STL [R1+0x524], R9 ;  /* 0x0005240901007387 */ /* 0x000fe80000100800 */
[----:B------:R-:W4:Y:S01]  /*15310*/  LDL.LU R31, [R1+0x4e8] ;  /* 0x0004e800011f7983 */ /* 0x000f220000300800 */
[----:B--2---:R-:W-:-:S05]  /*15320*/  IADD3 R8, P3, PT, R8, UR70, RZ ;  /* 0x0000004608087c10 */ /* 0x004fca000ff7e0ff */
[----:B------:R0:W-:Y:S04]  /*15330*/  STL [R1+0x500], R8 ;  /* 0x0005000801007387 */ /* 0x0001e80000100800 */
        /* <DEDUP_REMOVED lines=28> */
[----:B------:R-:W-:-:S05]  /*15500*/  IADD3.X R5, PT, PT, R5, UR66, RZ, P5, !PT ;  /* 0x0000004205057c10 */ /* 0x000fca000affe4ff */
[----:B------:R0:W-:Y:S04]  /*15510*/  STL [R1+0x514], R5 ;  /* 0x0005140501007387 */ /* 0x0001e80000100800 */
[----:B0-----:R-:W4:Y:S01]  /*15520*/  LDL.LU R5, [R1+0xa4] ;  /* 0x0000a40001057983 */ /* 0x001f220000300800 */
[----:B------:R-:W-:Y:S02]  /*15530*/  IADD3 R4, P5, PT, R4, UR70, RZ ;  /* 0x0000004604047c10 */ /* 0x000fe4000ffbe0ff */
[----:B------:R-:W-:-:S03]  /*15540*/  IADD3.X R32, PT, PT, R32, UR66, RZ, P6, !PT ;  /* 0x0000004220207c10 */ /* 0x000fc6000b7fe4ff */
[----:B------:R0:W-:Y:S01]  /*15550*/  STL [R1+0x4f0], R4 ;  /* 0x0004f00401007387 */ /* 0x0001e20000100800 */
[----:B------:R-:W-:-:S03]  /*15560*/  IADD3 R31, P6, PT, R31, UR70, RZ ;  /* 0x000000461f1f7c10 */ /* 0x000fc6000ffde0ff */
[----:B0-----:R-:W4:Y:S04]  /*15570*/  LDL.LU R4, [R1+0x80] ;  /* 0x0000800001047983 */ /* 0x001f280000300800 */
        /* <DEDUP_REMOVED lines=55> */
[----:B------:R0:W-:Y:S04]  /*158f0*/  STL [R1+0xa4], R5 ;  /* 0x0000a40501007387 */ /* 0x0001e80000100800 */
[----:B0-----:R-:W4:Y:S04]  /*15900*/  LDL.LU R5, [R1+0x70] ;  /* 0x0000700001057983 */ /* 0x001f280000300800 */
[----:B------:R-:W4:Y:S01]  /*15910*/  LDL.LU R11, [R1+0x84] ;  /* 0x00008400010b7983 */ /* 0x000f220000300800 */
[----:B------:R-:W-:-:S05]  /*15920*/  IADD3 R4, P4, PT, R4, UR70, RZ ;  /* 0x0000004604047c10 */ /* 0x000fca000ff9e0ff */
[----:B------:R-:W-:Y:S04]  /*15930*/  STL [R1+0x80], R4 ;  /* 0x0000800401007387 */ /* 0x000fe80000100800 */
        /* <DEDUP_REMOVED lines=22> */
[----:B0-----:R-:W2:Y:S01]  /*15aa0*/  LDL.LU R8, [R1+0x2c] ;  /* 0x00002c0001087983 */ /* 0x001ea20000300800 */
[----:B---3--:R-:W-:-:S05]  /*15ab0*/  IADD3 R7, P5, PT, R7, UR70, RZ ;  /* 0x0000004607077c10 */ /* 0x008fca000ffbe0ff */
[----:B------:R0:W-:Y:S01]  /*15ac0*/  STL [R1+0x78], R7 ;  /* 0x0000780701007387 */ /* 0x0001e20000100800 */
[----:B----4-:R-:W-:-:S03]  /*15ad0*/  IADD3.X R6, PT, PT, R6, UR66, RZ, P6, !PT ;  /* 0x0000004206067c10 */ /* 0x010fc6000b7fe4ff */
[----:B0-----:R-:W3:Y:S01]  /*15ae0*/  LDL.LU R7, [R1+0x1c] ;  /* 0x00001c0001077983 */ /* 0x001ee20000300800 */
[----:B------:R-:W-:-:S03]  /*15af0*/  IADD3.X R31, PT, PT, R31, UR66, RZ, P1, !PT ;  /* 0x000000421f1f7c10 */ /* 0x000fc60008ffe4ff */
[----:B------:R0:W-:Y:S04]  /*15b00*/  STL [R1+0x94], R6 ;  /* 0x0000940601007387 */ /* 0x0001e80000100800 */
[----:B0-----:R-:W4:Y:S01]  /*15b10*/  LDL.LU R6, [R1+0x18] ;  /* 0x0000180001067983 */ /* 0x001f220000300800 */
[----:B------:R-:W-:Y:S02]  /*15b20*/  IADD3 R5, P1, PT, R5, UR70, RZ ;  /* 0x0000004605057c10 */ /* 0x000fe4000ff3e0ff */
[----:B------:R-:W-:-:S03]  /*15b30*/  IADD3.X R11, PT, PT, R11, UR66, RZ, P3, !PT ;  /* 0x000000420b0b7c10 */ /* 0x000fc60009ffe4ff */
[----:B------:R0:W-:Y:S04]  /*15b40*/  STL [R1+0x70], R5 ;  /* 0x0000700501007387 */ /* 0x0001e80000100800 */
[----:B0-----:R-:W4:Y:S04]  /*15b50*/  LDL.LU R5, [R1+0x14] ;  /* 0x0000140001057983 */ /* 0x001f280000300800 */
[----:B------:R-:W-:Y:S04]  /*15b60*/  STL [R1+0x8c], R31 ;  /* 0x00008c1f01007387 */ /* 0x000fe80000100800 */
[----:B------:R0:W-:Y:S04]  /*15b70*/  STL [R1+0x84], R11 ;  /* 0x0000840b01007387 */ /* 0x0001e80000100800 */
[----:B0-----:R-:W4:Y:S01]  /*15b80*/  LDL.LU R11, [R1+0x24] ;  /* 0x00002400010b7983 */ /* 0x001f220000300800 */
[----:B------:R-:W-:-:S02]  /*15b90*/  IADD3 R30, P3, PT, R30, UR70, RZ ;  /* 0x000000461e1e7c10 */ /* 0x000fc4000ff7e0ff */
[----:B------:R-:W-:Y:S01]  /*15ba0*/  IADD3.X R29, PT, PT, R29, UR66, RZ, P4, !PT ;  /* 0x000000421d1d7c10 */ /* 0x000fe2000a7fe4ff */
[----:B------:R-:W-:Y:S01]  /*15bb0*/  IMAD.U32 R4, RZ, RZ, UR4 ;  /* 0x00000004ff047e24 */ /* 0x000fe2000f8e00ff */
[----:B------:R-:W-:Y:S01]  /*15bc0*/  IADD3 R28, P4, PT, R28, UR70, RZ ;  /* 0x000000461c1c7c10 */ /* 0x000fe2000ff9e0ff */
[----:B------:R-:W-:Y:S02]  /*15bd0*/  STL [R1+0x68], R30 ;  /* 0x0000681e01007387 */ /* 0x000fe40000100800 */
[----:B------:R-:W0:Y:S02]  /*15be0*/  SYNCS.PHASECHK.TRANS64.TRYWAIT P6, [UR11], R4 ;  /* 0x00000004ff0075a7 */ /* 0x000e2400080c110b */
[----:B------:R-:W-:Y:S04]  /*15bf0*/  STL [R1+0x7c], R29 ;  /* 0x00007c1d01007387 */ /* 0x000fe80000100800 */
[----:B------:R-:W-:Y:S01]  /*15c00*/  STL [R1+0x60], R28 ;  /* 0x0000601c01007387 */ /* 0x000fe20000100800 */
[----:B------:R-:W-:-:S02]  /*15c10*/  PRMT R62, RZ, 0x7610, R62 ;  /* 0x00007610ff3e7816 */ /* 0x000fc4000000003e */
[----:B------:R-:W-:Y:S02]  /*15c20*/  PRMT R53, RZ, 0x7610, R53 ;  /* 0x00007610ff357816 */ /* 0x000fe40000000035 */
[----:B--2---:R-:W-:Y:S02]  /*15c30*/  IADD3.X R27, PT, PT, R27, UR66, RZ, P5, !PT ;  /* 0x000000421b1b7c10 */ /* 0x004fe4000affe4ff */
        /* <DEDUP_REMOVED lines=25> */
[----:B------:R-:W-:Y:S02]  /*15dd0*/  IADD3.X R13, PT, PT, R13, UR66, RZ, P4, !PT ;  /* 0x000000420d0d7c10 */ /* 0x000fe4000a7fe4ff */
[----:B------:R-:W-:Y:S01]  /*15de0*/  IADD3 R12, P4, PT, R12, UR70, RZ ;  /* 0x000000460c0c7c10 */ /* 0x000fe2000ff9e0ff */
[----:B------:R-:W-:Y:S01]  /*15df0*/  STL [R1+0x44], R15 ;  /* 0x0000440f01007387 */ /* 0x000fe20000100800 */
[----:B------:R-:W-:-:S03]  /*15e00*/  IADD3.X R9, PT, PT, R9, UR66, RZ, P5, !PT ;  /* 0x0000004209097c10 */ /* 0x000fc6000affe4ff */
[----:B------:R-:W-:Y:S01]  /*15e10*/  STL [R1+0x28], R14 ;  /* 0x0000280e01007387 */ /* 0x000fe20000100800 */
[----:B------:R-:W-:-:S03]  /*15e20*/  IADD3.X R8, PT, PT, R8, UR66, RZ, P1, !PT ;  /* 0x0000004208087c10 */ /* 0x000fc60008ffe4ff */
[----:B------:R-:W-:Y:S04]  /*15e30*/  STL [R1+0x3c], R13 ;  /* 0x00003c0d01007387 */ /* 0x000fe80000100800 */
[----:B------:R1:W-:Y:S04]  /*15e40*/  STL [R1+0x2c], R8 ;  /* 0x00002c0801007387 */ /* 0x0003e80000100800 */
[----:B------:R-:W-:Y:S04]  /*15e50*/  STL [R1+0x20], R12 ;  /* 0x0000200c01007387 */ /* 0x000fe80000100800 */
[----:B------:R2:W-:Y:S01]  /*15e60*/  STL [R1+0x34], R9 ;  /* 0x0000340901007387 */ /* 0x0005e20000100800 */
[----:B-1----:R-:W-:-:S02]  /*15e70*/  SHF.R.U32.HI R8, RZ, 0x6, R10 ;  /* 0x00000006ff087819 */ /* 0x002fc4000001160a */
[----:B---3--:R-:W-:Y:S02]  /*15e80*/  IADD3.X R7, PT, PT, R7, UR66, RZ, P4, !PT ;  /* 0x0000004207077c10 */ /* 0x008fe4000a7fe4ff */
[----:B----4-:R-:W-:Y:S02]  /*15e90*/  IADD3 R6, P4, PT, R6, UR70, RZ ;  /* 0x0000004606067c10 */ /* 0x010fe4000ff9e0ff */
[--C-:B--2---:R-:W-:Y:S02]  /*15ea0*/  SHF.R.U32.HI R9, RZ, 0x6, R10.reuse ;  /* 0x00000006ff097819 */ /* 0x104fe4000001160a */
[----:B------:R-:W-:Y:S02]  /*15eb0*/  SHF.R.U32.HI R10, RZ, 0x6, R10 ;  /* 0x00000006ff0a7819 */ /* 0x000fe4000001160a */
[----:B------:R-:W-:Y:S02]  /*15ec0*/  SGXT.U32 R8, R8, 0x1 ;  /* 0x000000010808781a */ /* 0x000fe40000000000 */
[----:B------:R-:W-:-:S02]  /*15ed0*/  SGXT.U32 R9, R9, 0x1 ;  /* 0x000000010909781a */ /* 0x000fc40000000000 */
[----:B------:R-:W-:Y:S02]  /*15ee0*/  SGXT.U32 R10, R10, 0x1 ;  /* 0x000000010a0a781a */ /* 0x000fe40000000000 */
[----:B------:R-:W-:Y:S02]  /*15ef0*/  IADD3.X R5, PT, PT, R5, UR66, RZ, P4, !PT ;  /* 0x0000004205057c10 */ /* 0x000fe4000a7fe4ff */
[----:B------:R-:W-:-:S05]  /*15f00*/  IADD3.X R11, PT, PT, R11, UR66, RZ, P3, !PT ;  /* 0x000000420b0b7c10 */ /* 0x000fca0009ffe4ff */
[----:B------:R1:W-:Y:S04]  /*15f10*/  STL [R1+0x24], R11 ;  /* 0x0000240b01007387 */ /* 0x0003e80000100800 */
[----:B------:R1:W-:Y:S04]  /*15f20*/  STL [R1+0x1c], R7 ;  /* 0x00001c0701007387 */ /* 0x0003e80000100800 */
[----:B------:R1:W-:Y:S04]  /*15f30*/  STL [R1+0x18], R6 ;  /* 0x0000180601007387 */ /* 0x0003e80000100800 */
[----:B------:R1:W-:Y:S01]  /*15f40*/  STL [R1+0x14], R5 ;  /* 0x0000140501007387 */ /* 0x0003e20000100800 */
[----:B------:R-:W-:-:S02]  /*15f50*/  LOP3.LUT R10, R10, 0x2, RZ, 0xfc, !PT ;  /* 0x000000020a0a7812 */ /* 0x000fc400078efcff */
[----:B------:R-:W-:Y:S02]  /*15f60*/  LOP3.LUT R9, R9, 0x4, RZ, 0xfc, !PT ;  /* 0x0000000409097812 */ /* 0x000fe400078efcff */
[----:B------:R-:W-:Y:S02]  /*15f70*/  LOP3.LUT R8, R8, 0x6, RZ, 0xfc, !PT ;  /* 0x0000000608087812 */ /* 0x000fe400078efcff */
[----:B------:R-:W-:Y:S02]  /*15f80*/  ISETP.GE.AND P5, PT, R10, UR5, PT ;  /* 0x000000050a007c0c */ /* 0x000fe4000bfa6270 */
[----:B------:R-:W-:Y:S02]  /*15f90*/  ISETP.GE.AND P1, PT, R9, UR5, PT ;  /* 0x0000000509007c0c */ /* 0x000fe4000bf26270 */
[----:B------:R-:W-:Y:S01]  /*15fa0*/  ISETP.GE.AND P3, PT, R8, UR5, PT ;  /* 0x0000000508007c0c */ /* 0x000fe2000bf66270 */
[----:B01----:R-:W-:-:S12]  /*15fb0*/  @!P6 BRA `(.L_x_8) ;  /* 0x0000008c0020e947 */ /* 0x003fd80003800000 */
.L_x_16:
[----:B------:R-:W2:Y:S04]  /*15fc0*/  LDL R4, [R1+0x14] ;  /* 0x0000140001047983 */ /* 0x000ea80000100800 */
[----:B------:R-:W2:Y:S04]  /*15fd0*/  LDL R5, [R1+0x18] ;  /* 0x0000180001057983 */ /* 0x000ea80000100800 */
[----:B------:R-:W3:Y:S04]  /*15fe0*/  LDL R19, [R1+0x24] ;  /* 0x0000240001137983 */ /* 0x000ee80000100800 */
[----:B------:R-:W4:Y:S04]  /*15ff0*/  LDL R18, [R1+0x28] ;  /* 0x0000280001127983 */ /* 0x000f280000100800 */
[----:B------:R-:W3:Y:S04]  /*16000*/  LDL R13, [R1+0x2c] ;  /* 0x00002c00010d7983 */ /* 0x000ee80000100800 */
[----:B------:R-:W3:Y:S04]  /*16010*/  LDL R11, [R1+0x30] ;  /* 0x00003000010b7983 */ /* 0x000ee80000100800 */
[----:B------:R0:W-:Y:S04]  /*16020*/  STL [R1+0x75c], R74 ;  /* 0x00075c4a01007387 */ /* 0x0001e80000100800 */
[----:B0-----:R-:W3:Y:S04]  /*16030*/  LDL R74, [R1+0x20] ;  /* 0x00002000014a7983 */ /* 0x001ee80000100800 */
[----:B------:R0:W-:Y:S04]  /*16040*/  STL [R1+0x758], R75 ;  /* 0x0007584b01007387 */ /* 0x0001e80000100800 */
[----:B0-----:R-:W4:Y:S01]  /*16050*/  LDL R75, [R1+0x1c] ;  /* 0x00001c00014b7983 */ /* 0x001f220000100800 */
[----:B------:R-:W0:Y:S03]  /*16060*/  S2R R12, SR_TID.X ;  /* 0x00000000000c7919 */ /* 0x000e260000002100 */
[----:B------:R1:W-:Y:S04]  /*16070*/  STL [R1+0x754], R73 ;  /* 0x0007544901007387 */ /* 0x0003e80000100800 */
[----:B------:R-:W-:Y:S04]  /*16080*/  STL [R1+0x750], R3 ;  /* 0x0007500301007387 */ /* 0x000fe80000100800 */
[----:B-----5:R-:W-:Y:S01]  /*16090*/  STL [R1+0x74c], R0 ;  /* 0x00074c0001007387 */ /* 0x020fe20000100800 */
[----:B------:R-:W-:-:S03]  /*160a0*/  PRMT R42, RZ, 0x7610, R42 ;  /* 0x00007610ff2a7816 */ /* 0x000fc6000000002a */
[----:B-1----:R-:W4:Y:S01]  /*160b0*/  LDL R73, [R1+0x40] ;  /* 0x0000400001497983 */ /* 0x002f220000100800 */
[----:B0-----:R-:W-:-:S04]  /*160c0*/  SHF.R.U32.HI R12, RZ, 0x6, R12 ;  /* 0x00000006ff0c7819 */ /* 0x001fc8000001160c */
[----:B------:R-:W-:-:S04]  /*160d0*/  SGXT.U32 R12, R12, 0x1 ;  /* 0x000000010c0c781a */ /* 0x000fc80000000000 */
[----:B------:R-:W-:Y:S02]  /*160e0*/  LOP3.LUT R12, R12, 0x8, RZ, 0xfc, !PT ;  /* 0x000000080c0c7812 */ /* 0x000fe400078efcff */
[----:B------:R-:W-:Y:S02]  /*160f0*/  PRMT R64, RZ, 0x7610, R64 ;  /* 0x00007610ff407816 */ /* 0x000fe40000000040 */
[----:B--2---:R-:W-:-:S04]  /*16100*/  @!P0 LOP3.LUT R5, R5, R4, RZ, 0x3c, !PT ;  /* 0x0000000405058212 */ /* 0x004fc800078e3cff */
[----:B------:R-:W-:-:S04]  /*16110*/  @!P0 LOP3.LUT R4, R5, R4, RZ, 0x3c, !PT ;  /* 0x0000000405048212 */ /* 0x000fc800078e3cff */
[----:B------:R-:W-:-:S05]  /*16120*/  @!P0 LOP3.LUT R5, R5, R4, RZ, 0x3c, !PT ;  /* 0x0000000405058212 */ /* 0x000fca00078e3cff */
[----:B------:R3:W2:Y:S02]  /*16130*/  @!P0 LDG.E.U16 R62, desc[UR24][R4.64] ;  /* 0x00000018043e8981 */ /* 0x0006a4000c1e1500 */
[----:B---3--:R-:W-:Y:S02]  /*16140*/  @!P5 IMAD.MOV.U32 R4, RZ, RZ, R74 ;  /* 0x000000ffff04d224 */ /* 0x008fe400078e004a */
[----:B------:R-:W0:Y:S01]  /*16150*/  S2R R74, SR_TID.X ;  /* 0x00000000004a7919 */ /* 0x000e220000002100 */
[----:B----4-:R-:W-:Y:S02]  /*16160*/  @!P5 IMAD.MOV.U32 R5, RZ, RZ, R75 ;  /* 0x000000ffff05d224 */ /* 0x010fe400078e004b */
[----:B------:R-:W3:Y:S04]  /*16170*/  LDL R75, [R1+0x34] ;  /* 0x00003400014b7983 */ /* 0x000ee80000100800 */
[----:B------:R1:W4:Y:S01]  /*16180*/  @!P5 LDG.E.U16 R53, desc[UR24][R4.64] ;  /* 0x000000180435d981 */ /* 0x000322000c1e1500 */
[----:B------:R-:W-:-:S02]  /*16190*/  ISETP.GE.AND P5, PT, R12, UR5, PT ;  /* 0x000000050c007c0c */ /* 0x000fc4000bfa6270 */
[----:B0-----:R-:W-:Y:S01]  /*161a0*/  SHF.R.U32.HI R12, RZ, 0x6, R74 ;  /* 0x00000006ff0c7819 */ /* 0x001fe2000001164a */
[----:B-1----:R-:W-:Y:S01]  /*161b0*/  @!P1 IMAD.MOV.U32 R4, RZ, RZ, R18 ;  /* 0x000000ffff049224 */ /* 0x002fe200078e0012 */
[----:B------:R-:W-:Y:S02]  /*161c0*/  SHF.R.U32.HI R74, RZ, 0x6, R74 ;  /* 0x00000006ff4a7819 */ /* 0x000fe4000001164a */
[----:B------:R-:W-:Y:S01]  /*161d0*/  SGXT.U32 R12, R12, 0x1 ;  /* 0x000000010c0c781a */ /* 0x000fe20000000000 */
[----:B------:R-:W0:Y:S01]  /*161e0*/  S2R R18, SR_TID.X ;  /* 0x0000000000127919 */ /* 0x000e220000002100 */
[----:B------:R-:W-:Y:S02]  /*161f0*/  SGXT.U32 R74, R74, 0x1 ;  /* 0x000000014a4a781a */ /* 0x000fe40000000000 */
[----:B------:R-:W-:Y:S01]  /*16200*/  LOP3.LUT R12, R12, 0xa, RZ, 0xfc, !PT ;  /* 0x0000000a0c0c7812 */ /* 0x000fe200078efcff */
[----:B------:R-:W-:Y:S01]  /*16210*/  @!P1 IMAD.MOV.U32 R5, RZ, RZ, R19 ;  /* 0x000000ffff059224 */ /* 0x000fe200078e0013 */
[----:B------:R-:W-:Y:S01]  /*16220*/  LOP3.LUT R74, R74, 0xc, RZ, 0xfc, !PT ;  /* 0x0000000c4a4a7812 */ /* 0x000fe200078efcff */
[----:B------:R-:W2:Y:S01]  /*16230*/  LDL R19, [R1+0x44] ;  /* 0x0000440001137983 */ /* 0x000ea20000100800 */
[----:B------:R-:W-:-:S03]  /*16240*/  ISETP.GE.AND P4, PT, R12, UR5, PT ;  /* 0x000000050c007c0c */ /* 0x000fc6000bf86270 */
[----:B------:R-:W2:Y:S04]  /*16250*/  LDL R12, [R1+0x38] ;  /* 0x00003800010c7983 */ /* 0x000ea80000100800 */
[----:B------:R1:W4:Y:S01]  /*16260*/  @!P1 LDG.E.U16 R42, desc[UR24][R4.64] ;  /* 0x00000018042a9981 */ /* 0x000322000c1e1500 */
[----:B------:R-:W-:-:S03]  /*16270*/  ISETP.GE.AND P0, PT, R74, UR5, PT ;  /* 0x000000054a007c0c */ /* 0x000fc6000bf06270 */
[----:B------:R-:W4:Y:S01]  /*16280*/  LDL R74, [R1+0x3c] ;  /* 0x00003c00014a7983 */ /* 0x000f220000100800 */
[----:B-1----:R-:W-:Y:S01]  /*16290*/  @!P3 IMAD.MOV.U32 R4, RZ, RZ, R11 ;  /* 0x000000ffff04b224 */ /* 0x002fe200078e000b */
[--C-:B0-----:R-:W-:Y:S02]  /*162a0*/  SHF.R.U32.HI R11, RZ, 0x6, R18.reuse ;  /* 0x00000006ff0b7819 */ /* 0x101fe40000011612 */
[----:B------:R-:W-:Y:S02]  /*162b0*/  SHF.R.U32.HI R18, RZ, 0x6, R18 ;  /* 0x00000006ff127819 */ /* 0x000fe40000011612 */
[----:B------:R-:W-:Y:S02]  /*162c0*/  SGXT.U32 R11, R11, 0x1 ;  /* 0x000000010b0b781a */ /* 0x000fe40000000000 */
[----:B------:R-:W-:Y:S01]  /*162d0*/  SGXT.U32 R18, R18, 0x1 ;  /* 0x000000011212781a */ /* 0x000fe20000000000 */
[----:B------:R-:W-:Y:S01]  /*162e0*/  @!P3 IMAD.MOV.U32 R5, RZ, RZ, R13 ;  /* 0x000000ffff05b224 */ /* 0x000fe200078e000d */
[----:B------:R-:W-:Y:S01]  /*162f0*/  LOP3.LUT R11, R11, 0x10, RZ, 0xfc, !PT ;  /* 0x000000100b0b7812 */ /* 0x000fe200078efcff */
[----:B------:R-:W4:Y:S01]  /*16300*/  LDL R13, [R1+0x48] ;  /* 0x00004800010d7983 */ /* 0x000f220000100800 */
[----:B------:R-:W-:-:S03]  /*16310*/  LOP3.LUT R18, R18, 0xe, RZ, 0xfc, !PT ;  /* 0x0000000e12127812 */ /* 0x000fc600078efcff */
[----:B------:R3:W4:Y:S01]  /*16320*/  @!P3 LDG.E.U16 R64, desc[UR24][R4.64] ;  /* 0x000000180440b981 */ /* 0x000722000c1e1500 */
[----:B------:R-:W-:Y:S02]  /*16330*/  ISETP.GE.AND P1, PT, R18, UR5, PT ;  /* 0x0000000512007c0c */ /* 0x000fe4000bf26270 */
[----:B------:R-:W-:Y:S01]  /*16340*/  ISETP.GE.AND P3, PT, R11, UR5, PT ;  /* 0x000000050b007c0c */ /* 0x000fe2000bf66270 */
[----:B------:R-:W4:Y:S04]  /*16350*/  LDL R18, [R1+0x4c] ;  /* 0x00004c0001127983 */ /* 0x000f280000100800 */
[----:B------:R-:W4:Y:S01]  /*16360*/  LDL R11, [R1+0x50] ;  /* 0x00005000010b7983 */ /* 0x000f220000100800 */
[----:B------:R-:W-:Y:S02]  /*16370*/  PRMT R24, RZ, 0x7610, R24 ;  /* 0x00007610ff187816 */ /* 0x000fe40000000018 */
[----:B------:R-:W-:-:S02]  /*16380*/  PRMT R39, RZ, 0x7610, R39 ;  /* 0x00007610ff277816 */ /* 0x000fc40000000027 */
[----:B------:R-:W-:Y:S02]  /*16390*/  PRMT R35, RZ, 0x7610, R35 ;  /* 0x00007610ff237816 */ /* 0x000fe40000000023 */
[----:B------:R-:W-:Y:S01]  /*163a0*/  PRMT R68, RZ, 0x7610, R68 ;  /* 0x00007610ff447816 */ /* 0x000fe20000000044 */
[----:B---3--:R-:W-:Y:S02]  /*163b0*/  @!P5 IMAD.MOV.U32 R5, RZ, RZ, R75 ;  /* 0x000000ffff05d224 */ /* 0x008fe400078e004b */
[----:B--2---:R-:W-:Y:S02]  /*163c0*/  @!P5 IMAD.MOV.U32 R4, RZ, RZ, R12 ;  /* 0x000000ffff04d224 */ /* 0x004fe400078e000c */
[----:B------:R-:W0:Y:S03]  /*163d0*/  S2R R12, SR_TID.X ;  /* 0x00000000000c7919 */ /* 0x000e260000002100 */
[----:B------:R1:W2:Y:S02]  /*163e0*/  @!P5 LDG.E.U16 R24, desc[UR24][R4.64] ;  /* 0x000000180418d981 */ /* 0x0002a4000c1e1500 */
[----:B-1----:R-:W-:-:S02]  /*163f0*/  @!P4 IMAD.MOV.U32 R4, RZ, RZ, R73 ;  /* 0x000000ffff04c224 */ /* 0x002fc400078e0049 */
[----:B----4-:R-:W-:Y:S01]  /*16400*/  @!P4 IMAD.MOV.U32 R5, RZ, RZ, R74 ;  /* 0x000000ffff05c224 */ /* 0x010fe200078e004a */
[----:B------:R-:W3:Y:S04]  /*16410*/  LDL R73, [R1+0x5c] ;  /* 0x00005c0001497983 */ /* 0x000ee80000100800 */
[----:B------:R1:W4:Y:S04]  /*16420*/  @!P4 LDG.E.U16 R39, desc[UR24][R4.64] ;  /* 0x000000180427c981 */ /* 0x000328000c1e1500 */
[----:B------:R-:W2:Y:S01]  /*16430*/  LDL R74, [R1+0x58] ;  /* 0x00005800014a7983 */ /* 0x000ea20000100800 */
[----:B-1----:R-:W-:Y:S01]  /*16440*/  @!P0 IMAD.MOV.U32 R4, RZ, RZ, R13 ;  /* 0x000000ffff048224 */ /* 0x002fe200078e000d */
[----:B0-----:R-:W-:Y:S01]  /*16450*/  SHF.R.U32.HI R12, RZ, 0x6, R12 ;  /* 0x00000006ff0c7819 */ /* 0x001fe2000001160c */
[----:B------:R-:W-:-:S03]  /*16460*/  @!P0 IMAD.MOV.U32 R5, RZ, RZ, R19 ;  /* 0x000000ffff058224 */ /* 0x000fc600078e0013 */
[----:B------:R-:W-:Y:S02]  /*16470*/  SGXT.U32 R12, R12, 0x1 ;  /* 0x000000010c0c781a */ /* 0x000fe40000000000 */
[----:B------:R0:W3:Y:S02]  /*16480*/  @!P0 LDG.E.U16 R35, desc[UR24][R4.64] ;  /* 0x0000001804238981 */ /* 0x0000e4000c1e1500 */
[----:B------:R-:W-:Y:S01]  /*16490*/  LOP3.LUT R12, R12, 0x12, RZ, 0xfc, !PT ;  /* 0x000000120c0c7812 */ /* 0x000fe200078efcff */
[----:B0-----:R-:W-:Y:S02]  /*164a0*/  @!P1 IMAD.MOV.U32 R4, RZ, RZ, R11 ;  /* 0x000000ffff049224 */ /* 0x001fe400078e000b */
[----:B------:R-:W-:Y:S01]  /*164b0*/  @!P1 IMAD.MOV.U32 R5, RZ, RZ, R18 ;  /* 0x000000ffff059224 */ /* 0x000fe200078e0012 */
[----:B------:R-:W-:Y:S01]  /*164c0*/  ISETP.GE.AND P5, PT, R12, UR5, PT ;  /* 0x000000050c007c0c */ /* 0x000fe2000bfa6270 */
[----:B------:R-:W0:Y:S03]  /*164d0*/  S2R R19, SR_TID.X ;  /* 0x0000000000137919 */ /* 0x000e260000002100 */
[----:B------:R2:W3:Y:S04]  /*164e0*/  @!P1 LDG.E.U16 R68, desc[UR24][R4.64] ;  /* 0x0000001804449981 */ /* 0x0004e8000c1e1500 */
[----:B------:R-:W3:Y:S04]  /*164f0*/  LDL R12, [R1+0x60] ;  /* 0x00006000010c7983 */ /* 0x000ee80000100800 */
[----:B------:R-:W3:Y:S04]  /*16500*/  LDL R11, [R1+0x70] ;  /* 0x00007000010b7983 */ /* 0x000ee80000100800 */
[----:B------:R-:W3:Y:S04]  /*16510*/  LDL R5, [R1+0x54] ;  /* 0x0000540001057983 */ /* 0x000ee80000100800 */
[----:B------:R-:W4:Y:S01]  /*16520*/  LDL R18, [R1+0x6c] ;  /* 0x00006c0001127983 */ /* 0x000f220000100800 */
[----:B0-----:R-:W-:-:S04]  /*16530*/  SHF.R.U32.HI R13, RZ, 0x6, R19 ;  /* 0x00000006ff0d7819 */ /* 0x001fc80000011613 */
[----:B------:R-:W-:-:S04]  /*16540*/  SGXT.U32 R13, R13, 0x1 ;  /* 0x000000010d0d781a */ /* 0x000fc80000000000 */
[----:B------:R-:W-:-:S04]  /*16550*/  LOP3.LUT R13, R13, 0x14, RZ, 0xfc, !PT ;  /* 0x000000140d0d7812 */ /* 0x000fc800078efcff */
[----:B------:R-:W-:Y:S02]  /*16560*/  ISETP.GE.AND P4, PT, R13, UR5, PT ;  /* 0x000000050d007c0c */ /* 0x000fe4000bf86270 */
[----:B------:R-:W4:Y:S01]  /*16570*/  LDL R13, [R1+0x68] ;  /* 0x00006800010d7983 */ /* 0x000f220000100800 */
[----:B------:R-:W-:-:S03]  /*16580*/  SHF.R.U32.HI R75, RZ, 0x6, R19 ;  /* 0x00000006ff4b7819 */ /* 0x000fc60000011613 */
[----:B------:R-:W4:Y:S01]  /*16590*/  LDL R19, [R1+0x64] ;  /* 0x0000640001137983 */ /* 0x000f220000100800 */
[----:B------:R-:W-:-:S04]  /*165a0*/  SGXT.U32 R75, R75, 0x1 ;  /* 0x000000014b4b781a */ /* 0x000fc80000000000 */
[----:B------:R-:W-:-:S04]  /*165b0*/  LOP3.LUT R75, R75, 0x16, RZ, 0xfc, !PT ;  /* 0x000000164b4b7812 */ /* 0x000fc800078efcff */
[----:B------:R-:W-:Y:S02]  /*165c0*/  ISETP.GE.AND P0, PT, R75, UR5, PT ;  /* 0x000000054b007c0c */ /* 0x000fe4000bf06270 */
[----:B------:R-:W0:Y:S01]  /*165d0*/  S2R R75, SR_TID.X ;  /* 0x00000000004b7919 */ /* 0x000e220000002100 */
[----:B------:R-:W-:Y:S02]  /*165e0*/  PRMT R23, RZ, 0x7610, R23 ;  /* 0x00007610ff177816 */ /* 0x000fe40000000017 */
[----:B------:R-:W-:Y:S01]  /*165f0*/  PRMT R34, RZ, 0x7610, R34 ;  /* 0x00007610ff227816 */ /* 0x000fe20000000022 */
[----:B--2---:R-:W-:Y:S01]  /*16600*/  @!P3 IMAD.MOV.U32 R4, RZ, RZ, R74 ;  /* 0x000000ffff04b224 */ /* 0x004fe200078e004a */
[----:B0-----:R-:W-:-:S04]  /*16610*/  SHF.R.U32.HI R74, RZ, 0x6, R75 ;  /* 0x00000006ff4a7819 */ /* 0x001fc8000001164b */
[----:B------:R-:W-:-:S04]  /*16620*/  SGXT.U32 R74, R74, 0x1 ;  /* 0x000000014a4a781a */ /* 0x000fc80000000000 */
[----:B------:R-:W-:Y:S01]  /*16630*/  LOP3.LUT R74, R74, 0x1a, RZ, 0xfc, !PT ;  /* 0x0000001a4a4a7812 */ /* 0x000fe200078efcff */
[----:B---3--:R0:W2:Y:S02]  /*16640*/  @!P3 LDG.E.U16 R23, desc[UR24][R4.64] ;  /* 0x000000180417b981 */ /* 0x0080a4000c1e1500 */
[----:B0-----:R-:W-:Y:S02]  /*16650*/  @!P5 IMAD.MOV.U32 R4, RZ, RZ, R12 ;  /* 0x000000ffff04d224 */ /* 0x001fe400078e000c */
[----:B------:R-:W3:Y:S01]  /*16660*/  LDL R12, [R1+0x78] ;  /* 0x00007800010c7983 */ /* 0x000ee20000100800 */
[----:B------:R-:W-:-:S03]  /*16670*/  ISETP.GE.AND P3, PT, R74, UR5, PT ;  /* 0x000000054a007c0c */ /* 0x000fc6000bf66270 */
[----:B------:R-:W2:Y:S01]  /*16680*/  LDL R74, [R1+0x74] ;  /* 0x00007400014a7983 */ /* 0x000ea20000100800 */
[----:B------:R-:W-:Y:S01]  /*16690*/  @!P5 IMAD.MOV.U32 R5, RZ, RZ, R73 ;  /* 0x000000ffff05d224 */ /* 0x000fe200078e0049 */
[----:B------:R-:W-:Y:S02]  /*166a0*/  PRMT R33, RZ, 0x7610, R33 ;  /* 0x00007610ff217816 */ /* 0x000fe40000000021 */
[----:B------:R-:W2:Y:S04]  /*166b0*/  LDL R73, [R1+0x7c] ;  /* 0x00007c0001497983 */ /* 0x000ea80000100800 */
[----:B------:R4:W2:Y:S02]  /*166c0*/  @!P5 LDG.E.U16 R34, desc[UR24][R4.64] ;  /* 0x000000180422d981 */ /* 0x0008a4000c1e1500 */
[----:B----4-:R-:W-:-:S02]  /*166d0*/  @!P4 IMAD.MOV.U32 R4, RZ, RZ, R13 ;  /* 0x000000ffff04c224 */ /* 0x010fc400078e000d */
[----:B------:R-:W0:Y:S01]  /*166e0*/  S2R R13, SR_TID.X ;  /* 0x00000000000d7919 */ /* 0x000e220000002100 */
[----:B------:R-:W-:Y:S02]  /*166f0*/  @!P4 IMAD.MOV.U32 R5, RZ, RZ, R19 ;  /* 0x000000ffff05c224 */ /* 0x000fe400078e0013 */
[----:B------:R-:W4:Y:S04]  /*16700*/  LDL R19, [R1+0x80] ;  /* 0x0000800001137983 */ /* 0x000f280000100800 */
[----:B------:R1:W4:Y:S02]  /*16710*/  @!P4 LDG.E.U16 R33, desc[UR24][R4.64] ;  /* 0x000000180421c981 */ /* 0x000324000c1e1500 */
[----:B-1----:R-:W-:Y:S01]  /*16720*/  @!P0 IMAD.MOV.U32 R4, RZ, RZ, R11 ;  /* 0x000000ffff048224 */ /* 0x002fe200078e000b */
[----:B0-----:R-:W-:-:S04]  /*16730*/  SHF.R.U32.HI R11, RZ, 0x6, R13 ;  /* 0x00000006ff0b7819 */ /* 0x001fc8000001160d */
[----:B------:R-:W-:-:S04]  /*16740*/  SGXT.U32 R11, R11, 0x1 ;  /* 0x000000010b0b781a */ /* 0x000fc80000000000 */
[----:B------:R-:W-:-:S04]  /*16750*/  LOP3.LUT R11, R11, 0x1c, RZ, 0xfc, !PT ;  /* 0x0000001c0b0b7812 */ /* 0x000fc800078efcff */
[----:B------:R-:W-:Y:S02]  /*16760*/  ISETP.GE.AND P5, PT, R11, UR5, PT ;  /* 0x000000050b007c0c */ /* 0x000fe4000bfa6270 */
[----:B------:R-:W0:Y:S01]  /*16770*/  S2R R11, SR_TID.X ;  /* 0x00000000000b7919 */ /* 0x000e220000002100 */
[----:B------:R-:W-:Y:S02]  /*16780*/  SHF.R.U32.HI R75, RZ, 0x6, R75 ;  /* 0x00000006ff4b7819 */ /* 0x000fe4000001164b */
[----:B------:R-:W-:Y:S02]  /*16790*/  SHF.R.U32.HI R13, RZ, 0x6, R13 ;  /* 0x00000006ff0d7819 */ /* 0x000fe4000001160d */
[----:B------:R-:W-:Y:S02]  /*167a0*/  SGXT.U32 R75, R75, 0x1 ;  /* 0x000000014b4b781a */ /* 0x000fe40000000000 */
[----:B------:R-:W-:Y:S02]  /*167b0*/  SGXT.U32 R13, R13, 0x1 ;  /* 0x000000010d0d781a */ /* 0x000fe40000000000 */
[----:B------:R-:W-:Y:S01]  /*167c0*/  LOP3.LUT R75, R75, 0x18, RZ, 0xfc, !PT ;  /* 0x000000184b4b7812 */ /* 0x000fe200078efcff */
[----:B------:R-:W-:Y:S01]  /*167d0*/  @!P0 IMAD.MOV.U32 R5, RZ, RZ, R18 ;  /* 0x000000ffff058224 */ /* 0x000fe200078e0012 */
[----:B------:R-:W-:Y:S01]  /*167e0*/  PRMT R67, RZ, 0x7610, R67 ;  /* 0x00007610ff437816 */ /* 0x000fe20000000043 */
[----:B------:R-:W4:Y:S01]  /*167f0*/  LDL R18, [R1+0x88] ;  /* 0x0000880001127983 */ /* 0x000f220000100800 */
[----:B------:R-:W-:-:S02]  /*16800*/  ISETP.GE.AND P1, PT, R75, UR5, PT ;  /* 0x000000054b007c0c */ /* 0x000fc4000bf26270 */
[----:B------:R-:W-:Y:S01]  /*16810*/  LOP3.LUT R13, R13, 0x1e, RZ, 0xfc, !PT ;  /* 0x0000001e0d0d7812 */ /* 0x000fe200078efcff */
[----:B------:R-:W4:Y:S03]  /*16820*/  LDL R75, [R1+0x84] ;  /* 0x00008400014b7983 */ /* 0x000f260000100800 */
[----:B------:R-:W-:Y:S01]  /*16830*/  ISETP.GE.AND P4, PT, R13, UR5, PT ;  /* 0x000000050d007c0c */ /* 0x000fe2000bf86270 */
[----:B------:R0:W4:Y:S04]  /*16840*/  @!P0 LDG.E.U16 R67, desc[UR24][R4.64] ;  /* 0x0000001804438981 */ /* 0x000128000c1e1500 */
[----:B------:R-:W4:Y:S01]  /*16850*/  LDL R13, [R1+0x8c] ;  /* 0x00008c00010d7983 */ /* 0x000f220000100800 */
[----:B0-----:R-:W-:-:S03]  /*16860*/  SHF.R.U32.HI R5, RZ, 0x6, R11 ;  /* 0x00000006ff057819 */ /* 0x001fc6000001160b */
[----:B------:R-:W4:Y:S01]  /*16870*/  LDL R11, [R1+0x90] ;  /* 0x00009000010b7983 */ /* 0x000f220000100800 */
[----:B------:R-:W-:-:S04]  /*16880*/  SGXT.U32 R5, R5, 0x1 ;  /* 0x000000010505781a */ /* 0x000fc80000000000 */
[----:B------:R-:W-:-:S04]  /*16890*/  LOP3.LUT R5, R5, 0x20, RZ, 0xfc, !PT ;  /* 0x0000002005057812 */ /* 0x000fc800078efcff */
[----:B------:R-:W-:Y:S01]  /*168a0*/  ISETP.GE.AND P0, PT, R5, UR5, PT ;  /* 0x0000000505007c0c */ /* 0x000fe2000bf06270 */
[----:B---3--:R-:W-:Y:S02]  /*168b0*/  @!P1 IMAD.MOV.U32 R4, RZ, RZ, R12 ;  /* 0x000000ffff049224 */ /* 0x008fe400078e000c */
[----:B------:R-:W3:Y:S01]  /*168c0*/  LDL R12, [R1+0x98] ;  /* 0x00009800010c7983 */ /* 0x000ee20000100800 */
[----:B--2---:R-:W-:-:S03]  /*168d0*/  @!P1 IMAD.MOV.U32 R5, RZ, RZ, R74 ;  /* 0x000000ffff059224 */ /* 0x004fc600078e004a */
[----:B------:R-:W2:Y:S01]  /*168e0*/  LDL R74, [R1+0x94] ;  /* 0x00009400014a7983 */ /* 0x000ea20000100800 */
[----:B------:R-:W-:-:S06]  /*168f0*/  PRMT R21, RZ, 0x7610, R21 ;  /* 0x00007610ff157816 */ /* 0x000fcc0000000015 */
[----:B------:R0:W2:Y:S02]  /*16900*/  @!P1 LDG.E.U16 R21, desc[UR24][R4.64] ;  /* 0x0000001804159981 */ /* 0x0000a4000c1e1500 */
[----:B0-----:R-:W-:Y:S02]  /*16910*/  @!P3 IMAD.MOV.U32 R5, RZ, RZ, R73 ;  /* 0x000000ffff05b224 */ /* 0x001fe400078e0049 */
[----:B------:R-:W0:Y:S01]  /*16920*/  S2R R73, SR_TID.X ;  /* 0x0000000000497919 */ /* 0x000e220000002100 */
[----:B------:R-:W-:Y:S01]  /*16930*/  PRMT R38, RZ, 0x7610, R38 ;  /* 0x00007610ff267816 */ /* 0x000fe20000000026 */
[----:B----4-:R-:W-:-:S05]  /*16940*/  @!P3 IMAD.MOV.U32 R4, RZ, RZ, R19 ;  /* 0x000000ffff04b224 */ /* 0x010fca00078e0013 */
[----:B------:R1:W4:Y:S01]  /*16950*/  @!P3 LDG.E.U16 R38, desc[UR24][R4.64] ;  /* 0x000000180426b981 */ /* 0x000322000c1e1500 */
[----:B------:R-:W-:Y:S02]  /*16960*/  PRMT R32, RZ, 0x7610, R32 ;  /* 0x00007610ff207816 */ /* 0x000fe40000000020 */
[--C-:B0-----:R-:W-:Y:S02]  /*16970*/  SHF.R.U32.HI R19, RZ, 0x6, R73.reuse ;  /* 0x00000006ff137819 */ /* 0x101fe40000011649 */
[----:B-1----:R-:W-:Y:S02]  /*16980*/  SHF.R.U32.HI R5, RZ, 0x6, R73 ;  /* 0x00000006ff057819 */ /* 0x002fe40000011649 */
[----:B------:R-:W-:Y:S01]  /*16990*/  SGXT.U32 R19, R19, 0x1 ;  /* 0x000000011313781a */ /* 0x000fe20000000000 */
[----:B------:R-:W4:Y:S01]  /*169a0*/  LDL R73, [R1+0x9c] ;  /* 0x00009c0001497983 */ /* 0x000f220000100800 */
[----:B------:R-:W-:Y:S02]  /*169b0*/  SGXT.U32 R5, R5, 0x1 ;  /* 0x000000010505781a */ /* 0x000fe40000000000 */
[----:B------:R-:W-:-:S02]  /*169c0*/  LOP3.LUT R19, R19, 0x22, RZ, 0xfc, !PT ;  /* 0x0000002213137812 */ /* 0x000fc400078efcff */
[----:B------:R-:W-:Y:S02]  /*169d0*/  LOP3.LUT R5, R5, 0x24, RZ, 0xfc, !PT ;  /* 0x0000002405057812 */ /* 0x000fe400078efcff */
[----:B------:R-:W-:Y:S02]  /*169e0*/  ISETP.GE.AND P1, PT, R19, UR5, PT ;  /* 0x0000000513007c0c */ /* 0x000fe4000bf26270 */
[----:B------:R-:W-:Y:S01]  /*169f0*/  ISETP.GE.AND P3, PT, R5, UR5, PT ;  /* 0x0000000505007c0c */ /* 0x000fe2000bf66270 */
[----:B------:R-:W4:Y:S01]  /*16a00*/  LDL R19, [R1+0xa0] ;  /* 0x0000a00001137983 */ /* 0x000f220000100800 */
[----:B------:R-:W-:-:S03]  /*16a10*/  @!P5 IMAD.MOV.U32 R4, RZ, RZ, R18 ;  /* 0x000000ffff04d224 */ /* 0x000fc600078e0012 */
[----:B------:R-:W4:Y:S01]  /*16a20*/  LDL R18, [R1+0xa4] ;  /* 0x0000a40001127983 */ /* 0x000f220000100800 */
[----:B------:R-:W-:Y:S01]  /*16a30*/  @!P5 IMAD.MOV.U32 R5, RZ, RZ, R75 ;  /* 0x000000ffff05d224 */ /* 0x000fe200078e004b */
[----:B------:R-:W-:Y:S02]  /*16a40*/  PRMT R66, RZ, 0x7610, R66 ;  /* 0x00007610ff427816 */ /* 0x000fe40000000042 */
[----:B------:R-:W4:Y:S04]  /*16a50*/  LDL R75, [R1+0x4b4] ;  /* 0x0004b400014b7983 */ /* 0x000f280000100800 */
[----:B------:R0:W4:Y:S02]  /*16a60*/  @!P5 LDG.E.U16 R32, desc[UR24][R4.64] ;  /* 0x000000180420d981 */ /* 0x000124000c1e1500 */
[----:B0-----:R-:W-:-:S02]  /*16a70*/  @!P4 IMAD.MOV.U32 R5, RZ, RZ, R13 ;  /* 0x000000ffff05c224 */ /* 0x001fc400078e000d */
[----:B------:R-:W4:Y:S01]  /*16a80*/  LDL R13, [R1+0xa8] ;  /* 0x0000a800010d7983 */ /* 0x000f220000100800 */
[----:B------:R-:W-:Y:S02]  /*16a90*/  @!P4 IMAD.MOV.U32 R4, RZ, RZ, R11 ;  /* 0x000000ffff04c224 */ /* 0x000fe400078e000b */
[----:B------:R-:W0:Y:S03]  /*16aa0*/  S2R R11, SR_TID.X ;  /* 0x00000000000b7919 */ /* 0x000e260000002100 */
[----:B------:R3:W4:Y:S01]  /*16ab0*/  @!P4 LDG.E.U16 R66, desc[UR24][R4.64] ;  /* 0x000000180442c981 */ /* 0x000722000c1e1500 */
[----:B0-----:R-:W-:-:S04]  /*16ac0*/  SHF.R.U32.HI R11, RZ, 0x6, R11 ;  /* 0x00000006ff0b7819 */ /* 0x001fc8000001160b */
[----:B------:R-:W-:-:S04]  /*16ad0*/  SGXT.U32 R11, R11, 0x1 ;  /* 0x000000010b0b781a */ /* 0x000fc80000000000 */
[----:B------:R-:W-:-:S04]  /*16ae0*/  LOP3.LUT R11, R11, 0x26, RZ, 0xfc, !PT ;  /* 0x000000260b0b7812 */ /* 0x000fc800078efcff */
[----:B------:R-:W-:Y:S01]  /*16af0*/  ISETP.GE.AND P5, PT, R11, UR5, PT ;  /* 0x000000050b007c0c */ /* 0x000fe2000bfa6270 */
[----:B---3--:R-:W-:Y:S02]  /*16b00*/  @!P0 IMAD.MOV.U32 R4, RZ, RZ, R12 ;  /* 0x000000ffff048224 */ /* 0x008fe400078e000c */
[----:B------:R-:W0:Y:S01]  /*16b10*/  S2R R12, SR_TID.X ;  /* 0x00000000000c7919 */ /* 0x000e220000002100 */
[----:B--2---:R-:W-:Y:S01]  /*16b20*/  @!P0 IMAD.MOV.U32 R5, RZ, RZ, R74 ;  /* 0x000000ffff058224 */ /* 0x004fe200078e004a */
[--C-:B0-----:R-:W-:Y:S02]  /*16b30*/  SHF.R.U32.HI R11, RZ, 0x6, R12.reuse ;  /* 0x00000006ff0b7819 */ /* 0x101fe4000001160c */
[----:B------:R-:W-:Y:S02]  /*16b40*/  SHF.R.U32.HI R74, RZ, 0x6, R12 ;  /* 0x00000006ff4a7819 */ /* 0x000fe4000001160c */
[----:B------:R-:W-:Y:S01]  /*16b50*/  SGXT.U32 R11, R11, 0x1 ;  /* 0x000000010b0b781a */ /* 0x000fe20000000000 */
[----:B------:R-:W2:Y:S03]  /*16b60*/  LDL R12, [R1+0xac] ;  /* 0x0000ac00010c7983 */ /* 0x000ea60000100800 */
[----:B------:R-:W-:-:S04]  /*16b70*/  LOP3.LUT R11, R11, 0x28, RZ, 0xfc, !PT ;  /* 0x000000280b0b7812 */ /* 0x000fc800078efcff */
[----:B------:R-:W-:Y:S02]  /*16b80*/  ISETP.GE.AND P4, PT, R11, UR5, PT ;  /* 0x000000050b007c0c */ /* 0x000fe4000bf86270 */
[----:B------:R-:W3:Y:S01]  /*16b90*/  LDL R11, [R1+0xb0] ;  /* 0x0000b000010b7983 */ /* 0x000ee20000100800 */
[----:B------:R-:W-:Y:S02]  /*16ba0*/  PRMT R20, RZ, 0x7610, R20 ;  /* 0x00007610ff147816 */ /* 0x000fe40000000014 */
[----:B------:R-:W-:-:S04]  /*16bb0*/  PRMT R41, RZ, 0x7610, R41 ;  /* 0x00007610ff297816 */ /* 0x000fc80000000029 */
[----:B------:R4:W3:Y:S01]  /*16bc0*/  @!P0 LDG.E.U16 R20, desc[UR24][R4.64] ;  /* 0x0000001804148981 */ /* 0x0008e2000c1e1500 */
[----:B------:R-:W-:Y:S01]  /*16bd0*/  PRMT R31, RZ, 0x7610, R31 ;  /* 0x00007610ff1f7816 */ /* 0x000fe2000000001f */
[----:B----4-:R-:W-:Y:S01]  /*16be0*/  @!P1 IMAD.MOV.U32 R5, RZ, RZ, R73 ;  /* 0x000000ffff059224 */ /* 0x010fe200078e0049 */
[----:B------:R-:W-:Y:S01]  /*16bf0*/  SGXT.U32 R74, R74, 0x1 ;  /* 0x000000014a4a781a */ /* 0x000fe20000000000 */
[----:B------:R-:W4:Y:S01]  /*16c00*/  LDL R73, [R1+0x4bc] ;  /* 0x0004bc0001497983 */ /* 0x000f220000100800 */
[----:B------:R-:W-:Y:S02]  /*16c10*/  @!P1 IMAD.MOV.U32 R4, RZ, RZ, R19 ;  /* 0x000000ffff049224 */ /* 0x000fe400078e0013 */
[----:B------:R-:W-:Y:S01]  /*16c20*/  LOP3.LUT R74, R74, 0x2a, RZ, 0xfc, !PT ;  /* 0x0000002a4a4a7812 */ /* 0x000fe200078efcff */
[----:B------:R-:W4:Y:S04]  /*16c30*/  LDL R19, [R1+0x4c0] ;  /* 0x0004c00001137983 */ /* 0x000f280000100800 */
[----:B------:R0:W4:Y:S02]  /*16c40*/  @!P1 LDG.E.U16 R41, desc[UR24][R4.64] ;  /* 0x0000001804299981 */ /* 0x000124000c1e1500 */
[----:B0-----:R-:W-:Y:S01]  /*16c50*/  @!P3 IMAD.MOV.U32 R5, RZ, RZ, R18 ;  /* 0x000000ffff05b224 */ /* 0x001fe200078e0012 */
[----:B------:R-:W-:Y:S01]  /*16c60*/  ISETP.GE.AND P0, PT, R74, UR5, PT ;  /* 0x000000054a007c0c */ /* 0x000fe2000bf06270 */
[----:B------:R-:W4:Y:S04]  /*16c70*/  LDL R18, [R1+0x4c4] ;  /* 0x0004c40001127983 */ /* 0x000f280000100800 */
[----:B------:R-:W4:Y:S01]  /*16c80*/  LDL R74, [R1+0x4b8] ;  /* 0x0004b800014a7983 */ /* 0x000f220000100800 */
[----:B------:R-:W-:-:S03]  /*16c90*/  @!P3 IMAD.MOV.U32 R4, RZ, RZ, R13 ;  /* 0x000000ffff04b224 */ /* 0x000fc600078e000d */
[----:B------:R-:W4:Y:S04]  /*16ca0*/  LDL R13, [R1+0x4c8] ;  /* 0x0004c800010d7983 */ /* 0x000f280000100800 */
[----:B------:R0:W4:Y:S02]  /*16cb0*/  @!P3 LDG.E.U16 R31, desc[UR24][R4.64] ;  /* 0x00000018041fb981 */ /* 0x000124000c1e1500 */
[----:B0-----:R-:W0:Y:S02]  /*16cc0*/  S2R R4, SR_TID.X ;  /* 0x0000000000047919 */ /* 0x001e240000002100 */
[----:B0-----:R-:W-:-:S04]  /*16cd0*/  SHF.R.U32.HI R5, RZ, 0x6, R4 ;  /* 0x00000006ff057819 */ /* 0x001fc80000011604 */
[----:B------:R-:W-:Y:S02]  /*16ce0*/  SGXT.U32 R5, R5, 0x1 ;  /* 0x000000010505781a */ /* 0x000fe40000000000 */
[----:B------:R-:W-:Y:S02]  /*16cf0*/  SHF.R.U32.HI R4, RZ, 0x6, R4 ;  /* 0x00000006ff047819 */ /* 0x000fe40000011604 */
[----:B------:R-:W-:Y:S02]  /*16d00*/  LOP3.LUT R5, R5, 0x2e, RZ, 0xfc, !PT ;  /* 0x0000002e05057812 */ /* 0x000fe400078efcff */
[----:B------:R-:W-:Y:S02]  /*16d10*/  SGXT.U32 R4, R4, 0x1 ;  /* 0x000000010404781a */ /* 0x000fe40000000000 */
[----:B------:R-:W-:Y:S02]  /*16d20*/  ISETP.GE.AND P3, PT, R5, UR5, PT ;  /* 0x0000000505007c0c */ /* 0x000fe4000bf66270 */
[----:B------:R-:W-:-:S04]  /*16d30*/  LOP3.LUT R4, R4, 0x2c, RZ, 0xfc, !PT ;  /* 0x0000002c04047812 */ /* 0x000fc800078efcff */
[----:B------:R-:W-:Y:S01]  /*16d40*/  ISETP.GE.AND P1, PT, R4, UR5, PT ;  /* 0x0000000504007c0c */ /* 0x000fe2000bf26270 */
[----:B--2---:R-:W-:Y:S02]  /*16d50*/  @!P5 IMAD.MOV.U32 R5, RZ, RZ, R12 ;  /* 0x000000ffff05d224 */ /* 0x004fe400078e000c */
[----:B------:R-:W2:Y:S01]  /*16d60*/  LDL R12, [R1+0x4cc] ;  /* 0x0004cc00010c7983 */ /* 0x000ea20000100800 */
[----:B---3--:R-:W-:-:S03]  /*16d70*/  @!P5 IMAD.MOV.U32 R4, RZ, RZ, R11 ;  /* 0x000000ffff04d224 */ /* 0x008fc600078e000b */
[----:B------:R-:W3:Y:S01]  /*16d80*/  LDL R11, [R1+0x4d0] ;  /* 0x0004d000010b7983 */ /* 0x000ee20000100800 */
[----:B------:R-:W-:Y:S02]  /*16d90*/  PRMT R65, RZ, 0x7610, R65 ;  /* 0x00007610ff417816 */ /* 0x000fe40000000041 */
[----:B------:R-:W-:-:S04]  /*16da0*/  PRMT R37, RZ, 0x7610, R37 ;  /* 0x00007610ff257816 */ /* 0x000fc80000000025 */
[----:B------:R0:W3:Y:S01]  /*16db0*/  @!P5 LDG.E.U16 R65, desc[UR24][R4.64] ;  /* 0x000000180441d981 */ /* 0x0000e2000c1e1500 */
[----:B------:R-:W-:Y:S01]  /*16dc0*/  PRMT R40, RZ, 0x7610, R40 ;  /* 0x00007610ff287816 */ /* 0x000fe20000000028 */
[----:B0-----:R-:W-:Y:S01]  /*16dd0*/  @!P4 IMAD.MOV.U32 R5, RZ, RZ, R75 ;  /* 0x000000ffff05c224 */ /* 0x001fe200078e004b */
[----:B------:R-:W-:Y:S01]  /*16de0*/  PRMT R30, RZ, 0x7610, R30 ;  /* 0x00007610ff1e7816 */ /* 0x000fe2000000001e */
[----:B------:R-:W3:Y:S01]  /*16df0*/  LDL R75, [R1+0x4dc] ;  /* 0x0004dc00014b7983 */ /* 0x000ee20000100800 */
[----:B----4-:R-:W-:Y:S02]  /*16e00*/  @!P4 IMAD.MOV.U32 R4, RZ, RZ, R74 ;  /* 0x000000ffff04c224 */ /* 0x010fe400078e004a */
[----:B------:R-:W0:Y:S03]  /*16e10*/  S2R R74, SR_TID.X ;  /* 0x00000000004a7919 */ /* 0x000e260000002100 */
[----:B------:R1:W4:Y:S02]  /*16e20*/  @!P4 LDG.E.U16 R37, desc[UR24][R4.64] ;  /* 0x000000180425c981 */ /* 0x000324000c1e1500 */
[----:B-1----:R-:W-:-:S02]  /*16e30*/  @!P0 IMAD.MOV.U32 R4, RZ, RZ, R19 ;  /* 0x000000ffff048224 */ /* 0x002fc400078e0013 */
[----:B------:R-:W-:-:S05]  /*16e40*/  @!P0 IMAD.MOV.U32 R5, RZ, RZ, R73 ;  /* 0x000000ffff058224 */ /* 0x000fca00078e0049 */
[----:B------:R1:W4:Y:S02]  /*16e50*/  @!P0 LDG.E.U16 R40, desc[UR24][R4.64] ;  /* 0x0000001804288981 */ /* 0x000324000c1e1500 */
[----:B-1----:R-:W-:Y:S02]  /*16e60*/  @!P1 IMAD.MOV.U32 R4, RZ, RZ, R13 ;  /* 0x000000ffff049224 */ /* 0x002fe400078e000d */
[----:B------:R-:W-:Y:S01]  /*16e70*/  @!P1 IMAD.MOV.U32 R5, RZ, RZ, R18 ;  /* 0x000000ffff059224 */ /* 0x000fe200078e0012 */
[----:B------:R-:W-:Y:S01]  /*16e80*/  PRMT R69, RZ, 0x7610, R69 ;  /* 0x00007610ff457816 */ /* 0x000fe20000000045 */
[----:B------:R-:W4:Y:S04]  /*16e90*/  LDL R18, [R1+0x4ec] ;  /* 0x0004ec0001127983 */ /* 0x000f280000100800 */
[----:B------:R2:W4:Y:S01]  /*16ea0*/  @!P1 LDG.E.U16 R30, desc[UR24][R4.64] ;  /* 0x00000018041e9981 */ /* 0x000522000c1e1500 */
[----:B0-----:R-:W-:-:S02]  /*16eb0*/  SHF.R.U32.HI R19, RZ, 0x6, R74 ;  /* 0x00000006ff137819 */ /* 0x001fc4000001164a */
[--C-:B------:R-:W-:Y:S01]  /*16ec0*/  SHF.R.U32.HI R73, RZ, 0x6, R74.reuse ;  /* 0x00000006ff497819 */ /* 0x100fe2000001164a */
[----:B------:R-:W4:Y:S01]  /*16ed0*/  LDL R13, [R1+0x4f0] ;  /* 0x0004f000010d7983 */ /* 0x000f220000100800 */
[----:B------:R-:W-:-:S04]  /*16ee0*/  SHF.R.U32.HI R74, RZ, 0x6, R74 ;  /* 0x00000006ff4a7819 */ /* 0x000fc8000001164a */
[----:B------:R-:W-:Y:S02]  /*16ef0*/  SGXT.U32 R74, R74, 0x1 ;  /* 0x000000014a4a781a */ /* 0x000fe40000000000 */
[----:B------:R-:W-:Y:S02]  /*16f00*/  SGXT.U32 R19, R19, 0x1 ;  /* 0x000000011313781a */ /* 0x000fe40000000000 */
[----:B------:R-:W-:Y:S02]  /*16f10*/  LOP3.LUT R74, R74, 0x30, RZ, 0xfc, !PT ;  /* 0x000000304a4a7812 */ /* 0x000fe400078efcff */
[----:B------:R-:W-:Y:S02]  /*16f20*/  SGXT.U32 R73, R73, 0x1 ;  /* 0x000000014949781a */ /* 0x000fe40000000000 */
[----:B------:R-:W-:Y:S02]  /*16f30*/  ISETP.GE.AND P5, PT, R74, UR5, PT ;  /* 0x000000054a007c0c */ /* 0x000fe4000bfa6270 */
[----:B------:R-:W-:Y:S01]  /*16f40*/  LOP3.LUT R73, R73, 0x32, RZ, 0xfc, !PT ;  /* 0x0000003249497812 */ /* 0x000fe200078efcff */
[----:B------:R-:W4:Y:S01]  /*16f50*/  LDL R74, [R1+0x4e0] ;  /* 0x0004e000014a7983 */ /* 0x000f220000100800 */
[----:B------:R-:W-:-:S02]  /*16f60*/  LOP3.LUT R19, R19, 0x34, RZ, 0xfc, !PT ;  /* 0x0000003413137812 */ /* 0x000fc400078efcff */
[----:B------:R-:W-:Y:S02]  /*16f70*/  ISETP.GE.AND P4, PT, R73, UR5, PT ;  /* 0x0000000549007c0c */ /* 0x000fe4000bf86270 */
[----:B------:R-:W-:Y:S01]  /*16f80*/  ISETP.GE.AND P0, PT, R19, UR5, PT ;  /* 0x0000000513007c0c */ /* 0x000fe2000bf06270 */
[----:B------:R-:W4:Y:S04]  /*16f90*/  LDL R73, [R1+0x4e4] ;  /* 0x0004e40001497983 */ /* 0x000f280000100800 */
[----:B------:R-:W4:Y:S01]  /*16fa0*/  LDL R19, [R1+0x4e8] ;  /* 0x0004e80001137983 */ /* 0x000f220000100800 */
[----:B--2---:R-:W-:Y:S02]  /*16fb0*/  @!P3 IMAD.MOV.U32 R5, RZ, RZ, R12 ;  /* 0x000000ffff05b224 */ /* 0x004fe400078e000c */
[----:B------:R-:W0:Y:S01]  /*16fc0*/  S2R R12, SR_TID.X ;  /* 0x00000000000c7919 */ /* 0x000e220000002100 */
[----:B---3--:R-:W-:-:S05]  /*16fd0*/  @!P3 IMAD.MOV.U32 R4, RZ, RZ, R11 ;  /* 0x000000ffff04b224 */ /* 0x008fca00078e000b */
[----:B------:R1:W2:Y:S04]  /*16fe0*/  @!P3 LDG.E.U16 R69, desc[UR24][R4.64] ;  /* 0x000000180445b981 */ /* 0x0002a8000c1e1500 */
[----:B------:R-:W1:Y:S04]  /*16ff0*/  LDL R4, [R1+0x4d4] ;  /* 0x0004d40001047983 */ /* 0x000e680000100800 */
[----:B------:R-:W1:Y:S01]  /*17000*/  LDL R5, [R1+0x4d8] ;  /* 0x0004d80001057983 */ /* 0x000e620000100800 */
[--C-:B0-----:R-:W-:Y:S02]  /*17010*/  SHF.R.U32.HI R11, RZ, 0x6, R12.reuse ;  /* 0x00000006ff0b7819 */ /* 0x101fe4000001160c */
[----:B------:R-:W-:-:S02]  /*17020*/  SHF.R.U32.HI R12, RZ, 0x6, R12 ;  /* 0x00000006ff0c7819 */ /* 0x000fc4000001160c */
[----:B------:R-:W-:Y:S02]  /*17030*/  SGXT.U32 R11, R11, 0x1 ;  /* 0x000000010b0b781a */ /* 0x000fe40000000000 */
[----:B------:R-:W-:Y:S02]  /*17040*/  SGXT.U32 R12, R12, 0x1 ;  /* 0x000000010c0c781a */ /* 0x000fe40000000000 */
[----:B------:R-:W-:Y:S02]  /*17050*/  LOP3.LUT R11, R11, 0x38, RZ, 0xfc, !PT ;  /* 0x000000380b0b7812 */ /* 0x000fe400078efcff */
[----:B------:R-:W-:Y:S02]  /*17060*/  LOP3.LUT R12, R12, 0x36, RZ, 0xfc, !PT ;  /* 0x000000360c0c7812 */ /* 0x000fe400078efcff */
[----:B------:R-:W-:Y:S02]  /*17070*/  ISETP.GE.AND P3, PT, R11, UR5, PT ;  /* 0x000000050b007c0c */ /* 0x000fe4000bf66270 */
[----:B------:R-:W-:Y:S01]  /*17080*/  ISETP.GE.AND P1, PT, R12, UR5, PT ;  /* 0x000000050c007c0c */ /* 0x000fe2000bf26270 */
[----:B------:R-:W3:Y:S04]  /*17090*/  LDL R11, [R1+0x4f8] ;  /* 0x0004f800010b7983 */ /* 0x000ee80000100800 */
[----:B------:R-:W2:Y:S01]  /*170a0*/  LDL R12, [R1+0x4f4] ;  /* 0x0004f400010c7983 */ /* 0x000ea20000100800 */
[----:B------:R-:W-:-:S02]  /*170b0*/  PRMT R36, RZ, 0x7610, R36 ;  /* 0x00007610ff247816 */ /* 0x000fc40000000024 */
[----:B------:R-:W-:Y:S02]  /*170c0*/  PRMT R47, RZ, 0x7610, R47 ;  /* 0x00007610ff2f7816 */ /* 0x000fe4000000002f */
[----:B------:R-:W-:Y:S02]  /*170d0*/  PRMT R29, RZ, 0x7610, R29 ;  /* 0x00007610ff1d7816 */ /* 0x000fe4000000001d */
[----:B------:R-:W-:Y:S02]  /*170e0*/  PRMT R70, RZ, 0x7610, R70 ;  /* 0x00007610ff467816 */ /* 0x000fe40000000046 */
[----:B------:R-:W-:Y:S02]  /*170f0*/  PRMT R61, RZ, 0x7610, R61 ;  /* 0x00007610ff3d7816 */ /* 0x000fe4000000003d */
[----:B-1----:R-:W-:-:S04]  /*17100*/  @!P5 LOP3.LUT R5, R5, R4, RZ, 0x3c, !PT ;  /* 0x000000040505d212 */ /* 0x002fc800078e3cff */
[----:B------:R-:W-:-:S04]  /*17110*/  @!P5 LOP3.LUT R4, R5, R4, RZ, 0x3c, !PT ;  /* 0x000000040504d212 */ /* 0x000fc800078e3cff */
[----:B------:R-:W-:-:S05]  /*17120*/  @!P5 LOP3.LUT R5, R5, R4, RZ, 0x3c, !PT ;  /* 0x000000040505d212 */ /* 0x000fca00078e3cff */
[----:B------:R4:W2:Y:S02]  /*17130*/  @!P5 LDG.E.U16 R36, desc[UR24][R4.64] ;  /* 0x000000180424d981 */ /* 0x0008a4000c1e1500 */
[----:B----4-:R-:W-:Y:S02]  /*17140*/  @!P4 IMAD.MOV.U32 R4, RZ, RZ, R74 ;  /* 0x000000ffff04c224 */ /* 0x010fe400078e004a */
[----:B------:R-:W-:Y:S01]  /*17150*/  @!P4 IMAD.MOV.U32 R5, RZ, RZ, R75 ;  /* 0x000000ffff05c224 */ /* 0x000fe200078e004b */
[----:B------:R-:W0:Y:S04]  /*17160*/  S2R R74, SR_TID.X ;  /* 0x00000000004a7919 */ /* 0x000e280000002100 */
[----:B------:R1:W4:Y:S04]  /*17170*/  @!P4 LDG.E.U16 R47, desc[UR24][R4.64] ;  /* 0x00000018042fc981 */ /* 0x000328000c1e1500 */
[----:B------:R-:W4:Y:S01]  /*17180*/  LDL R75, [R1+0x508] ;  /* 0x00050800014b7983 */ /* 0x000f220000100800 */
[----:B-1----:R-:W-:-:S02]  /*17190*/  @!P0 IMAD.MOV.U32 R4, RZ, RZ, R19 ;  /* 0x000000ffff048224 */ /* 0x002fc400078e0013 */
[----:B------:R-:W-:-:S05]  /*171a0*/  @!P0 IMAD.MOV.U32 R5, RZ, RZ, R73 ;  /* 0x000000ffff058224 */ /* 0x000fca00078e0049 */
[----:B------:R1:W4:Y:S02]  /*171b0*/  @!P0 LDG.E.U16 R29, desc[UR24][R4.64] ;  /* 0x00000018041d8981 */ /* 0x000324000c1e1500 */
[----:B-1----:R-:W-:Y:S02]  /*171c0*/  @!P1 IMAD.MOV.U32 R4, RZ, RZ, R13 ;  /* 0x000000ffff049224 */ /* 0x002fe400078e000d */
[----:B------:R-:W-:Y:S01]  /*171d0*/  @!P1 IMAD.MOV.U32 R5, RZ, RZ, R18 ;  /* 0x000000ffff059224 */ /* 0x000fe200078e0012 */
[--C-:B0-----:R-:W-:Y:S01]  /*171e0*/  SHF.R.U32.HI R19, RZ, 0x6, R74.reuse ;  /* 0x00000006ff137819 */ /* 0x101fe2000001164a */
[----:B------:R-:W4:Y:S04]  /*171f0*/  LDL R18, [R1+0x514] ;  /* 0x0005140001127983 */ /* 0x000f280000100800 */
[----:B------:R3:W4:Y:S01]  /*17200*/  @!P1 LDG.E.U16 R70, desc[UR24][R4.64] ;  /* 0x0000001804469981 */ /* 0x000722000c1e1500 */
[----:B------:R-:W-:-:S02]  /*17210*/  SHF.R.U32.HI R73, RZ, 0x6, R74 ;  /* 0x00000006ff497819 */ /* 0x000fc4000001164a */
[----:B------:R-:W-:Y:S01]  /*17220*/  PRMT R46, RZ, 0x7610, R46 ;  /* 0x00007610ff2e7816 */ /* 0x000fe2000000002e */
[----:B------:R-:W4:Y:S01]  /*17230*/  LDL R13, [R1+0x518] ;  /* 0x00051800010d7983 */ /* 0x000f220000100800 */
[----:B---3--:R-:W-:Y:S02]  /*17240*/  @!P3 IMAD.MOV.U32 R4, RZ, RZ, R11 ;  /* 0x000000ffff04b224 */ /* 0x008fe400078e000b */
[----:B--2---:R-:W-:-:S05]  /*17250*/  @!P3 IMAD.MOV.U32 R5, RZ, RZ, R12 ;  /* 0x000000ffff05b224 */ /* 0x004fca00078e000c */
[----:B------:R0:W2:Y:S04]  /*17260*/  @!P3 LDG.E.U16 R61, desc[UR24][R4.64] ;  /* 0x00000018043db981 */ /* 0x0000a8000c1e1500 */
[----:B------:R-:W0:Y:S04]  /*17270*/  LDL R4, [R1+0x4fc] ;  /* 0x0004fc0001047983 */ /* 0x000e280000100800 */
[----:B------:R-:W0:Y:S01]  /*17280*/  LDL R5, [R1+0x500] ;  /* 0x0005000001057983 */ /* 0x000e220000100800 */
[----:B------:R-:W1:Y:S01]  /*17290*/  S2R R11, SR_TID.X ;  /* 0x00000000000b7919 */ /* 0x000e620000002100 */
[----:B------:R-:W-:-:S04]  /*172a0*/  SHF.R.U32.HI R74, RZ, 0x6, R74 ;  /* 0x00000006ff4a7819 */ /* 0x000fc8000001164a */
[----:B------:R-:W-:-:S04]  /*172b0*/  SGXT.U32 R74, R74, 0x1 ;  /* 0x000000014a4a781a */ /* 0x000fc80000000000 */
[----:B------:R-:W-:-:S04]  /*172c0*/  LOP3.LUT R74, R74, 0x3a, RZ, 0xfc, !PT ;  /* 0x0000003a4a4a7812 */ /* 0x000fc800078efcff */
[----:B------:R-:W-:Y:S02]  /*172d0*/  ISETP.GE.AND P5, PT, R74, UR5, PT ;  /* 0x000000054a007c0c */ /* 0x000fe4000bfa6270 */
[----:B------:R-:W-:Y:S02]  /*172e0*/  SGXT.U32 R19, R19, 0x1 ;  /* 0x000000011313781a */ /* 0x000fe40000000000 */
[----:B------:R-:W-:Y:S02]  /*172f0*/  SGXT.U32 R73, R73, 0x1 ;  /* 0x000000014949781a */ /* 0x000fe40000000000 */
[----:B------:R-:W-:Y:S02]  /*17300*/  LOP3.LUT R19, R19, 0x3e, RZ, 0xfc, !PT ;  /* 0x0000003e13137812 */ /* 0x000fe400078efcff */
[----:B------:R-:W-:Y:S02]  /*17310*/  LOP3.LUT R73, R73, 0x3c, RZ, 0xfc, !PT ;  /* 0x0000003c49497812 */ /* 0x000fe400078efcff */
[----:B-1----:R-:W-:-:S02]  /*17320*/  SHF.R.U32.HI R12, RZ, 0x6, R11 ;  /* 0x00000006ff0c7819 */ /* 0x002fc4000001160b */
[----:B------:R-:W-:Y:S02]  /*17330*/  SHF.R.U32.HI R74, RZ, 0x6, R11 ;  /* 0x00000006ff4a7819 */ /* 0x000fe4000001160b */
[----:B------:R-:W-:Y:S01]  /*17340*/  SGXT.U32 R12, R12, 0x1 ;  /* 0x000000010c0c781a */ /* 0x000fe20000000000 */
[----:B------:R-:W3:Y:S01]  /*17350*/  LDL R11, [R1+0x520] ;  /* 0x00052000010b7983 */ /* 0x000ee20000100800 */
[----:B------:R-:W-:Y:S02]  /*17360*/  SGXT.U32 R74, R74, 0x1 ;  /* 0x000000014a4a781a */ /* 0x000fe40000000000 */
[----:B------:R-:W-:Y:S02]  /*17370*/  LOP3.LUT R12, R12, 0x40, RZ, 0xfc, !PT ;  /* 0x000000400c0c7812 */ /* 0x000fe400078efcff */
[----:B------:R-:W-:Y:S02]  /*17380*/  LOP3.LUT R74, R74, 0x42, RZ, 0xfc, !PT ;  /* 0x000000424a4a7812 */ /* 0x000fe400078efcff */
[----:B------:R-:W-:-:S02]  /*17390*/  ISETP.GE.AND P4, PT, R73, UR5, PT ;  /* 0x0000000549007c0c */ /* 0x000fc4000bf86270 */
[----:B------:R-:W-:Y:S01]  /*173a0*/  ISETP.GE.AND P0, PT, R19, UR5, PT ;  /* 0x0000000513007c0c */ /* 0x000fe2000bf06270 */
[----:B------:R-:W2:Y:S01]  /*173b0*/  LDL R73, [R1+0x50c] ;  /* 0x00050c0001497983 */ /* 0x000ea20000100800 */
[----:B------:R-:W-:Y:S02]  /*173c0*/  ISETP.GE.AND P1, PT, R12, UR5, PT ;  /* 0x000000050c007c0c */ /* 0x000fe4000bf26270 */
[----:B------:R-:W-:Y:S01]  /*173d0*/  ISETP.GE.AND P3, PT, R74, UR5, PT ;  /* 0x000000054a007c0c */ /* 0x000fe2000bf66270 */
[----:B------:R-:W2:Y:S04]  /*173e0*/  LDL R19, [R1+0x510] ;  /* 0x0005100001137983 */ /* 0x000ea80000100800 */
[----:B------:R-:W2:Y:S04]  /*173f0*/  LDL R12, [R1+0x51c] ;  /* 0x00051c00010c7983 */ /* 0x000ea80000100800 */
[----:B------:R-:W2:Y:S01]  /*17400*/  LDL.LU R74, [R1+0x75c] ;  /* 0x00075c00014a7983 */ /* 0x000ea20000300800 */
[----:B0-----:R-:W-:-:S04]  /*17410*/  @!P5 LOP3.LUT R5, R5, R4, RZ, 0x3c, !PT ;  /* 0x000000040505d212 */ /* 0x001fc800078e3cff */
[----:B------:R-:W-:-:S04]  /*17420*/  @!P5 LOP3.LUT R4, R5, R4, RZ, 0x3c, !PT ;  /* 0x000000040504d212 */ /* 0x000fc800078e3cff */
[----:B------:R-:W-:-:S05]  /*17430*/  @!P5 LOP3.LUT R5, R5, R4, RZ, 0x3c, !PT ;  /* 0x000000040505d212 */ /* 0x000fca00078e3cff */
[----:B------:R4:W2:Y:S04]  /*17440*/  @!P5 LDG.E.U16 R46, desc[UR24][R4.64] ;  /* 0x00000018042ed981 */ /* 0x0008a8000c1e1500 */
[----:B------:R-:W2:Y:S01]  /*17450*/  LDL R5, [R1+0x504] ;  /* 0x0005040001057983 */ /* 0x000ea20000100800 */
[----:B----4-:R-:W-:Y:S02]  /*17460*/  @!P4 IMAD.MOV.U32 R4, RZ, RZ, R75 ;  /* 0x000000ffff04c224 */ /* 0x010fe400078e004b */
[----:B------:R-:W0:Y:S01]  /*17470*/  S2R R75, SR_TID.X ;  /* 0x00000000004b7919 */ /* 0x000e220000002100 */
[----:B------:R-:W-:Y:S02]  /*17480*/  PRMT R28, RZ, 0x7610, R28 ;  /* 0x00007610ff1c7816 */ /* 0x000fe4000000001c */
[----:B------:R-:W-:-:S02]  /*17490*/  PRMT R72, RZ, 0x7610, R72 ;  /* 0x00007610ff487816 */ /* 0x000fc40000000048 */
[----:B------:R-:W-:Y:S02]  /*174a0*/  PRMT R22, RZ, 0x7610, R22 ;  /* 0x00007610ff167816 */ /* 0x000fe40000000016 */
[----:B------:R-:W-:Y:S01]  /*174b0*/  PRMT R52, RZ, 0x7610, R52 ;  /* 0x00007610ff347816 */ /* 0x000fe20000000034 */
[----:B--2---:R1:W2:Y:S02]  /*174c0*/  @!P4 LDG.E.U16 R28, desc[UR24][R4.64] ;  /* 0x00000018041cc981 */ /* 0x0042a4000c1e1500 */
[----:B-1----:R-:W-:Y:S02]  /*174d0*/  @!P0 IMAD.MOV.U32 R4, RZ, RZ, R19 ;  /* 0x000000ffff048224 */ /* 0x002fe400078e0013 */
[----:B------:R-:W-:-:S05]  /*174e0*/  @!P0 IMAD.MOV.U32 R5, RZ, RZ, R73 ;  /* 0x000000ffff058224 */ /* 0x000fca00078e0049 */
[----:B------:R1:W4:Y:S02]  /*174f0*/  @!P0 LDG.E.U16 R72, desc[UR24][R4.64] ;  /* 0x0000001804488981 */ /* 0x000324000c1e1500 */
[----:B-1----:R-:W-:Y:S02]  /*17500*/  @!P1 IMAD.MOV.U32 R4, RZ, RZ, R13 ;  /* 0x000000ffff049224 */ /* 0x002fe400078e000d */
[----:B------:R-:W-:Y:S01]  /*17510*/  @!P1 IMAD.MOV.U32 R5, RZ, RZ, R18 ;  /* 0x000000ffff059224 */ /* 0x000fe200078e0012 */
[--C-:B0-----:R-:W-:Y:S01]  /*17520*/  SHF.R.U32.HI R19, RZ, 0x6, R75.reuse ;  /* 0x00000006ff137819 */ /* 0x101fe2000001164b */
[----:B------:R-:W2:Y:S04]  /*17530*/  LDL R13, [R1+0x534] ;  /* 0x00053400010d7983 */ /* 0x000ea80000100800 */
[----:B------:R3:W2:Y:S01]  /*17540*/  @!P1 LDG.E.U16 R22, desc[UR24][R4.64] ;  /* 0x0000001804169981 */ /* 0x0006a2000c1e1500 */
[----:B------:R-:W-:Y:S01]  /*17550*/  SHF.R.U32.HI R73, RZ, 0x6, R75 ;  /* 0x00000006ff497819 */ /* 0x000fe2000001164b */
[----:B---3--:R-:W-:-:S02]  /*17560*/  @!P3 IMAD.MOV.U32 R4, RZ, RZ, R11 ;  /* 0x000000ffff04b224 */ /* 0x008fc400078e000b */
[----:B------:R-:W-:Y:S01]  /*17570*/  @!P3 IMAD.MOV.U32 R5, RZ, RZ, R12 ;  /* 0x000000ffff05b224 */ /* 0x000fe200078e000c */
[----:B------:R-:W-:Y:S01]  /*17580*/  SGXT.U32 R19, R19, 0x1 ;  /* 0x000000011313781a */ /* 0x000fe20000000000 */
[----:B------:R-:W3:Y:S04]  /*17590*/  LDL R12, [R1+0x538] ;  /* 0x00053800010c7983 */ /* 0x000ee80000100800 */
[----:B------:R0:W2:Y:S01]  /*175a0*/  @!P3 LDG.E.U16 R52, desc[UR24][R4.64] ;  /* 0x000000180434b981 */ /* 0x0000a2000c1e1500 */
[----:B------:R-:W-:-:S03]  /*175b0*/  SGXT.U32 R73, R73, 0x1 ;  /* 0x000000014949781a */ /* 0x000fc60000000000 */
[----:B------:R-:W0:Y:S04]  /*175c0*/  LDL R4, [R1+0x524] ;  /* 0x0005240001047983 */ /* 0x000e280000100800 */
[----:B------:R-:W0:Y:S01]  /*175d0*/  LDL R5, [R1+0x528] ;  /* 0x0005280001057983 */ /* 0x000e220000100800 */
[----:B------:R-:W-:Y:S02]  /*175e0*/  LOP3.LUT R73, R73, 0x46, RZ, 0xfc, !PT ;  /* 0x0000004649497812 */ /* 0x000fe400078efcff */
[----:B------:R-:W-:Y:S02]  /*175f0*/  LOP3.LUT R19, R19, 0x48, RZ, 0xfc, !PT ;  /* 0x0000004813137812 */ /* 0x000fe400078efcff */
[----:B------:R-:W-:Y:S02]  /*17600*/  ISETP.GE.AND P4, PT, R73, UR5, PT ;  /* 0x0000000549007c0c */ /* 0x000fe4000bf86270 */
[----:B------:R-:W-:Y:S01]  /*17610*/  ISETP.GE.AND P0, PT, R19, UR5, PT ;  /* 0x0000000513007c0c */ /* 0x000fe2000bf06270 */
[----:B------:R-:W2:Y:S04]  /*17620*/  LDL R73, [R1+0x52c] ;  /* 0x00052c0001497983 */ /* 0x000ea80000100800 */
[----:B------:R-:W2:Y:S01]  /*17630*/  LDL R19, [R1+0x530] ;  /* 0x0005300001137983 */ /* 0x000ea20000100800 */
[----:B------:R-:W-:-:S04]  /*17640*/  SHF.R.U32.HI R75, RZ, 0x6, R75 ;  /* 0x00000006ff4b7819 */ /* 0x000fc8000001164b */
[----:B------:R-:W-:-:S04]  /*17650*/  SGXT.U32 R75, R75, 0x1 ;  /* 0x000000014b4b781a */ /* 0x000fc80000000000 */
[----:B------:R-:W-:-:S04]  /*17660*/  LOP3.LUT R75, R75, 0x44, RZ, 0xfc, !PT ;  /* 0x000000444b4b7812 */ /* 0x000fc800078efcff */
[----:B------:R-:W-:Y:S02]  /*17670*/  ISETP.GE.AND P5, PT, R75, UR5, PT ;  /* 0x000000054b007c0c */ /* 0x000fe4000bfa6270 */
[----:B------:R-:W-:Y:S02]  /*17680*/  PRMT R27, RZ, 0x7610, R27 ;  /* 0x00007610ff1b7816 */ /* 0x000fe4000000001b */
[----:B------:R-:W-:Y:S01]  /*17690*/  PRMT R10, RZ, 0x7610, R10 ;  /* 0x00007610ff0a7816 */ /* 0x000fe2000000000a */
[----:B------:R-:W1:Y:S01]  /*176a0*/  S2R R18, SR_TID.X ;  /* 0x0000000000127919 */ /* 0x000e620000002100 */
[----:B------:R-:W-:Y:S01]  /*176b0*/  PRMT R60, RZ, 0x7610, R60 ;  /* 0x00007610ff3c7816 */ /* 0x000fe2000000003c */
[----:B------:R-:W3:Y:S06]  /*176c0*/  LDL R75, [R1+0x564] ;  /* 0x00056400014b7983 */ /* 0x000eec0000100800 */
[----:B0-----:R-:W-:-:S04]  /*176d0*/  @!P5 LOP3.LUT R5, R5, R4, RZ, 0x3c, !PT ;  /* 0x000000040505d212 */ /* 0x001fc800078e3cff */
[----:B------:R-:W-:-:S04]  /*176e0*/  @!P5 LOP3.LUT R4, R5, R4, RZ, 0x3c, !PT ;  /* 0x000000040504d212 */ /* 0x000fc800078e3cff */
[----:B------:R-:W-:-:S05]  /*176f0*/  @!P5 LOP3.LUT R5, R5, R4, RZ, 0x3c, !PT ;  /* 0x000000040505d212 */ /* 0x000fca00078e3cff */
[----:B------:R2:W4:Y:S02]  /*17700*/  @!P5 LDG.E.U16 R27, desc[UR24][R4.64] ;  /* 0x00000018041bd981 */ /* 0x000524000c1e1500 */
[----:B--2---:R-:W-:Y:S02]  /*17710*/  @!P4 IMAD.MOV.U32 R4, RZ, RZ, R19 ;  /* 0x000000ffff04c224 */ /* 0x004fe400078e0013 */
[----:B------:R-:W-:-:S05]  /*17720*/  @!P4 IMAD.MOV.U32 R5, RZ, RZ, R73 ;  /* 0x000000ffff05c224 */ /* 0x000fca00078e0049 */
[----:B------:R3:W2:Y:S01]  /*17730*/  @!P4 LDG.E.U16 R10, desc[UR24][R4.64] ;  /* 0x00000018040ac981 */ /* 0x0006a2000c1e1500 */
[--C-:B-1----:R-:W-:Y:S02]  /*17740*/  SHF.R.U32.HI R11, RZ, 0x6, R18.reuse ;  /* 0x00000006ff0b7819 */ /* 0x102fe40000011612 */
[----:B------:R-:W-:Y:S02]  /*17750*/  SHF.R.U32.HI R18, RZ, 0x6, R18 ;  /* 0x00000006ff127819 */ /* 0x000fe40000011612 */
[----:B------:R-:W-:Y:S02]  /*17760*/  SGXT.U32 R11, R11, 0x1 ;  /* 0x000000010b0b781a */ /* 0x000fe40000000000 */
[----:B------:R-:W-:Y:S02]  /*17770*/  SGXT.U32 R18, R18, 0x1 ;  /* 0x000000011212781a */ /* 0x000fe40000000000 */
[----:B------:R-:W-:Y:S02]  /*17780*/  LOP3.LUT R11, R11, 0x58, RZ, 0xfc, !PT ;  /* 0x000000580b0b7812 */ /* 0x000fe400078efcff */
[----:B------:R-:W-:Y:S01]  /*17790*/  LOP3.LUT R18, R18, 0x50, RZ, 0xfc, !PT ;  /* 0x0000005012127812 */ /* 0x000fe200078efcff */
[----:B---3--:R-:W-:-:S02]  /*177a0*/  @!P0 IMAD.MOV.U32 R4, RZ, RZ, R12 ;  /* 0x000000ffff048224 */ /* 0x008fc400078e000c */
[----:B------:R-:W-:Y:S01]  /*177b0*/  @!P0 IMAD.MOV.U32 R5, RZ, RZ, R13 ;  /* 0x000000ffff058224 */ /* 0x000fe200078e000d */
[----:B------:R-:W-:Y:S02]  /*177c0*/  ISETP.GE.AND P1, PT, R18, UR5, PT ;  /* 0x0000000512007c0c */ /* 0x000fe4000bf26270 */
[----:B------:R-:W-:Y:S01]  /*177d0*/  ISETP.GE.AND P3, PT, R11, UR5, PT ;  /* 0x000000050b007c0c */ /* 0x000fe2000bf66270 */
[----:B------:R-:W3:Y:S04]  /*177e0*/  LDL R18, [R1+0x580] ;  /* 0x0005800001127983 */ /* 0x000ee80000100800 */
[----:B------:R-:W3:Y:S04]  /*177f0*/  LDL R11, [R1+0x584] ;  /* 0x00058400010b7983 */ /* 0x000ee80000100800 */
[----:B------:R0:W3:Y:S04]  /*17800*/  @!P0 LDG.E.U16 R60, desc[UR24][R4.64] ;  /* 0x00000018043c8981 */ /* 0x0000e8000c1e1500 */
[----:B--2---:R1:W-:Y:S04]  /*17810*/  STL [R1+0x10], R10 ;  /* 0x0000100a01007387 */ /* 0x0043e80000100800 */
[----:B------:R-:W2:Y:S04]  /*17820*/  LDL R5, [R1+0x560] ;  /* 0x0005600001057983 */ /* 0x000ea80000100800 */
[----:B------:R-:W3:Y:S04]  /*17830*/  LDL R73, [R1+0x5a0] ;  /* 0x0005a00001497983 */ /* 0x000ee80000100800 */
[----:B------:R-:W3:Y:S01]  /*17840*/  LDL R19, [R1+0x5a4] ;  /* 0x0005a40001137983 */ /* 0x000ee20000100800 */
[----:B-1----:R-:W1:Y:S03]  /*17850*/  S2R R10, SR_TID.X ;  /* 0x00000000000a7919 */ /* 0x002e660000002100 */
[----:B------:R-:W4:Y:S04]  /*17860*/  LDL R13, [R1+0x5c0] ;  /* 0x0005c000010d7983 */ /* 0x000f280000100800 */
[----:B------:R-:W4:Y:S01]  /*17870*/  LDL R12, [R1+0x5c4] ;  /* 0x0005c400010c7983 */ /* 0x000f220000100800 */
[----:B------:R-:W-:Y:S01]  /*17880*/  PRMT R59, RZ, 0x7610, R59 ;  /* 0x00007610ff3b7816 */ /* 0x000fe2000000003b */
[----:B0-----:R-:W-:Y:S01]  /*17890*/  @!P1 IMAD.MOV.U32 R4, RZ, RZ, R75 ;  /* 0x000000ffff049224 */ /* 0x001fe200078e004b */
[----:B------:R-:W-:-:S02]  /*178a0*/  PRMT R58, RZ, 0x7610, R58 ;  /* 0x00007610ff3a7816 */ /* 0x000fc4000000003a */
[----:B-1----:R-:W-:-:S04]  /*178b0*/  SHF.R.U32.HI R10, RZ, 0x6, R10 ;  /* 0x00000006ff0a7819 */ /* 0x002fc8000001160a */
[----:B------:R-:W-:-:S04]  /*178c0*/  SGXT.U32 R10, R10, 0x1 ;  /* 0x000000010a0a781a */ /* 0x000fc80000000000 */
[----:B------:R-:W-:-:S04]  /*178d0*/  LOP3.LUT R10, R10, 0x60, RZ, 0xfc, !PT ;  /* 0x000000600a0a7812 */ /* 0x000fc800078efcff */
[----:B------:R-:W-:Y:S02]  /*178e0*/  ISETP.GE.AND P0, PT, R10, UR5, PT ;  /* 0x000000050a007c0c */ /* 0x000fe4000bf06270 */
[----:B------:R-:W0:Y:S01]  /*178f0*/  S2R R10, SR_TID.X ;  /* 0x00000000000a7919 */ /* 0x000e220000002100 */
[----:B--2---:R3:W2:Y:S02]  /*17900*/  @!P1 LDG.E.U16 R59, desc[UR24][R4.64] ;  /* 0x00000018043b9981 */ /* 0x0046a4000c1e1500 */
[----:B---3--:R-:W-:Y:S02]  /*17910*/  @!P3 IMAD.MOV.U32 R4, RZ, RZ, R11 ;  /* 0x000000ffff04b224 */ /* 0x008fe400078e000b */
[----:B------:R-:W-:Y:S01]  /*17920*/  @!P3 IMAD.MOV.U32 R5, RZ, RZ, R18 ;  /* 0x000000ffff05b224 */ /* 0x000fe200078e0012 */
[----:B------:R-:W3:Y:S04]  /*17930*/  LDL R11, [R1+0x5e4] ;  /* 0x0005e400010b7983 */ /* 0x000ee80000100800 */
[----:B------:R-:W2:Y:S04]  /*17940*/  LDL R18, [R1+0x5e0] ;  /* 0x0005e00001127983 */ /* 0x000ea80000100800 */
[----:B------:R1:W2:Y:S02]  /*17950*/  @!P3 LDG.E.U16 R58, desc[UR24][R4.64] ;  /* 0x00000018043ab981 */ /* 0x0002a4000c1e1500 */
[----:B-1----:R-:W-:-:S02]  /*17960*/  @!P0 IMAD.MOV.U32 R4, RZ, RZ, R19 ;  /* 0x000000ffff048224 */ /* 0x002fc400078e0013 */
[----:B------:R-:W-:Y:S01]  /*17970*/  @!P0 IMAD.MOV.U32 R5, RZ, RZ, R73 ;  /* 0x000000ffff058224 */ /* 0x000fe200078e0049 */
[----:B------:R-:W2:Y:S04]  /*17980*/  LDL R19, [R1+0x600] ;  /* 0x0006000001137983 */ /* 0x000ea80000100800 */
[----:B------:R-:W2:Y:S01]  /*17990*/  LDL R73, [R1+0x5fc] ;  /* 0x0005fc0001497983 */ /* 0x000ea20000100800 */
[----:B0-----:R-:W-:-:S04]  /*179a0*/  SHF.R.U32.HI R10, RZ, 0x6, R10 ;  /* 0x00000006ff0a7819 */ /* 0x001fc8000001160a */
[----:B------:R-:W-:-:S04]  /*179b0*/  SGXT.U32 R10, R10, 0x1 ;  /* 0x000000010a0a781a */ /* 0x000fc80000000000 */
[----:B------:R-:W-:-:S04]  /*179c0*/  LOP3.LUT R10, R10, 0x68, RZ, 0xfc, !PT ;  /* 0x000000680a0a7812 */ /* 0x000fc800078efcff */
[----:B------:R-:W-:Y:S02]  /*179d0*/  ISETP.GE.AND P1, PT, R10, UR5, PT ;  /* 0x000000050a007c0c */ /* 0x000fe4000bf26270 */
[----:B------:R-:W0:Y:S01]  /*179e0*/  S2R R10, SR_TID.X ;  /* 0x00000000000a7919 */ /* 0x000e220000002100 */
[----:B------:R-:W-:Y:S02]  /*179f0*/  PRMT R57, RZ, 0x7610, R57 ;  /* 0x00007610ff397816 */ /* 0x000fe40000000039 */
[----:B------:R-:W-:-:S04]  /*17a00*/  PRMT R56, RZ, 0x7610, R56 ;  /* 0x00007610ff387816 */ /* 0x000fc80000000038 */
[----:B------:R4:W2:Y:S04]  /*17a10*/  @!P0 LDG.E.U16 R57, desc[UR24][R4.64] ;  /* 0x0000001804398981 */ /* 0x0008a8000c1e1500 */
[----:B----4-:R-:W-:Y:S02]  /*17a20*/  @!P1 IMAD.MOV.U32 R4, RZ, RZ, R12 ;  /* 0x000000ffff049224 */ /* 0x010fe400078e000c */
[----:B------:R-:W-:Y:S01]  /*17a30*/  @!P1 IMAD.MOV.U32 R5, RZ, RZ, R13 ;  /* 0x000000ffff059224 */ /* 0x000fe200078e000d */
[----:B------:R-:W4:Y:S04]  /*17a40*/  LDL R12, [R1+0x540] ;  /* 0x00054000010c7983 */ /* 0x000f280000100800 */
[----:B------:R-:W4:Y:S04]  /*17a50*/  LDL R13, [R1+0x53c] ;  /* 0x00053c00010d7983 */ /* 0x000f280000100800 */
[----:B------:R3:W4:Y:S01]  /*17a60*/  @!P1 LDG.E.U16 R56, desc[UR24][R4.64] ;  /* 0x0000001804389981 */ /* 0x000722000c1e1500 */
[----:B0-----:R-:W-:-:S02]  /*17a70*/  SHF.R.U32.HI R75, RZ, 0x6, R10 ;  /* 0x00000006ff4b7819 */ /* 0x001fc4000001160a */
[----:B------:R-:W-:Y:S02]  /*17a80*/  SHF.R.U32.HI R10, RZ, 0x6, R10 ;  /* 0x00000006ff0a7819 */ /* 0x000fe4000001160a */
[----:B------:R-:W-:Y:S02]  /*17a90*/  SGXT.U32 R75, R75, 0x1 ;  /* 0x000000014b4b781a */ /* 0x000fe40000000000 */
[----:B------:R-:W-:Y:S02]  /*17aa0*/  SGXT.U32 R10, R10, 0x1 ;  /* 0x000000010a0a781a */ /* 0x000fe40000000000 */
[----:B------:R-:W-:Y:S02]  /*17ab0*/  LOP3.LUT R75, R75, 0x70, RZ, 0xfc, !PT ;  /* 0x000000704b4b7812 */ /* 0x000fe400078efcff */
[----:B------:R-:W-:Y:S02]  /*17ac0*/  LOP3.LUT R10, R10, 0x78, RZ, 0xfc, !PT ;  /* 0x000000780a0a7812 */ /* 0x000fe400078efcff */
[----:B------:R-:W-:-:S02]  /*17ad0*/  ISETP.GE.AND P0, PT, R75, UR5, PT ;  /* 0x000000054b007c0c */ /* 0x000fc4000bf06270 */
[----:B------:R-:W-:Y:S02]  /*17ae0*/  ISETP.GE.AND P1, PT, R10, UR5, PT ;  /* 0x000000050a007c0c */ /* 0x000fe4000bf26270 */
[----:B------:R-:W-:Y:S01]  /*17af0*/  PRMT R55, RZ, 0x7610, R55 ;  /* 0x00007610ff377816 */ /* 0x000fe20000000037 */
[----:B------:R-:W0:Y:S08]  /*17b00*/  S2R R10, SR_TID.X ;  /* 0x00000000000a7919 */ /* 0x000e300000002100 */
[----:B---3--:R-:W-:-:S02]  /*17b10*/  @!P0 IMAD.MOV.U32 R4, RZ, RZ, R11 ;  /* 0x000000ffff048224 */ /* 0x008fc400078e000b */
[----:B------:R-:W3:Y:S01]  /*17b20*/  LDL R11, [R1+0x548] ;  /* 0x00054800010b7983 */ /* 0x000ee20000100800 */
[----:B--2---:R-:W-:-:S03]  /*17b30*/  @!P0 IMAD.MOV.U32 R5, RZ, RZ, R18 ;  /* 0x000000ffff058224 */ /* 0x004fc600078e0012 */
[----:B------:R-:W2:Y:S04]  /*17b40*/  LDL R18, [R1+0x544] ;  /* 0x0005440001127983 */ /* 0x000ea80000100800 */
[----:B------:R1:W2:Y:S02]  /*17b50*/  @!P0 LDG.E.U16 R55, desc[UR24][R4.64] ;  /* 0x0000001804378981 */ /* 0x0002a4000c1e1500 */
[----:B-1----:R-:W-:Y:S02]  /*17b60*/  @!P1 IMAD.MOV.U32 R4, RZ, RZ, R19 ;  /* 0x000000ffff049224 */ /* 0x002fe400078e0013 */
[----:B------:R-:W2:Y:S01]  /*17b70*/  LDL R19, [R1+0x550] ;  /* 0x0005500001137983 */ /* 0x000ea20000100800 */
[----:B------:R-:W-:-:S03]  /*17b80*/  @!P1 IMAD.MOV.U32 R5, RZ, RZ, R73 ;  /* 0x000000ffff059224 */ /* 0x000fc600078e0049 */
[----:B------:R-:W2:Y:S01]  /*17b90*/  LDL R73, [R1+0x54c] ;  /* 0x00054c0001497983 */ /* 0x000ea20000100800 */
[--C-:B0-----:R-:W-:Y:S02]  /*17ba0*/  SHF.R.U32.HI R75, RZ, 0x6, R10.reuse ;  /* 0x00000006ff4b7819 */ /* 0x101fe4000001160a */
[----:B------:R-:W-:Y:S02]  /*17bb0*/  SHF.R.U32.HI R10, RZ, 0x6, R10 ;  /* 0x00000006ff0a7819 */ /* 0x000fe4000001160a */
[----:B------:R-:W-:Y:S02]  /*17bc0*/  PRMT R54, RZ, 0x7610, R54 ;  /* 0x00007610ff367816 */ /* 0x000fe40000000036 */
[----:B------:R-:W-:-:S04]  /*17bd0*/  SGXT.U32 R10, R10, 0x1 ;  /* 0x000000010a0a781a */ /* 0x000fc80000000000 */
[----:B------:R-:W-:Y:S01]  /*17be0*/  LOP3.LUT R10, R10, 0x4c, RZ, 0xfc, !PT ;  /* 0x0000004c0a0a7812 */ /* 0x000fe200078efcff */
[----:B------:R4:W2:Y:S03]  /*17bf0*/  @!P1 LDG.E.U16 R54, desc[UR24][R4.64] ;  /* 0x0000001804369981 */ /* 0x0008a6000c1e1500 */
[----:B------:R-:W-:Y:S02]  /*17c00*/  ISETP.GE.AND P1, PT, R10, UR5, PT ;  /* 0x000000050a007c0c */ /* 0x000fe4000bf26270 */
[----:B------:R-:W0:Y:S01]  /*17c10*/  S2R R10, SR_TID.X ;  /* 0x00000000000a7919 */ /* 0x000e220000002100 */
[----:B------:R-:W-:-:S04]  /*17c20*/  SGXT.U32 R75, R75, 0x1 ;  /* 0x000000014b4b781a */ /* 0x000fc80000000000 */
[----:B------:R-:W-:-:S04]  /*17c30*/  LOP3.LUT R75, R75, 0x4a, RZ, 0xfc, !PT ;  /* 0x0000004a4b4b7812 */ /* 0x000fc800078efcff */
[----:B------:R-:W-:Y:S02]  /*17c40*/  ISETP.GE.AND P0, PT, R75, UR5, PT ;  /* 0x000000054b007c0c */ /* 0x000fe4000bf06270 */
[----:B------:R-:W-:-:S11]  /*17c50*/  PRMT R51, RZ, 0x7610, R51 ;  /* 0x00007610ff337816 */ /* 0x000fd60000000033 */
[----:B----4-:R-:W-:Y:S02]  /*17c60*/  @!P0 IMAD.MOV.U32 R4, RZ, RZ, R12 ;  /* 0x000000ffff048224 */ /* 0x010fe400078e000c */
[----:B------:R-:W-:Y:S01]  /*17c70*/  @!P0 IMAD.MOV.U32 R5, RZ, RZ, R13 ;  /* 0x000000ffff058224 */ /* 0x000fe200078e000d */
[----:B------:R-:W-:Y:S01]  /*17c80*/  PRMT R26, RZ, 0x7610, R26 ;  /* 0x00007610ff1a7816 */ /* 0x000fe2000000001a */
[----:B------:R-:W4:Y:S04]  /*17c90*/  LDL R13, [R1+0x568] ;  /* 0x00056800010d7983 */ /* 0x000f280000100800 */
[----:B------:R3:W4:Y:S01]  /*17ca0*/  @!P0 LDG.E.U16 R51, desc[UR24][R4.64] ;  /* 0x0000001804338981 */ /* 0x000722000c1e1500 */
[----:B0-----:R-:W-:Y:S02]  /*17cb0*/  SHF.R.U32.HI R75, RZ, 0x6, R10 ;  /* 0x00000006ff4b7819 */ /* 0x001fe4000001160a */
[----:B------:R-:W-:Y:S01]  /*17cc0*/  PRMT R9, RZ, 0x7610, R9 ;  /* 0x00007610ff097816 */ /* 0x000fe20000000009 */
[----:B------:R-:W4:Y:S01]  /*17cd0*/  LDL R12, [R1+0x56c] ;  /* 0x00056c00010c7983 */ /* 0x000f220000100800 */
[----:B------:R-:W-:-:S04]  /*17ce0*/  SGXT.U32 R75, R75, 0x1 ;  /* 0x000000014b4b781a */ /* 0x000fc80000000000 */
[----:B------:R-:W-:-:S04]  /*17cf0*/  LOP3.LUT R75, R75, 0x4e, RZ, 0xfc, !PT ;  /* 0x0000004e4b4b7812 */ /* 0x000fc800078efcff */
[----:B------:R-:W-:Y:S02]  /*17d00*/  ISETP.GE.AND P0, PT, R75, UR5, PT ;  /* 0x000000054b007c0c */ /* 0x000fe4000bf06270 */
[----:B------:R-:W-:-:S04]  /*17d10*/  SHF.R.U32.HI R10, RZ, 0x6, R10 ;  /* 0x00000006ff0a7819 */ /* 0x000fc8000001160a */
[----:B------:R-:W-:-:S04]  /*17d20*/  SGXT.U32 R10, R10, 0x1 ;  /* 0x000000010a0a781a */ /* 0x000fc80000000000 */
[----:B------:R-:W-:Y:S01]  /*17d30*/  LOP3.LUT R10, R10, 0x52, RZ, 0xfc, !PT ;  /* 0x000000520a0a7812 */ /* 0x000fe200078efcff */
[----:B---3--:R-:W-:Y:S02]  /*17d40*/  @!P1 IMAD.MOV.U32 R4, RZ, RZ, R11 ;  /* 0x000000ffff049224 */ /* 0x008fe400078e000b */
[----:B------:R-:W3:Y:S01]  /*17d50*/  LDL R11, [R1+0x574] ;  /* 0x00057400010b7983 */ /* 0x000ee20000100800 */
[----:B--2---:R-:W-:-:S03]  /*17d60*/  @!P1 IMAD.MOV.U32 R5, RZ, RZ, R18 ;  /* 0x000000ffff059224 */ /* 0x004fc600078e0012 */
[----:B------:R-:W2:Y:S04]  /*17d70*/  LDL R18, [R1+0x570] ;  /* 0x0005700001127983 */ /* 0x000ea80000100800 */
[----:B------:R0:W2:Y:S02]  /*17d80*/  @!P1 LDG.E.U16 R26, desc[UR24][R4.64] ;  /* 0x00000018041a9981 */ /* 0x0000a4000c1e1500 */
[----:B0-----:R-:W-:Y:S02]  /*17d90*/  @!P0 IMAD.MOV.U32 R4, RZ, RZ, R19 ;  /* 0x000000ffff048224 */ /* 0x001fe400078e0013 */
[----:B------:R-:W-:Y:S01]  /*17da0*/  @!P0 IMAD.MOV.U32 R5, RZ, RZ, R73 ;  /* 0x000000ffff058224 */ /* 0x000fe200078e0049 */
[----:B------:R-:W-:Y:S01]  /*17db0*/  ISETP.GE.AND P1, PT, R10, UR5, PT ;  /* 0x000000050a007c0c */ /* 0x000fe2000bf26270 */
[----:B------:R-:W2:Y:S04]  /*17dc0*/  LDL R19, [R1+0x578] ;  /* 0x0005780001137983 */ /* 0x000ea80000100800 */
[----:B------:R4:W2:Y:S01]  /*17dd0*/  @!P0 LDG.E.U16 R9, desc[UR24][R4.64] ;  /* 0x0000001804098981 */ /* 0x0008a2000c1e1500 */
[----:B------:R-:W0:Y:S02]  /*17de0*/  S2R R10, SR_TID.X ;  /* 0x00000000000a7919 */ /* 0x000e240000002100 */
[----:B0-----:R-:W-:-:S02]  /*17df0*/  SHF.R.U32.HI R73, RZ, 0x6, R10 ;  /* 0x00000006ff497819 */ /* 0x001fc4000001160a */
[----:B------:R-:W3:Y:S02]  /*17e00*/  LDL R10, [R1+0x57c] ;  /* 0x00057c00010a7983 */ /* 0x000ee40000100800 */
[----:B------:R-:W-:-:S04]  /*17e10*/  SGXT.U32 R73, R73, 0x1 ;  /* 0x000000014949781a */ /* 0x000fc80000000000 */
[----:B------:R-:W-:Y:S01]  /*17e20*/  LOP3.LUT R73, R73, 0x54, RZ, 0xfc, !PT ;  /* 0x0000005449497812 */ /* 0x000fe200078efcff */
[----:B----4-:R-:W-:Y:S01]  /*17e30*/  @!P1 IMAD.MOV.U32 R5, RZ, RZ, R13 ;  /* 0x000000ffff059224 */ /* 0x010fe200078e000d */
[----:B------:R-:W-:Y:S01]  /*17e40*/  PRMT R50, RZ, 0x7610, R50 ;  /* 0x00007610ff327816 */ /* 0x000fe20000000032 */
[----:B------:R-:W-:Y:S01]  /*17e50*/  @!P1 IMAD.MOV.U32 R4, RZ, RZ, R12 ;  /* 0x000000ffff049224 */ /* 0x000fe200078e000c */
[----:B------:R-:W-:-:S04]  /*17e60*/  ISETP.GE.AND P0, PT, R73, UR5, PT ;  /* 0x0000000549007c0c */ /* 0x000fc8000bf06270 */
[----:B------:R3:W4:Y:S01]  /*17e70*/  @!P1 LDG.E.U16 R50, desc[UR24][R4.64] ;  /* 0x0000001804329981 */ /* 0x000722000c1e1500 */
[----:B------:R-:W-:-:S03]  /*17e80*/  PRMT R25, RZ, 0x7610, R25 ;  /* 0x00007610ff197816 */ /* 0x000fc60000000019 */
[----:B--2---:R0:W-:Y:S04]  /*17e90*/  STL [R1+0xc], R9 ;  /* 0x00000c0901007387 */ /* 0x0041e80000100800 */
[----:B------:R-:W2:Y:S04]  /*17ea0*/  LDL R13, [R1+0x588] ;  /* 0x00058800010d7983 */ /* 0x000ea80000100800 */
[----:B------:R-:W4:Y:S01]  /*17eb0*/  LDL R12, [R1+0x58c] ;  /* 0x00058c00010c7983 */ /* 0x000f220000100800 */
[----:B0-----:R-:W0:Y:S01]  /*17ec0*/  S2R R9, SR_TID.X ;  /* 0x0000000000097919 */ /* 0x001e220000002100 */
[----:B---3--:R-:W-:-:S02]  /*17ed0*/  @!P0 IMAD.MOV.U32 R4, RZ, RZ, R11 ;  /* 0x000000ffff048224 */ /* 0x008fc400078e000b */
[----:B------:R-:W-:Y:S01]  /*17ee0*/  @!P0 IMAD.MOV.U32 R5, RZ, RZ, R18 ;  /* 0x000000ffff058224 */ /* 0x000fe200078e0012 */
[----:B------:R-:W3:Y:S04]  /*17ef0*/  LDL R11, [R1+0x594] ;  /* 0x00059400010b7983 */ /* 0x000ee80000100800 */
[----:B------:R-:W3:Y:S04]  /*17f00*/  LDL R18, [R1+0x590] ;  /* 0x0005900001127983 */ /* 0x000ee80000100800 */
[----:B------:R1:W3:Y:S01]  /*17f10*/  @!P0 LDG.E.U16 R25, desc[UR24][R4.64] ;  /* 0x0000001804198981 */ /* 0x0002e2000c1e1500 */
[----:B0-----:R-:W-:-:S04]  /*17f20*/  SHF.R.U32.HI R9, RZ, 0x6, R9 ;  /* 0x00000006ff097819 */ /* 0x001fc80000011609 */
[----:B------:R-:W-:-:S04]  /*17f30*/  SGXT.U32 R9, R9, 0x1 ;  /* 0x000000010909781a */ /* 0x000fc80000000000 */
[----:B------:R-:W-:-:S04]  /*17f40*/  LOP3.LUT R9, R9, 0x56, RZ, 0xfc, !PT ;  /* 0x0000005609097812 */ /* 0x000fc800078efcff */
[----:B------:R-:W-:-:S13]  /*17f50*/  ISETP.GE.AND P1, PT, R9, UR5, PT ;  /* 0x0000000509007c0c */ /* 0x000fda000bf26270 */
[----:B-1----:R-:W-:Y:S02]  /*17f60*/  @!P1 IMAD.MOV.U32 R4, RZ, RZ, R10 ;  /* 0x000000ffff049224 */ /* 0x002fe400078e000a */
[----:B------:R-:W-:Y:S01]  /*17f70*/  @!P1 IMAD.MOV.U32 R5, RZ, RZ, R19 ;  /* 0x000000ffff059224 */ /* 0x000fe200078e0013 */
[----:B------:R-:W3:Y:S04]  /*17f80*/  LDL R10, [R1+0x59c] ;  /* 0x00059c00010a7983 */ /* 0x000ee80000100800 */
[----:B------:R-:W3:Y:S01]  /*17f90*/  LDL R19, [R1+0x598] ;  /* 0x0005980001137983 */ /* 0x000ee20000100800 */
[----:B------:R-:W0:Y:S01]  /*17fa0*/  S2R R9, SR_TID.X ;  /* 0x0000000000097919 */ /* 0x000e220000002100 */
[----:B------:R-:W-:-:S06]  /*17fb0*/  PRMT R71, RZ, 0x7610, R71 ;  /* 0x00007610ff477816 */ /* 0x000fcc0000000047 */
[----:B------:R2:W3:Y:S01]  /*17fc0*/  @!P1 LDG.E.U16 R71, desc[UR24][R4.64] ;  /* 0x0000001804479981 */ /* 0x0004e2000c1e1500 */
[--C-:B0-----:R-:W-:Y:S02]  /*17fd0*/  SHF.R.U32.HI R73, RZ, 0x6, R9.reuse ;  /* 0x00000006ff497819 */ /* 0x101fe40000011609 */
[----:B------:R-:W-:-:S04]  /*17fe0*/  SHF.R.U32.HI R9, RZ, 0x6, R9 ;  /* 0x00000006ff097819 */ /* 0x000fc80000011609 */
[----:B------:R-:W-:-:S04]  /*17ff0*/  SGXT.U32 R9, R9, 0x1 ;  /* 0x000000010909781a */ /* 0x000fc80000000000 */
[----:B------:R-:W-:-:S04]  /*18000*/  LOP3.LUT R9, R9, 0x5c, RZ, 0xfc, !PT ;  /* 0x0000005c09097812 */ /* 0x000fc800078efcff */
[----:B------:R-:W-:Y:S02]  /*18010*/  ISETP.GE.AND P1, PT, R9, UR5, PT ;  /* 0x0000000509007c0c */ /* 0x000fe4000bf26270 */
[----:B------:R-:W0:Y:S01]  /*18020*/  S2R R9, SR_TID.X ;  /* 0x0000000000097919 */ /* 0x000e220000002100 */
[----:B------:R-:W-:-:S04]  /*18030*/  SGXT.U32 R73, R73, 0x1 ;  /* 0x000000014949781a */ /* 0x000fc80000000000 */
[----:B------:R-:W-:-:S04]  /*18040*/  LOP3.LUT R73, R73, 0x5a, RZ, 0xfc, !PT ;  /* 0x0000005a49497812 */ /* 0x000fc800078efcff */
[----:B------:R-:W-:Y:S02]  /*18050*/  ISETP.GE.AND P0, PT, R73, UR5, PT ;  /* 0x0000000549007c0c */ /* 0x000fe4000bf06270 */
[----:B------:R-:W-:Y:S02]  /*18060*/  PRMT R49, RZ, 0x7610, R49 ;  /* 0x00007610ff317816 */ /* 0x000fe40000000031 */
[----:B------:R-:W-:Y:S02]  /*18070*/  PRMT R17, RZ, 0x7610, R17 ;  /* 0x00007610ff117816 */ /* 0x000fe40000000011 */
[----:B0-----:R-:W-:-:S04]  /*18080*/  SHF.R.U32.HI R73, RZ, 0x6, R9 ;  /* 0x00000006ff497819 */ /* 0x001fc80000011609 */
[----:B------:R-:W-:-:S04]  /*18090*/  SGXT.U32 R73, R73, 0x1 ;  /* 0x000000014949781a */ /* 0x000fc80000000000 */
[----:B------:R-:W-:Y:S02]  /*180a0*/  LOP3.LUT R73, R73, 0x5e, RZ, 0xfc, !PT ;  /* 0x0000005e49497812 */ /* 0x000fe400078efcff */
[----:B------:R-:W-:Y:S01]  /*180b0*/  PRMT R8, RZ, 0x7610, R8 ;  /* 0x00007610ff087816 */ /* 0x000fe20000000008 */
[----:B--2---:R-:W-:Y:S02]  /*180c0*/  @!P0 IMAD.MOV.U32 R5, RZ, RZ, R13 ;  /* 0x000000ffff058224 */ /* 0x004fe400078e000d */
[----:B------:R-:W2:Y:S01]  /*180d0*/  LDL R13, [R1+0x5a8] ;  /* 0x0005a800010d7983 */ /* 0x000ea20000100800 */
[----:B----4-:R-:W-:-:S03]  /*180e0*/  @!P0 IMAD.MOV.U32 R4, RZ, RZ, R12 ;  /* 0x000000ffff048224 */ /* 0x010fc600078e000c */
[----:B------:R-:W4:Y:S04]  /*180f0*/  LDL R12, [R1+0x5ac] ;  /* 0x0005ac00010c7983 */ /* 0x000f280000100800 */
[----:B------:R3:W4:Y:S01]  /*18100*/  @!P0 LDG.E.U16 R49, desc[UR24][R4.64] ;  /* 0x0000001804318981 */ /* 0x000722000c1e1500 */
[----:B------:R-:W-:Y:S01]  /*18110*/  ISETP.GE.AND P0, PT, R73, UR5, PT ;  /* 0x0000000549007c0c */ /* 0x000fe2000bf06270 */
[----:B---3--:R-:W-:Y:S02]  /*18120*/  @!P1 IMAD.MOV.U32 R4, RZ, RZ, R11 ;  /* 0x000000ffff049224 */ /* 0x008fe400078e000b */
[----:B------:R-:W-:Y:S01]  /*18130*/  @!P1 IMAD.MOV.U32 R5, RZ, RZ, R18 ;  /* 0x000000ffff059224 */ /* 0x000fe200078e0012 */
[----:B------:R-:W3:Y:S04]  /*18140*/  LDL R11, [R1+0x5b4] ;  /* 0x0005b400010b7983 */ /* 0x000ee80000100800 */
[----:B------:R0:W3:Y:S04]  /*18150*/  @!P1 LDG.E.U16 R17, desc[UR24][R4.64] ;  /* 0x0000001804119981 */ /* 0x0000e8000c1e1500 */
[----:B------:R-:W3:Y:S01]  /*18160*/  LDL R18, [R1+0x5b0] ;  /* 0x0005b00001127983 */ /* 0x000ee20000100800 */
[----:B0-----:R-:W-:Y:S01]  /*18170*/  @!P0 IMAD.MOV.U32 R4, RZ, RZ, R10 ;  /* 0x000000ffff048224 */ /* 0x001fe200078e000a */
[----:B------:R-:W-:-:S02]  /*18180*/  SHF.R.U32.HI R9, RZ, 0x6, R9 ;  /* 0x00000006ff097819 */ /* 0x000fc40000011609 */
[----:B------:R-:W3:Y:S01]  /*18190*/  LDL R10, [R1+0x5b8] ;  /* 0x0005b800010a7983 */ /* 0x000ee20000100800 */
[----:B------:R-:W-:-:S05]  /*181a0*/  @!P0 IMAD.MOV.U32 R5, RZ, RZ, R19 ;  /* 0x000000ffff058224 */ /* 0x000fca00078e0013 */
[----:B------:R2:W3:Y:S01]  /*181b0*/  @!P0 LDG.E.U16 R8, desc[UR24][R4.64] ;  /* 0x0000001804088981 */ /* 0x0004e2000c1e1500 */
[----:B------:R-:W-:-:S04]  /*181c0*/  SGXT.U32 R9, R9, 0x1 ;  /* 0x000000010909781a */ /* 0x000fc80000000000 */
[----:B------:R-:W-:-:S04]  /*181d0*/  LOP3.LUT R9, R9, 0x62, RZ, 0xfc, !PT ;  /* 0x0000006209097812 */ /* 0x000fc800078efcff */
[----:B------:R-:W-:Y:S02]  /*181e0*/  ISETP.GE.AND P1, PT, R9, UR5, PT ;  /* 0x0000000509007c0c */ /* 0x000fe4000bf26270 */
[----:B------:R-:W0:Y:S02]  /*181f0*/  S2R R9, SR_TID.X ;  /* 0x0000000000097919 */ /* 0x000e240000002100 */
[----:B0-----:R-:W-:Y:S02]  /*18200*/  SHF.R.U32.HI R19, RZ, 0x6, R9 ;  /* 0x00000006ff137819 */ /* 0x001fe40000011609 */
[----:B------:R-:W3:Y:S02]  /*18210*/  LDL R9, [R1+0x5bc] ;  /* 0x0005bc0001097983 */ /* 0x000ee40000100800 */
[----:B------:R-:W-:-:S04]  /*18220*/  SGXT.U32 R19, R19, 0x1 ;  /* 0x000000011313781a */ /* 0x000fc80000000000 */
[----:B------:R-:W-:-:S04]  /*18230*/  LOP3.LUT R19, R19, 0x64, RZ, 0xfc, !PT ;  /* 0x0000006413137812 */ /* 0x000fc800078efcff */
[----:B------:R-:W-:Y:S02]  /*18240*/  ISETP.GE.AND P0, PT, R19, UR5, PT ;  /* 0x0000000513007c0c */ /* 0x000fe4000bf06270 */
[----:B------:R-:W-:Y:S01]  /*18250*/  PRMT R48, RZ, 0x7610, R48 ;  /* 0x00007610ff307816 */ /* 0x000fe20000000030 */
[----:B--2---:R-:W-:Y:S02]  /*18260*/  @!P1 IMAD.MOV.U32 R5, RZ, RZ, R13 ;  /* 0x000000ffff059224 */ /* 0x004fe400078e000d */
[----:B----4-:R-:W-:-:S05]  /*18270*/  @!P1 IMAD.MOV.U32 R4, RZ, RZ, R12 ;  /* 0x000000ffff049224 */ /* 0x010fca00078e000c */
[----:B------:R3:W2:Y:S03]  /*18280*/  @!P1 LDG.E.U16 R48, desc[UR24][R4.64] ;  /* 0x0000001804309981 */ /* 0x0006a6000c1e1500 */
[----:B---3--:R-:W-:Y:S02]  /*18290*/  @!P0 IMAD.MOV.U32 R4, RZ, RZ, R11 ;  /* 0x000000ffff048224 */ /* 0x008fe400078e000b */
[----:B------:R-:W-:Y:S01]  /*182a0*/  @!P0 IMAD.MOV.U32 R5, RZ, RZ, R18 ;  /* 0x000000ffff058224 */ /* 0x000fe200078e0012 */
[----:B------:R0:W-:Y:S04]  /*182b0*/  STL [R1+0x8], R8 ;  /* 0x0000080801007387 */ /* 0x0001e80000100800 */
[----:B------:R-:W3:Y:S04]  /*182c0*/  LDL R13, [R1+0x5c8] ;  /* 0x0005c800010d7983 */ /* 0x000ee80000100800 */
[----:B------:R-:W4:Y:S04]  /*182d0*/  LDL R12, [R1+0x5cc] ;  /* 0x0005cc00010c7983 */ /* 0x000f280000100800 */
[----:B------:R-:W2:Y:S04]  /*182e0*/  LDL R11, [R1+0x5ec] ;  /* 0x0005ec00010b7983 */ /* 0x000ea80000100800 */
[----:B------:R-:W2:Y:S01]  /*182f0*/  LDL R18, [R1+0x5e8] ;  /* 0x0005e80001127983 */ /* 0x000ea20000100800 */
[----:B0-----:R-:W0:Y:S01]  /*18300*/  S2R R8, SR_TID.X ;  /* 0x0000000000087919 */ /* 0x001e220000002100 */
[----:B------:R-:W-:-:S02]  /*18310*/  PRMT R16, RZ, 0x7610, R16 ;  /* 0x00007610ff107816 */ /* 0x000fc40000000010 */
[----:B------:R-:W-:Y:S01]  /*18320*/  PRMT R3, RZ, 0x7610, R3 ;  /* 0x00007610ff037816 */ /* 0x000fe20000000003 */
[----:B------:R-:W2:Y:S04]  /*18330*/  LDL R75, [R1+0x60c] ;  /* 0x00060c00014b7983 */ /* 0x000ea80000100800 */
[----:B------:R1:W2:Y:S01]  /*18340*/  @!P0 LDG.E.U16 R16, desc[UR24][R4.64] ;  /* 0x0000001804108981 */ /* 0x0002a2000c1e1500 */
[----:B------:R-:W-:Y:S02]  /*18350*/  PRMT R45, RZ, 0x7610, R45 ;  /* 0x00007610ff2d7816 */ /* 0x000fe4000000002d */
[----:B------:R-:W-:Y:S01]  /*18360*/  PRMT R44, RZ, 0x7610, R44 ;  /* 0x00007610ff2c7816 */ /* 0x000fe2000000002c */
[----:B------:R-:W2:Y:S01]  /*18370*/  LDL R73, [R1+0xb8] ;  /* 0x0000b80001497983 */ /* 0x000ea20000100800 */
[----:B0-----:R-:W-:-:S04]  /*18380*/  SHF.R.U32.HI R8, RZ, 0x6, R8 ;  /* 0x00000006ff087819 */ /* 0x001fc80000011608 */
[----:B------:R-:W-:-:S04]  /*18390*/  SGXT.U32 R8, R8, 0x1 ;  /* 0x000000010808781a */ /* 0x000fc80000000000 */
[----:B------:R-:W-:-:S04]  /*183a0*/  LOP3.LUT R8, R8, 0x66, RZ, 0xfc, !PT ;  /* 0x0000006608087812 */ /* 0x000fc800078efcff */
[----:B------:R-:W-:Y:S02]  /*183b0*/  ISETP.GE.AND P1, PT, R8, UR5, PT ;  /* 0x0000000508007c0c */ /* 0x000fe4000bf26270 */
[----:B------:R-:W0:Y:S11]  /*183c0*/  S2R R8, SR_TID.X ;  /* 0x0000000000087919 */ /* 0x000e360000002100 */
[----:B-1----:R-:W-:-:S02]  /*183d0*/  @!P1 IMAD.MOV.U32 R5, RZ, RZ, R10 ;  /* 0x000000ffff059224 */ /* 0x002fc400078e000a */
[----:B------:R-:W2:Y:S01]  /*183e0*/  LDL R10, [R1+0x604] ;  /* 0x00060400010a7983 */ /* 0x000ea20000100800 */
[----:B------:R-:W-:-:S03]  /*183f0*/  @!P1 IMAD.MOV.U32 R4, RZ, RZ, R9 ;  /* 0x000000ffff049224 */ /* 0x000fc600078e0009 */
[----:B------:R-:W2:Y:S04]  /*18400*/  LDL R9, [R1+0x608] ;  /* 0x0006080001097983 */ /* 0x000ea80000100800 */
[----:B------:R3:W2:Y:S01]  /*18410*/  @!P1 LDG.E.U16 R3, desc[UR24][R4.64] ;  /* 0x0000001804039981 */ /* 0x0006a2000c1e1500 */
[----:B0-----:R-:W-:-:S04]  /*18420*/  SHF.R.U32.HI R19, RZ, 0x6, R8 ;  /* 0x00000006ff137819 */ /* 0x001fc80000011608 */
[----:B------:R-:W-:-:S04]  /*18430*/  SGXT.U32 R19, R19, 0x1 ;  /* 0x000000011313781a */ /* 0x000fc80000000000 */
[----:B------:R-:W-:-:S04]  /*18440*/  LOP3.LUT R19, R19, 0x6a, RZ, 0xfc, !PT ;  /* 0x0000006a13137812 */ /* 0x000fc800078efcff */
[----:B------:R-:W-:Y:S02]  /*18450*/  ISETP.GE.AND P0, PT, R19, UR5, PT ;  /* 0x0000000513007c0c */ /* 0x000fe4000bf06270 */
[----:B------:R-:W-:-:S04]  /*18460*/  SHF.R.U32.HI R8, RZ, 0x6, R8 ;  /* 0x00000006ff087819 */ /* 0x000fc80000011608 */
[----:B------:R-:W-:-:S04]  /*18470*/  SGXT.U32 R8, R8, 0x1 ;  /* 0x000000010808781a */ /* 0x000fc80000000000 */
[----:B------:R-:W-:-:S04]  /*18480*/  LOP3.LUT R8, R8, 0x72, RZ, 0xfc, !PT ;  /* 0x0000007208087812 */ /* 0x000fc800078efcff */
[----:B------:R-:W-:Y:S01]  /*18490*/  ISETP.GE.AND P1, PT, R8, UR5, PT ;  /* 0x0000000508007c0c */ /* 0x000fe2000bf26270 */
[----:B---3--:R-:W-:Y:S02]  /*184a0*/  @!P0 IMAD.MOV.U32 R5, RZ, RZ, R13 ;  /* 0x000000ffff058224 */ /* 0x008fe400078e000d */
[----:B------:R-:W3:Y:S01]  /*184b0*/  LDL R13, [R1+0x5d0] ;  /* 0x0005d000010d7983 */ /* 0x000ee20000100800 */
[----:B----4-:R-:W-:-:S03]  /*184c0*/  @!P0 IMAD.MOV.U32 R4, RZ, RZ, R12 ;  /* 0x000000ffff048224 */ /* 0x010fc600078e000c */
[----:B------:R-:W4:Y:S04]  /*184d0*/  LDL R12, [R1+0x5d4] ;  /* 0x0005d400010c7983 */ /* 0x000f280000100800 */
[----:B------:R2:W4:Y:S02]  /*184e0*/  @!P0 LDG.E.U16 R45, desc[UR24][R4.64] ;  /* 0x00000018042d8981 */ /* 0x000524000c1e1500 */
[----:B--2---:R-:W-:Y:S02]  /*184f0*/  @!P1 IMAD.MOV.U32 R4, RZ, RZ, R11 ;  /* 0x000000ffff049224 */ /* 0x004fe400078e000b */
[----:B------:R-:W2:Y:S01]  /*18500*/  LDL R11, [R1+0x5dc] ;  /* 0x0005dc00010b7983 */ /* 0x000ea20000100800 */
[----:B------:R-:W-:-:S03]  /*18510*/  @!P1 IMAD.MOV.U32 R5, RZ, RZ, R18 ;  /* 0x000000ffff059224 */ /* 0x000fc600078e0012 */
[----:B------:R-:W2:Y:S01]  /*18520*/  LDL R18, [R1+0x5d8] ;  /* 0x0005d80001127983 */ /* 0x000ea20000100800 */
[----:B------:R-:W0:Y:S03]  /*18530*/  S2R R8, SR_TID.X ;  /* 0x0000000000087919 */ /* 0x000e260000002100 */
[----:B------:R1:W2:Y:S01]  /*18540*/  @!P1 LDG.E.U16 R44, desc[UR24][R4.64] ;  /* 0x00000018042c9981 */ /* 0x0002a2000c1e1500 */
[----:B0-----:R-:W-:-:S04]  /*18550*/  SHF.R.U32.HI R19, RZ, 0x6, R8 ;  /* 0x00000006ff137819 */ /* 0x001fc80000011608 */
[----:B------:R-:W-:-:S04]  /*18560*/  SGXT.U32 R19, R19, 0x1 ;  /* 0x000000011313781a */ /* 0x000fc80000000000 */
[----:B------:R-:W-:Y:S02]  /*18570*/  LOP3.LUT R19, R19, 0x7a, RZ, 0xfc, !PT ;  /* 0x0000007a13137812 */ /* 0x000fe400078efcff */
[----:B------:R-:W-:Y:S02]  /*18580*/  SHF.R.U32.HI R8, RZ, 0x6, R8 ;  /* 0x00000006ff087819 */ /* 0x000fe40000011608 */
[----:B------:R-:W-:Y:S02]  /*18590*/  ISETP.GE.AND P3, PT, R19, UR5, PT ;  /* 0x0000000513007c0c */ /* 0x000fe4000bf66270 */
[----:B------:R-:W-:-:S04]  /*185a0*/  SGXT.U32 R8, R8, 0x1 ;  /* 0x000000010808781a */ /* 0x000fc80000000000 */
[----:B------:R-:W-:-:S04]  /*185b0*/  LOP3.LUT R8, R8, 0x6c, RZ, 0xfc, !PT ;  /* 0x0000006c08087812 */ /* 0x000fc800078efcff */
[----:B------:R-:W-:Y:S02]  /*185c0*/  ISETP.GE.AND P0, PT, R8, UR5, PT ;  /* 0x0000000508007c0c */ /* 0x000fe4000bf06270 */
[----:B------:R-:W0:Y:S01]  /*185d0*/  S2R R8, SR_TID.X ;  /* 0x0000000000087919 */ /* 0x000e220000002100 */
[----:B-1----:R-:W-:Y:S02]  /*185e0*/  @!P3 IMAD.MOV.U32 R5, RZ, RZ, R10 ;  /* 0x000000ffff05b224 */ /* 0x002fe400078e000a */
[----:B------:R-:W1:Y:S01]  /*185f0*/  S2R R10, SR_TID.X ;  /* 0x00000000000a7919 */ /* 0x000e620000002100 */
[----:B------:R-:W-:Y:S01]  /*18600*/  PRMT R43, RZ, 0x7610, R43 ;  /* 0x00007610ff2b7816 */ /* 0x000fe2000000002b */
[----:B------:R-:W-:Y:S02]  /*18610*/  @!P3 IMAD.MOV.U32 R4, RZ, RZ, R9 ;  /* 0x000000ffff04b224 */ /* 0x000fe400078e0009 */
[----:B------:R-:W2:Y:S01]  /*18620*/  LDL R9, [R1+0x5f0] ;  /* 0x0005f00001097983 */ /* 0x000ea20000100800 */
[----:B------:R-:W-:-:S03]  /*18630*/  PRMT R15, RZ, 0x7610, R15 ;  /* 0x00007610ff0f7816 */ /* 0x000fc6000000000f */
[----:B------:R3:W2:Y:S01]  /*18640*/  @!P3 LDG.E.U16 R43, desc[UR24][R4.64] ;  /* 0x00000018042bb981 */ /* 0x0006a2000c1e1500 */
[----:B0-----:R-:W-:-:S03]  /*18650*/  SHF.R.U32.HI R19, RZ, 0x6, R8 ;  /* 0x00000006ff137819 */ /* 0x001fc60000011608 */
[----:B------:R-:W2:Y:S01]  /*18660*/  LDL R8, [R1+0x5f4] ;  /* 0x0005f40001087983 */ /* 0x000ea20000100800 */
[----:B-1----:R-:W-:-:S04]  /*18670*/  SHF.R.U32.HI R10, RZ, 0x6, R10 ;  /* 0x00000006ff0a7819 */ /* 0x002fc8000001160a */
[----:B------:R-:W-:-:S04]  /*18680*/  SGXT.U32 R10, R10, 0x1 ;  /* 0x000000010a0a781a */ /* 0x000fc80000000000 */
[----:B------:R-:W-:Y:S02]  /*18690*/  LOP3.LUT R10, R10, 0x74, RZ, 0xfc, !PT ;  /* 0x000000740a0a7812 */ /* 0x000fe400078efcff */
[----:B------:R-:W-:-:S04]  /*186a0*/  SGXT.U32 R19, R19, 0x1 ;  /* 0x000000011313781a */ /* 0x000fc80000000000 */
[----:B------:R-:W-:-:S04]  /*186b0*/  LOP3.LUT R19, R19, 0x6e, RZ, 0xfc, !PT ;  /* 0x0000006e13137812 */ /* 0x000fc800078efcff */
[----:B------:R-:W-:Y:S02]  /*186c0*/  ISETP.GE.AND P1, PT, R19, UR5, PT ;  /* 0x0000000513007c0c */ /* 0x000fe4000bf26270 */
[----:B------:R-:W2:Y:S01]  /*186d0*/  LDL R19, [R1+0x610] ;  /* 0x0006100001137983 */ /* 0x000ea20000100800 */
[----:B------:R-:W-:Y:S01]  /*186e0*/  PRMT R6, RZ, 0x7610, R6 ;  /* 0x00007610ff067816 */ /* 0x000fe20000000006 */
[----:B---3--:R-:W-:Y:S02]  /*186f0*/  @!P0 IMAD.MOV.U32 R5, RZ, RZ, R13 ;  /* 0x000000ffff058224 */ /* 0x008fe400078e000d */
[----:B------:R-:W3:Y:S01]  /*18700*/  LDL R13, [R1+0x554] ;  /* 0x00055400010d7983 */ /* 0x000ee20000100800 */
[----:B----4-:R-:W-:-:S03]  /*18710*/  @!P0 IMAD.MOV.U32 R4, RZ, RZ, R12 ;  /* 0x000000ffff048224 */ /* 0x010fc600078e000c */
[----:B------:R-:W4:Y:S04]  /*18720*/  LDL R12, [R1+0x5f8] ;  /* 0x0005f800010c7983 */ /* 0x000f280000100800 */
[----:B------:R2:W4:Y:S01]  /*18730*/  @!P0 LDG.E.U16 R15, desc[UR24][R4.64] ;  /* 0x00000018040f8981 */ /* 0x000522000c1e1500 */
[----:B------:R-:W-:Y:S02]  /*18740*/  ISETP.GE.AND P0, PT, R10, UR5, PT ;  /* 0x000000050a007c0c */ /* 0x000fe4000bf06270 */
[----:B------:R-:W0:Y:S01]  /*18750*/  S2R R10, SR_TID.X ;  /* 0x00000000000a7919 */ /* 0x000e220000002100 */
[----:B--2---:R-:W-:Y:S02]  /*18760*/  @!P1 IMAD.MOV.U32 R4, RZ, RZ, R11 ;  /* 0x000000ffff049224 */ /* 0x004fe400078e000b */
[----:B------:R-:W-:-:S05]  /*18770*/  @!P1 IMAD.MOV.U32 R5, RZ, RZ, R18 ;  /* 0x000000ffff059224 */ /* 0x000fca00078e0012 */
[----:B------:R1:W2:Y:S01]  /*18780*/  @!P1 LDG.E.U16 R6, desc[UR24][R4.64] ;  /* 0x0000001804069981 */ /* 0x0002a2000c1e1500 */
[----:B0-----:R-:W-:-:S04]  /*18790*/  SHF.R.U32.HI R11, RZ, 0x6, R10 ;  /* 0x00000006ff0b7819 */ /* 0x001fc8000001160a */
[----:B------:R-:W-:-:S04]  /*187a0*/  SGXT.U32 R11, R11, 0x1 ;  /* 0x000000010b0b781a */ /* 0x000fc80000000000 */
[----:B------:R-:W-:Y:S02]  /*187b0*/  LOP3.LUT R11, R11, 0x76, RZ, 0xfc, !PT ;  /* 0x000000760b0b7812 */ /* 0x000fe400078efcff */
[----:B------:R-:W-:Y:S02]  /*187c0*/  SHF.R.U32.HI R18, RZ, 0x6, R10 ;  /* 0x00000006ff127819 */ /* 0x000fe4000001160a */
[----:B------:R-:W-:Y:S01]  /*187d0*/  ISETP.GE.AND P1, PT, R11, UR5, PT ;  /* 0x000000050b007c0c */ /* 0x000fe2000bf26270 */
[----:B------:R-:W2:Y:S04]  /*187e0*/  LDL R10, [R1+0x55c] ;  /* 0x00055c00010a7983 */ /* 0x000ea80000100800 */
[----:B------:R-:W2:Y:S01]  /*187f0*/  LDL R11, [R1+0x558] ;  /* 0x00055800010b7983 */ /* 0x000ea20000100800 */
[----:B------:R-:W-:-:S02]  /*18800*/  SGXT.U32 R18, R18, 0x1 ;  /* 0x000000011212781a */ /* 0x000fc40000000000 */
[----:B-1----:R-:W-:Y:S02]  /*18810*/  PRMT R5, RZ, 0x7610, R5 ;  /* 0x00007610ff057816 */ /* 0x002fe40000000005 */
[----:B------:R-:W-:Y:S02]  /*18820*/  LOP3.LUT R18, R18, 0x7c, RZ, 0xfc, !PT ;  /* 0x0000007c12127812 */ /* 0x000fe400078efcff */
[----:B------:R-:W-:Y:S02]  /*18830*/  PRMT R7, RZ, 0x7610, R7 ;  /* 0x00007610ff077816 */ /* 0x000fe40000000007 */
[----:B------:R-:W-:Y:S01]  /*18840*/  PRMT R4, RZ, 0x7610, R4 ;  /* 0x00007610ff047816 */ /* 0x000fe20000000004 */
[----:B------:R3:W2:Y:S01]  /*18850*/  @!P0 LDG.E.U16 R5, desc[UR24][R8.64] ;  /* 0x0000001808058981 */ /* 0x0006a2000c1e1500 */
[----:B------:R-:W-:Y:S02]  /*18860*/  ISETP.GE.AND P0, PT, R18, UR5, PT ;  /* 0x0000000512007c0c */ /* 0x000fe4000bf06270 */
[----:B------:R-:W0:Y:S01]  /*18870*/  S2R R18, SR_TID.X ;  /* 0x0000000000127919 */ /* 0x000e220000002100 */
[----:B---3--:R-:W-:-:S02]  /*18880*/  @!P1 IMAD.MOV.U32 R9, RZ, RZ, R13 ;  /* 0x000000ffff099224 */ /* 0x008fc400078e000d */
[----:B------:R-:W3:Y:S01]  /*18890*/  LDL R13, [R1+0xf4] ;  /* 0x0000f400010d7983 */ /* 0x000ee20000100800 */
[----:B----4-:R-:W-:-:S03]  /*188a0*/  @!P1 IMAD.MOV.U32 R8, RZ, RZ, R12 ;  /* 0x000000ffff089224 */ /* 0x010fc600078e000c */
[----:B------:R-:W3:Y:S04]  /*188b0*/  LDL R12, [R1+0xf8] ;  /* 0x0000f800010c7983 */ /* 0x000ee80000100800 */
[----:B------:R0:W4:Y:S02]  /*188c0*/  @!P1 LDG.E.U16 R7, desc[UR24][R8.64] ;  /* 0x0000001808079981 */ /* 0x000124000c1e1500 */
[----:B0-----:R-:W-:-:S04]  /*188d0*/  SHF.R.U32.HI R9, RZ, 0x6, R18 ;  /* 0x00000006ff097819 */ /* 0x001fc80000011612 */
[----:B------:R-:W-:-:S04]  /*188e0*/  SGXT.U32 R9, R9, 0x1 ;  /* 0x000000010909781a */ /* 0x000fc80000000000 */
[----:B------:R-:W-:Y:S01]  /*188f0*/  LOP3.LUT R9, R9, 0x7e, RZ, 0xfc, !PT ;  /* 0x0000007e09097812 */ /* 0x000fe200078efcff */
[----:B------:R-:W-:Y:S02]  /*18900*/  @!P0 IMAD.MOV.U32 R8, RZ, RZ, R19 ;  /* 0x000000ffff088224 */ /* 0x000fe400078e0013 */
[----:B------:R-:W3:Y:S01]  /*18910*/  LDL R19, [R1+0x17c] ;  /* 0x00017c0001137983 */ /* 0x000ee20000100800 */
[----:B------:R-:W-:Y:S01]  /*18920*/  ISETP.GE.AND P1, PT, R9, UR5, PT ;  /* 0x0000000509007c0c */ /* 0x000fe2000bf26270 */
[----:B------:R-:W-:Y:S01]  /*18930*/  @!P0 IMAD.MOV.U32 R9, RZ, RZ, R75 ;  /* 0x000000ffff098224 */ /* 0x000fe200078e004b */
[----:B------:R-:W-:Y:S02]  /*18940*/  LOP3.LUT R75, R18, 0x7f, RZ, 0xc0, !PT ;  /* 0x0000007f124b7812 */ /* 0x000fe400078ec0ff */
[----:B------:R-:W3:Y:S04]  /*18950*/  LDL R18, [R1+0x180] ;  /* 0x0001800001127983 */ /* 0x000ee80000100800 */
[----:B------:R0:W3:Y:S01]  /*18960*/  @!P0 LDG.E.U16 R4, desc[UR24][R8.64] ;  /* 0x0000001808048981 */ /* 0x0000e2000c1e1500 */
[----:B------:R-:W-:-:S03]  /*18970*/  ISETP.GE.AND P0, PT, R75, UR5, PT ;  /* 0x000000054b007c0c */ /* 0x000fc6000bf06270 */
[----:B------:R-:W3:Y:S01]  /*18980*/  LDL.LU R75, [R1+0x758] ;  /* 0x00075800014b7983 */ /* 0x000ee20000300800 */
[----:B0-----:R-:W-:-:S06]  /*18990*/  PRMT R8, RZ, 0x7610, R8 ;  /* 0x00007610ff087816 */ /* 0x001fcc0000000008 */
[----:B--2---:R0:W2:Y:S01]  /*189a0*/  @!P1 LDG.E.U16 R8, desc[UR24][R10.64] ;  /* 0x000000180a089981 */ /* 0x0040a2000c1e1500 */
[----:B------:R-:W-:Y:S06]  /*189b0*/  BAR.SYNC.DEFER_BLOCKING 0x0 ;  /* 0x0000000000007b1d */ /* 0x000fec0000010000 */
[----:B------:R-:W2:Y:S01]  /*189c0*/  LDL R11, [R1+0xb4] ;  /* 0x0000b400010b7983 */ /* 0x000ea20000100800 */
[----:B------:R-:W-:Y:S01]  /*189d0*/  PRMT R9, RZ, 0x7610, R9 ;  /* 0x00007610ff097816 */ /* 0x000fe20000000009 */
[----:B0-----:R-:W-:Y:S01]  /*189e0*/  @!P0 IMAD.MOV.U32 R10, RZ, RZ, R73 ;  /* 0x000000ffff0a8224 */ /* 0x001fe200078e0049 */
[----:B------:R-:W-:Y:S01]  /*189f0*/  PRMT R14, RZ, 0x7610, R14 ;  /* 0x00007610ff0e7816 */ /* 0x000fe2000000000e */
[----:B------:R-:W3:Y:S04]  /*18a00*/  LDL R73, [R1+0x240] ;  /* 0x0002400001497983 */ /* 0x000ee80000100800 */
[----:B--2---:R0:W2:Y:S02]  /*18a10*/  @!P0 LDG.E.U16 R9, desc[UR24][R10.64] ;  /* 0x000000180a098981 */ /* 0x0040a4000c1e1500 */
[----:B0-----:R-:W-:-:S06]  /*18a20*/  PRMT R10, RZ, 0x7610, R10 ;  /* 0x00007610ff0a7816 */ /* 0x001fcc000000000a */
[----:B---3--:R0:W3:Y:S04]  /*18a30*/  @!P0 LDG.E.U16 R10, desc[UR24][R12.64] ;  /* 0x000000180c0a8981 */ /* 0x0080e8000c1e1500 */
[----:B------:R-:W0:Y:S04]  /*18a40*/  LDL R12, [R1+0x134] ;  /* 0x00013400010c7983 */ /* 0x000e280000100800 */
[----:B------:R-:W0:Y:S01]  /*18a50*/  LDL R13, [R1+0x138] ;  /* 0x00013800010d7983 */ /* 0x000e220000100800 */
[----:B------:R-:W-:Y:S02]  /*18a60*/  PRMT R11, RZ, 0x7610, R11 ;  /* 0x00007610ff0b7816 */ /* 0x000fe4000000000b */
[----:B0-----:R-:W-:-:S04]  /*18a70*/  @!P0 LOP3.LUT R13, R13, R12, RZ, 0x3c, !PT ;  /* 0x0000000c0d0d8212 */ /* 0x001fc800078e3cff */
[----:B------:R-:W-:-:S04]  /*18a80*/  @!P0 LOP3.LUT R12, R13, R12, RZ, 0x3c, !PT ;  /* 0x0000000c0d0c8212 */ /* 0x000fc800078e3cff */
[----:B------:R-:W-:-:S05]  /*18a90*/  @!P0 LOP3.LUT R13, R13, R12, RZ, 0x3c, !PT ;  /* 0x0000000c0d0d8212 */ /* 0x000fca00078e3cff */
[----:B------:R0:W2:Y:S02]  /*18aa0*/  @!P0 LDG.E.U16 R11, desc[UR24][R12.64] ;  /* 0x000000180c0b8981 */ /* 0x0000a4000c1e1500 */
[----:B0-----:R-:W-:-:S06]  /*18ab0*/  PRMT R12, RZ, 0x7610, R12 ;  /* 0x00007610ff0c7816 */ /* 0x001fcc000000000c */
[----:B------:R0:W2:Y:S04]  /*18ac0*/  @!P0 LDG.E.U16 R12, desc[UR24][R18.64] ;  /* 0x00000018120c8981 */ /* 0x0000a8000c1e1500 */
[----:B------:R-:W0:Y:S04]  /*18ad0*/  LDL R18, [R1+0x1bc] ;  /* 0x0001bc0001127983 */ /* 0x000e280000100800 */
[----:B------:R-:W0:Y:S01]  /*18ae0*/  LDL R19, [R1+0x1c0] ;  /* 0x0001c00001137983 */ /* 0x000e220000100800 */
[----:B------:R-:W-:Y:S02]  /*18af0*/  PRMT R13, RZ, 0x7610, R13 ;  /* 0x00007610ff0d7816 */ /* 0x000fe4000000000d */
[----:B0-----:R-:W-:-:S04]  /*18b00*/  @!P0 LOP3.LUT R19, R19, R18, RZ, 0x3c, !PT ;  /* 0x0000001213138212 */ /* 0x001fc800078e3cff */
[----:B------:R-:W-:-:S04]  /*18b10*/  @!P0 LOP3.LUT R18, R19, R18, RZ, 0x3c, !PT ;  /* 0x0000001213128212 */ /* 0x000fc800078e3cff */
[----:B------:R-:W-:-:S05]  /*18b20*/  @!P0 LOP3.LUT R19, R19, R18, RZ, 0x3c, !PT ;  /* 0x0000001213138212 */ /* 0x000fca00078e3cff */
[----:B------:R0:W2:Y:S04]  /*18b30*/  @!P0 LDG.E.U16 R13, desc[UR24][R18.64] ;  /* 0x00000018120d8981 */ /* 0x0000a8000c1e1500 */
[----:B------:R-:W0:Y:S04]  /*18b40*/  LDL R18, [R1+0x1fc] ;  /* 0x0001fc0001127983 */ /* 0x000e280000100800 */
[----:B------:R-:W0:Y:S02]  /*18b50*/  LDL R19, [R1+0x200] ;  /* 0x0002000001137983 */ /* 0x000e240000100800 */
[----:B0-----:R-:W-:-:S04]  /*18b60*/  @!P0 LOP3.LUT R19, R19, R18, RZ, 0x3c, !PT ;  /* 0x0000001213138212 */ /* 0x001fc800078e3cff */
[----:B------:R-:W-:-:S04]  /*18b70*/  @!P0 LOP3.LUT R18, R19, R18, RZ, 0x3c, !PT ;  /* 0x0000001213128212 */ /* 0x000fc800078e3cff */
[----:B------:R-:W-:-:S05]  /*18b80*/  @!P0 LOP3.LUT R19, R19, R18, RZ, 0x3c, !PT ;  /* 0x0000001213138212 */ /* 0x000fca00078e3cff */
[----:B------:R0:W2:Y:S04]  /*18b90*/  @!P0 LDG.E.U16 R14, desc[UR24][R18.64] ;  /* 0x00000018120e8981 */ /* 0x0000a8000c1e1500 */
[----:B------:R-:W2:Y:S01]  /*18ba0*/  LDL R19, [R1+0x23c] ;  /* 0x00023c0001137983 */ /* 0x000ea20000100800 */
[----:B------:R-:W-:Y:S01]  /*18bb0*/  PRMT R82, RZ, 0x7610, R82 ;  /* 0x00007610ff527816 */ /* 0x000fe20000000052 */
[----:B0-----:R-:W-:Y:S01]  /*18bc0*/  @!P0 IMAD.MOV.U32 R18, RZ, RZ, R73 ;  /* 0x000000ffff128224 */ /* 0x001fe200078e0049 */
[----:B------:R-:W-:Y:S02]  /*18bd0*/  PRMT R79, RZ, 0x7610, R79 ;  /* 0x00007610ff4f7816 */ /* 0x000fe4000000004f */
[----:B------:R-:W-:Y:S01]  /*18be0*/  PRMT R77, RZ, 0x7610, R77 ;  /* 0x00007610ff4d7816 */ /* 0x000fe2000000004d */
[----:B------:R0:W-:Y:S04]  /*18bf0*/  STS.U16 [R2+UR8+0x14400], R24 ;  /* 0x0144001802007988 */ /* 0x0001e80008000408 */
[----:B------:R-:W3:Y:S04]  /*18c00*/  LDL R73, [R1+0x460] ;  /* 0x0004600001497983 */ /* 0x000ee80000100800 */
[----:B--2---:R1:W2:Y:S04]  /*18c10*/  @!P0 LDG.E.U16 R82, desc[UR24][R18.64] ;  /* 0x0000001812528981 */ /* 0x0042a8000c1e1500 */
[----:B------:R-:W1:Y:S04]  /*18c20*/  LDL R18, [R1+0x27c] ;  /* 0x00027c0001127983 */ /* 0x000e680000100800 */
[----:B------:R-:W1:Y:S02]  /*18c30*/  LDL R19, [R1+0x280] ;  /* 0x0002800001137983 */ /* 0x000e640000100800 */
[----:B-1----:R-:W-:-:S04]  /*18c40*/  @!P0 LOP3.LUT R19, R19, R18, RZ, 0x3c, !PT ;  /* 0x0000001213138212 */ /* 0x002fc800078e3cff */
[----:B------:R-:W-:-:S04]  /*18c50*/  @!P0 LOP3.LUT R18, R19, R18, RZ, 0x3c, !PT ;  /* 0x0000001213128212 */ /* 0x000fc800078e3cff */
[----:B------:R-:W-:-:S05]  /*18c60*/  @!P0 LOP3.LUT R19, R19, R18, RZ, 0x3c, !PT ;  /* 0x0000001213138212 */ /* 0x000fca00078e3cff */
[----:B------:R1:W2:Y:S04]  /*18c70*/  @!P0 LDG.E.U16 R79, desc[UR24][R18.64] ;  /* 0x00000018124f8981 */ /* 0x0002a8000c1e1500 */
[----:B------:R-:W1:Y:S04]  /*18c80*/  LDL R18, [R1+0x2bc] ;  /* 0x0002bc0001127983 */ /* 0x000e680000100800 */
[----:B------:R-:W1:Y:S02]  /*18c90*/  LDL R19, [R1+0x2c0] ;  /* 0x0002c00001137983 */ /* 0x000e640000100800 */
[----:B-1----:R-:W-:-:S04]  /*18ca0*/  @!P0 LOP3.LUT R19, R19, R18, RZ, 0x3c, !PT ;  /* 0x0000001213138212 */ /* 0x002fc800078e3cff */
[----:B------:R-:W-:-:S04]  /*18cb0*/  @!P0 LOP3.LUT R18, R19, R18, RZ, 0x3c, !PT ;  /* 0x0000001213128212 */ /* 0x000fc800078e3cff */
[----:B------:R-:W-:-:S05]  /*18cc0*/  @!P0 LOP3.LUT R19, R19, R18, RZ, 0x3c, !PT ;  /* 0x0000001213138212 */ /* 0x000fca00078e3cff */
[----:B------:R1:W2:Y:S04]  /*18cd0*/  @!P0 LDG.E.U16 R77, desc[UR24][R18.64] ;  /* 0x00000018124d8981 */ /* 0x0002a8000c1e1500 */
[----:B------:R-:W1:Y:S04]  /*18ce0*/  LDL R18, [R1+0x2fc] ;  /* 0x0002fc0001127983 */ /* 0x000e680000100800 */
[----:B------:R-:W1:Y:S01]  /*18cf0*/  LDL R19, [R1+0x300] ;  /* 0x0003000001137983 */ /* 0x000e620000100800 */
[----:B0-----:R-:W-:-:S03]  /*18d00*/  PRMT R24, RZ, 0x7610, R24 ;  /* 0x00007610ff187816 */ /* 0x001fc60000000018 */
[----:B------:R0:W-:Y:S04]  /*18d10*/  STS.U16 [R2+UR8+0x14c00], R21 ;  /* 0x014c001502007988 */ /* 0x0001e80008000408 */
[----:B0-----:R-:W2:Y:S01]  /*18d20*/  LDL R21, [R1+0x45c] ;  /* 0x00045c0001157983 */ /* 0x001ea20000100800 */
[----:B-1----:R-:W-:-:S04]  /*18d30*/  @!P0 LOP3.LUT R19, R19, R18, RZ, 0x3c, !PT ;  /* 0x0000001213138212 */ /* 0x002fc800078e3cff */
[----:B------:R-:W-:-:S04]  /*18d40*/  @!P0 LOP3.LUT R18, R19, R18, RZ, 0x3c, !PT ;  /* 0x0000001213128212 */ /* 0x000fc800078e3cff */
[----:B------:R-:W-:-:S05]  /*18d50*/  @!P0 LOP3.LUT R19, R19, R18, RZ, 0x3c, !PT ;  /* 0x0000001213138212 */ /* 0x000fca00078e3cff */
[----:B------:R0:W2:Y:S04]  /*18d60*/  @!P0 LDG.E.U16 R24, desc[UR24][R18.64] ;  /* 0x0000001812188981 */ /* 0x0000a8000c1e1500 */
[----:B------:R-:W0:Y:S04]  /*18d70*/  LDL R18, [R1+0x33c] ;  /* 0x00033c0001127983 */ /* 0x000e280000100800 */
[----:B------:R-:W0:Y:S04]  /*18d80*/  LDL R19, [R1+0x340] ;  /* 0x0003400001137983 */ /* 0x000e280000100800 */
[----:B------:R1:W-:Y:S02]  /*18d90*/  STS.U16 [R2+UR8+0x14800], R23 ;  /* 0x0148001702007988 */ /* 0x0003e40008000408 */
[----:B-1----:R-:W-:-:S02]  /*18da0*/  PRMT R23, RZ, 0x7610, R23 ;  /* 0x00007610ff177816 */ /* 0x002fc40000000017 */
[----:B------:R3:W-:Y:S02]  /*18db0*/  STS.U16 [R2+UR8+0x15000], R20 ;  /* 0x0150001402007988 */ /* 0x0007e40008000408 */
[----:B---3--:R-:W-:Y:S02]  /*18dc0*/  @!P0 IMAD.MOV.U32 R20, RZ, RZ, R73 ;  /* 0x000000ffff148224 */ /* 0x008fe400078e0049 */
[----:B------:R1:W-:Y:S04]  /*18dd0*/  STS.U16 [R2+UR8+0x15400], R37 ;  /* 0x0154002502007988 */ /* 0x0003e80008000408 */
[----:B------:R3:W-:Y:S04]  /*18de0*/  STS.U16 [R2+UR8+0x15800], R36 ;  /* 0x0158002402007988 */ /* 0x0007e80008000408 */
[----:B------:R0:W-:Y:S04]  /*18df0*/  STS.U16 [R2+UR8+0x16000], R22 ;  /* 0x0160001602007988 */ /* 0x0001e80008000408 */
[----:B-1----:R-:W4:Y:S04]  /*18e00*/  LDL R37, [R1+0x480] ;  /* 0x0004800001257983 */ /* 0x002f280000100800 */
[----:B---3--:R-:W4:Y:S04]  /*18e10*/  LDL R36, [R1+0x47c] ;  /* 0x00047c0001247983 */ /* 0x008f280000100800 */
[----:B------:R-:W3:Y:S01]  /*18e20*/  LDL R73, [R1+0xc0] ;  /* 0x0000c00001497983 */ /* 0x000ee20000100800 */
[----:B0-----:R-:W-:-:S04]  /*18e30*/  @!P0 LOP3.LUT R19, R19, R18, RZ, 0x3c, !PT ;  /* 0x0000001213138212 */ /* 0x001fc800078e3cff */
[----:B------:R-:W-:-:S04]  /*18e40*/  @!P0 LOP3.LUT R18, R19, R18, RZ, 0x3c, !PT ;  /* 0x0000001213128212 */ /* 0x000fc800078e3cff */
[----:B------:R-:W-:-:S05]  /*18e50*/  @!P0 LOP3.LUT R19, R19, R18, RZ, 0x3c, !PT ;  /* 0x0000001213138212 */ /* 0x000fca00078e3cff */
[----:B------:R0:W3:Y:S02]  /*18e60*/  @!P0 LDG.E.U16 R23, desc[UR24][R18.64] ;  /* 0x0000001812178981 */ /* 0x0000e4000c1e1500 */
[----:B0-----:R-:W-:-:S06]  /*18e70*/  PRMT R18, RZ, 0x7610, R18 ;  /* 0x00007610ff127816 */ /* 0x001fcc0000000012 */
[----:B--2---:R0:W2:Y:S04]  /*18e80*/  @!P0 LDG.E.U16 R18, desc[UR24][R20.64] ;  /* 0x0000001814128981 */ /* 0x0040a8000c1e1500 */
[----:B------:R-:W0:Y:S04]  /*18e90*/  LDL R20, [R1+0x46c] ;  /* 0x00046c0001147983 */ /* 0x000e280000100800 */
[----:B------:R-:W0:Y:S01]  /*18ea0*/  LDL R21, [R1+0x470] ;  /* 0x0004700001157983 */ /* 0x000e220000100800 */
[----:B------:R-:W-:Y:S02]  /*18eb0*/  PRMT R19, RZ, 0x7610, R19 ;  /* 0x00007610ff137816 */ /* 0x000fe40000000013 */
[----:B----4-:R-:W-:-:S04]  /*18ec0*/  @!P0 LOP3.LUT R37, R37, R36, RZ, 0x3c, !PT ;  /* 0x0000002425258212 */ /* 0x010fc800078e3cff */
[----:B------:R-:W-:-:S04]  /*18ed0*/  @!P0 LOP3.LUT R36, R37, R36, RZ, 0x3c, !PT ;  /* 0x0000002425248212 */ /* 0x000fc800078e3cff */
[----:B------:R-:W-:Y:S02]  /*18ee0*/  @!P0 LOP3.LUT R37, R37, R36, RZ, 0x3c, !PT ;  /* 0x0000002425258212 */ /* 0x000fe400078e3cff */
[----:B0-----:R-:W-:-:S04]  /*18ef0*/  @!P0 LOP3.LUT R21, R21, R20, RZ, 0x3c, !PT ;  /* 0x0000001415158212 */ /* 0x001fc800078e3cff */
[----:B------:R-:W-:-:S04]  /*18f00*/  @!P0 LOP3.LUT R20, R21, R20, RZ, 0x3c, !PT ;  /* 0x0000001415148212 */ /* 0x000fc800078e3cff */
[----:B------:R-:W-:-:S05]  /*18f10*/  @!P0 LOP3.LUT R21, R21, R20, RZ, 0x3c, !PT ;  /* 0x0000001415158212 */ /* 0x000fca00078e3cff */
[----:B------:R0:W4:Y:S02]  /*18f20*/  @!P0 LDG.E.U16 R19, desc[UR24][R20.64] ;  /* 0x0000001814138981 */ /* 0x000124000c1e1500 */
        /* <DEDUP_REMOVED lines=16> */
[----:B------:R-:W2:Y:S01]  /*19030*/  LDL R37, [R1+0xbc] ;  /* 0x0000bc0001257983 */ /* 0x000ea20000100800 */
[----:B------:R-:W-:Y:S01]  /*19040*/  PRMT R0, RZ, 0x7610, R0 ;  /* 0x00007610ff007816 */ /* 0x000fe20000000000 */
[----:B---3--:R-:W-:Y:S01]  /*19050*/  @!P0 IMAD.MOV.U32 R36, RZ, RZ, R73 ;  /* 0x000000ffff248224 */ /* 0x008fe200078e0049 */
[----:B------:R-:W-:Y:S01]  /*19060*/  PRMT R91, RZ, 0x7610, R91 ;  /* 0x00007610ff5b7816 */ /* 0x000fe2000000005b */
[----:B------:R-:W3:Y:S04]  /*19070*/  LDL R73, [R1+0x208] ;  /* 0x0002080001497983 */ /* 0x000ee80000100800 */
[----:B--2---:R0:W2:Y:S04]  /*19080*/  @!P0 LDG.E.U16 R0, desc[UR24][R36.64] ;  /* 0x0000001824008981 */ /* 0x0040a8000c1e1500 */
[----:B------:R-:W0:Y:S04]  /*19090*/  LDL R36, [R1+0xfc] ;  /* 0x0000fc0001247983 */ /* 0x000e280000100800 */
[----:B------:R-:W0:Y:S02]  /*190a0*/  LDL R37, [R1+0x100] ;  /* 0x0001000001257983 */ /* 0x000e240000100800 */
        /* <DEDUP_REMOVED lines=27> */
[----:B---3--:R-:W-:-:S05]  /*19260*/  @!P0 IMAD.MOV.U32 R36, RZ, RZ, R73 ;  /* 0x000000ffff248224 */ /* 0x008fca00078e0049 */
[----:B--2---:R0:W2:Y:S04]  /*19270*/  @!P0 LDG.E.U16 R83, desc[UR24][R36.64] ;  /* 0x0000001824538981 */ /* 0x0040a8000c1e1500 */
[----:B------:R-:W0:Y:S04]  /*19280*/  LDL R36, [R1+0x244] ;  /* 0x0002440001247983 */ /* 0x000e280000100800 */
[----:B------:R-:W0:Y:S01]  /*19290*/  LDL R37, [R1+0x248] ;  /* 0x0002480001257983 */ /* 0x000e220000100800 */
[----:B------:R-:W-:Y:S02]  /*192a0*/  PRMT R81, RZ, 0x7610, R81 ;  /* 0x00007610ff517816 */ /* 0x000fe40000000051 */
[----:B0-----:R-:W-:-:S04]  /*192b0*/  @!P0 LOP3.LUT R37, R37, R36, RZ, 0x3c, !PT ;  /* 0x0000002425258212 */ /* 0x001fc800078e3cff */
[----:B------:R-:W-:-:S04]  /*192c0*/  @!P0 LOP3.LUT R36, R37, R36, RZ, 0x3c, !PT ;  /* 0x0000002425248212 */ /* 0x000fc800078e3cff */
[----:B------:R-:W-:-:S05]  /*192d0*/  @!P0 LOP3.LUT R37, R37, R36, RZ, 0x3c, !PT ;  /* 0x0000002425258212 */ /* 0x000fca00078e3cff */
[----:B------:R0:W3:Y:S04]  /*192e0*/  @!P0 LDG.E.U16 R81, desc[UR24][R36.64] ;  /* 0x0000001824518981 */ /* 0x0000e8000c1e1500 */
        /* <DEDUP_REMOVED lines=10> */
[----:B------:R-:W-:Y:S01]  /*19390*/  LOP3.LUT R73, R2, 0x20, RZ, 0x3c, !PT ;  /* 0x0000002002497812 */ /* 0x000fe200078e3cff */
[----:B------:R-:W-:Y:S04]  /*193a0*/  STS.U16 [R2+UR8+0x14000], R62 ;  /* 0x0140003e02007988 */ /* 0x000fe80008000408 */
        /* <DEDUP_REMOVED lines=9> */
[----:B------:R1:W-:Y:S04]  /*19440*/  STS.U16 [R73+UR8+0x14500], R39 ;  /* 0x0145002749007988 */ /* 0x0003e80008000408 */
[----:B------:R-:W-:Y:S04]  /*19450*/  STS.U16 [R73+UR8+0x14900], R34 ;  /* 0x0149002249007988 */ /* 0x000fe80008000408 */
[----:B------:R3:W-:Y:S04]  /*19460*/  STS.U16 [R73+UR8+0x14d00], R38 ;  /* 0x014d002649007988 */ /* 0x0007e80008000408 */
[----:B-1----:R-:W2:Y:S04]  /*19470*/  LDL R39, [R1+0x458] ;  /* 0x0004580001277983 */ /* 0x002ea80000100800 */
[----:B---3--:R-:W2:Y:S01]  /*19480*/  LDL R38, [R1+0x344] ;  /* 0x0003440001267983 */ /* 0x008ea20000100800 */
[----:B0-----:R-:W-:-:S04]  /*19490*/  @!P0 LOP3.LUT R37, R37, R36, RZ, 0x3c, !PT ;  /* 0x0000002425258212 */ /* 0x001fc800078e3cff */
[----:B------:R-:W-:-:S04]  /*194a0*/  @!P0 LOP3.LUT R36, R37, R36, RZ, 0x3c, !PT ;  /* 0x0000002425248212 */ /* 0x000fc800078e3cff */
[----:B------:R-:W-:-:S05]  /*194b0*/  @!P0 LOP3.LUT R37, R37, R36, RZ, 0x3c, !PT ;  /* 0x0000002425258212 */ /* 0x000fca00078e3cff */
[----:B------:R0:W3:Y:S04]  /*194c0*/  @!P0 LDG.E.U16 R76, desc[UR24][R36.64] ;  /* 0x00000018244c8981 */ /* 0x0000e8000c1e1500 */
[----:B------:R-:W0:Y:S04]  /*194d0*/  LDL R36, [R1+0x304] ;  /* 0x0003040001247983 */ /* 0x000e280000100800 */
[----:B------:R-:W0:Y:S01]  /*194e0*/  LDL R37, [R1+0x308] ;  /* 0x0003080001257983 */ /* 0x000e220000100800 */
[----:B------:R-:W-:-:S03]  /*194f0*/  PRMT R34, RZ, 0x7610, R34 ;  /* 0x00007610ff227816 */ /* 0x000fc60000000022 */
[----:B------:R1:W-:Y:S04]  /*19500*/  STS.U16 [R73+UR8+0x15100], R41 ;  /* 0x0151002949007988 */ /* 0x0003e80008000408 */
[----:B------:R4:W-:Y:S04]  /*19510*/  STS.U16 [R73+UR8+0x15500], R40 ;  /* 0x0155002849007988 */ /* 0x0009e80008000408 */
[----:B-1----:R-:W3:Y:S04]  /*19520*/  LDL R41, [R1+0x478] ;  /* 0x0004780001297983 */ /* 0x002ee80000100800 */
[----:B----4-:R-:W3:Y:S01]  /*19530*/  LDL R40, [R1+0x474] ;  /* 0x0004740001287983 */ /* 0x010ee20000100800 */
[----:B--2---:R-:W-:-:S04]  /*19540*/  @!P0 LOP3.LUT R39, R39, R38, RZ, 0x3c, !PT ;  /* 0x0000002627278212 */ /* 0x004fc800078e3cff */
[----:B------:R-:W-:-:S04]  /*19550*/  @!P0 LOP3.LUT R38, R39, R38, RZ, 0x3c, !PT ;  /* 0x0000002627268212 */ /* 0x000fc800078e3cff */
[----:B------:R-:W-:Y:S02]  /*19560*/  @!P0 LOP3.LUT R39, R39, R38, RZ, 0x3c, !PT ;  /* 0x0000002627278212 */ /* 0x000fe400078e3cff */
[----:B0-----:R-:W-:-:S04]  /*19570*/  @!P0 LOP3.LUT R37, R37, R36, RZ, 0x3c, !PT ;  /* 0x0000002425258212 */ /* 0x001fc800078e3cff */
[----:B------:R-:W-:-:S04]  /*19580*/  @!P0 LOP3.LUT R36, R37, R36, RZ, 0x3c, !PT ;  /* 0x0000002425248212 */ /* 0x000fc800078e3cff */
[----:B------:R-:W-:-:S05]  /*19590*/  @!P0 LOP3.LUT R37, R37, R36, RZ, 0x3c, !PT ;  /* 0x0000002425258212 */ /* 0x000fca00078e3cff */
[----:B------:R0:W2:Y:S02]  /*195a0*/  @!P0 LDG.E.U16 R34, desc[UR24][R36.64] ;  /* 0x0000001824228981 */ /* 0x0000a4000c1e1500 */
[----:B0-----:R-:W-:-:S06]  /*195b0*/  PRMT R37, RZ, 0x7610, R37 ;  /* 0x00007610ff257816 */ /* 0x001fcc0000000025 */
[----:B------:R0:W4:Y:S04]  /*195c0*/  @!P0 LDG.E.U16 R37, desc[UR24][R38.64] ;  /* 0x0000001826258981 */ /* 0x000128000c1e1500 */
[----:B------:R-:W0:Y:S04]  /*195d0*/  LDL R38, [R1+0x464] ;  /* 0x0004640001267983 */ /* 0x000e280000100800 */
[----:B------:R-:W0:Y:S01]  /*195e0*/  LDL R39, [R1+0x468] ;  /* 0x0004680001277983 */ /* 0x000e220000100800 */
[----:B------:R-:W-:Y:S02]  /*195f0*/  PRMT R36, RZ, 0x7610, R36 ;  /* 0x00007610ff247816 */ /* 0x000fe40000000024 */
[----:B---3--:R-:W-:-:S04]  /*19600*/  @!P0 LOP3.LUT R41, R41, R40, RZ, 0x3c, !PT ;  /* 0x0000002829298212 */ /* 0x008fc800078e3cff */
[----:B------:R-:W-:-:S04]  /*19610*/  @!P0 LOP3.LUT R40, R41, R40, RZ, 0x3c, !PT ;  /* 0x0000002829288212 */ /* 0x000fc800078e3cff */
[----:B------:R-:W-:Y:S01]  /*19620*/  @!P0 LOP3.LUT R41, R41, R40, RZ, 0x3c, !PT ;  /* 0x0000002829298212 */ /* 0x000fe200078e3cff */
[----:B------:R1:W-:Y:S04]  /*19630*/  STS.U16 [R73+UR8+0x15900], R47 ;  /* 0x0159002f49007988 */ /* 0x0003e80008000408 */
[----:B------:R3:W-:Y:S04]  /*19640*/  STS.U16 [R73+UR8+0x15d00], R46 ;  /* 0x015d002e49007988 */ /* 0x0007e80008000408 */
[----:B-1----:R-:W2:Y:S04]  /*19650*/  LDL R47, [R1+0x498] ;  /* 0x00049800012f7983 */ /* 0x002ea80000100800 */
[----:B---3--:R-:W2:Y:S01]  /*19660*/  LDL R46, [R1+0x494] ;  /* 0x00049400012e7983 */ /* 0x008ea20000100800 */
[----:B0-----:R-:W-:-:S04]  /*19670*/  @!P0 LOP3.LUT R39, R39, R38, RZ, 0x3c, !PT ;  /* 0x0000002627278212 */ /* 0x001fc800078e3cff */
[----:B------:R-:W-:-:S04]  /*19680*/  @!P0 LOP3.LUT R38, R39, R38, RZ, 0x3c, !PT ;  /* 0x0000002627268212 */ /* 0x000fc800078e3cff */
[----:B------:R-:W-:-:S05]  /*19690*/  @!P0 LOP3.LUT R39, R39, R38, RZ, 0x3c, !PT ;  /* 0x0000002627278212 */ /* 0x000fca00078e3cff */
[----:B------:R0:W3:Y:S02]  /*196a0*/  @!P0 LDG.E.U16 R36, desc[UR24][R38.64] ;  /* 0x0000001826248981 */ /* 0x0000e4000c1e1500 */
[----:B0-----:R-:W-:-:S06]  /*196b0*/  PRMT R39, RZ, 0x7610, R39 ;  /* 0x00007610ff277816 */ /* 0x001fcc0000000027 */
[----:B------:R0:W3:Y:S04]  /*196c0*/  @!P0 LDG.E.U16 R39, desc[UR24][R40.64] ;  /* 0x0000001828278981 */ /* 0x0000e8000c1e1500 */
[----:B------:R-:W0:Y:S04]  /*196d0*/  LDL R40, [R1+0x484] ;  /* 0x0004840001287983 */ /* 0x000e280000100800 */
[----:B------:R-:W0:Y:S01]  /*196e0*/  LDL R41, [R1+0x488] ;  /* 0x0004880001297983 */ /* 0x000e220000100800 */
[----:B------:R-:W-:Y:S02]  /*196f0*/  PRMT R38, RZ, 0x7610, R38 ;  /* 0x00007610ff267816 */ /* 0x000fe40000000026 */
        /* <DEDUP_REMOVED lines=46> */
[----:B------:R-:W-:-:S03]  /*199e0*/  PRMT R84, RZ, 0x7610, R84 ;  /* 0x00007610ff547816 */ /* 0x000fc60000000054 */
[----:B------:R-:W-:Y:S04]  /*199f0*/  STS.U16 [R73+UR8+0x16100], R52 ;  /* 0x0161003449007988 */ /* 0x000fe80008000408 */
[----:B------:R-:W-:Y:S04]  /*19a00*/  STS.U16 [R73+UR8+0x16500], R51 ;  /* 0x0165003349007988 */ /* 0x000fe80008000408 */
[----:B------:R-:W-:Y:S04]  /*19a10*/  STS.U16 [R73+UR8+0x16900], R50 ;  /* 0x0169003249007988 */ /* 0x000fe80008000408 */
[----:B------:R-:W-:Y:S04]  /*19a20*/  STS.U16 [R73+UR8+0x16d00], R49 ;  /* 0x016d003149007988 */ /* 0x000fe80008000408 */
[----:B------:R-:W-:Y:S04]  /*19a30*/  STS.U16 [R73+UR8+0x17100], R48 ;  /* 0x0171003049007988 */ /* 0x000fe80008000408 */
[----:B------:R1:W-:Y:S04]  /*19a40*/  STS.U16 [R73+UR8+0x17500], R45 ;  /* 0x0175002d49007988 */ /* 0x0003e80008000408 */
[----:B-1----:R-:W2:Y:S04]  /*19a50*/  LDL.LU R73, [R1+0x754] ;  /* 0x0007540001497983 */ /* 0x002ea80000300800 */
[----:B------:R-:W2:Y:S01]  /*19a60*/  LDL R45, [R1+0x210] ;  /* 0x00021000012d7983 */ /* 0x000ea20000100800 */
[----:B0-----:R-:W-:-:S04]  /*19a70*/  @!P0 LOP3.LUT R47, R47, R46, RZ, 0x3c, !PT ;  /* 0x0000002e2f2f8212 */ /* 0x001fc800078e3cff */
[----:B------:R-:W-:-:S04]  /*19a80*/  @!P0 LOP3.LUT R46, R47, R46, RZ, 0x3c, !PT ;  /* 0x0000002e2f2e8212 */ /* 0x000fc800078e3cff */
[----:B------:R-:W-:-:S05]  /*19a90*/  @!P0 LOP3.LUT R47, R47, R46, RZ, 0x3c, !PT ;  /* 0x0000002e2f2f8212 */ /* 0x000fca00078e3cff */
[----:B------:R0:W2:Y:S02]  /*19aa0*/  @!P0 LDG.E.U16 R84, desc[UR24][R46.64] ;  /* 0x000000182e548981 */ /* 0x0000a4000c1e1500 */
[----:B0-----:R-:W-:-:S05]  /*19ab0*/  LOP3.LUT R47, R2, 0x20, RZ, 0x3c, !PT ;  /* 0x00000020022f7812 */ /* 0x001fca00078e3cff */
[----:B------:R0:W-:Y:S04]  /*19ac0*/  STS.U16 [R47+UR8+0x17900], R44 ;  /* 0x0179002c2f007988 */ /* 0x0001e80008000408 */
[----:B------:R1:W-:Y:S04]  /*19ad0*/  STS.U16 [R47+UR8+0x17d00], R43 ;  /* 0x017d002b2f007988 */ /* 0x0003e80008000408 */
[----:B0-----:R-:W2:Y:S01]  /*19ae0*/  LDL R44, [R1+0x20c] ;  /* 0x00020c00012c7983 */ /* 0x001ea20000100800 */
[----:B-1----:R-:W-:-:S03]  /*19af0*/  LOP3.LUT R47, R2, 0x40, RZ, 0x3c, !PT ;  /* 0x00000040022f7812 */ /* 0x002fc600078e3cff */
[----:B------:R-:W3:Y:S04]  /*19b00*/  LDL R43, [R1+0x290] ;  /* 0x00029000012b7983 */ /* 0x000ee80000100800 */
[----:B------:R0:W-:Y:S04]  /*19b10*/  STS.U16 [R47+UR8+0x14200], R42 ;  /* 0x0142002a2f007988 */ /* 0x0001e80008000408 */
[----:B0-----:R-:W3:Y:S01]  /*19b20*/  LDL R42, [R1+0x28c] ;  /* 0x00028c00012a7983 */ /* 0x001ee20000100800 */
[----:B------:R-:W-:Y:S02]  /*19b30*/  PRMT R46, RZ, 0x7610, R46 ;  /* 0x00007610ff2e7816 */ /* 0x000fe4000000002e */
[----:B------:R-:W-:-:S02]  /*19b40*/  PRMT R48, RZ, 0x7610, R48 ;  /* 0x00007610ff307816 */ /* 0x000fc40000000030 */
[----:B--2---:R-:W-:-:S04]  /*19b50*/  @!P0 LOP3.LUT R45, R45, R44, RZ, 0x3c, !PT ;  /* 0x0000002c2d2d8212 */ /* 0x004fc800078e3cff */
[----:B------:R-:W-:-:S04]  /*19b60*/  @!P0 LOP3.LUT R44, R45, R44, RZ, 0x3c, !PT ;  /* 0x0000002c2d2c8212 */ /* 0x000fc800078e3cff */
[----:B------:R-:W-:-:S05]  /*19b70*/  @!P0 LOP3.LUT R45, R45, R44, RZ, 0x3c, !PT ;  /* 0x0000002c2d2d8212 */ /* 0x000fca00078e3cff */
[----:B------:R0:W2:Y:S01]  /*19b80*/  @!P0 LDG.E.U16 R46, desc[UR24][R44.64] ;  /* 0x000000182c2e8981 */ /* 0x0000a2000c1e1500 */
[----:B---3--:R-:W-:-:S04]  /*19b90*/  @!P0 LOP3.LUT R43, R43, R42, RZ, 0x3c, !PT ;  /* 0x0000002a2b2b8212 */ /* 0x008fc800078e3cff */
[C---:B------:R-:W-:Y:S01]  /*19ba0*/  @!P0 LOP3.LUT R42, R43.reuse, R42, RZ, 0x3c, !PT ;  /* 0x0000002a2b2a8212 */ /* 0x040fe200078e3cff */
[----:B------:R-:W0:Y:S03]  /*19bb0*/  LDL R44, [R1+0x24c] ;  /* 0x00024c00012c7983 */ /* 0x000e260000100800 */
[----:B------:R-:W-:Y:S01]  /*19bc0*/  @!P0 LOP3.LUT R43, R43, R42, RZ, 0x3c, !PT ;  /* 0x0000002a2b2b8212 */ /* 0x000fe200078e3cff */
[----:B------:R-:W0:Y:S04]  /*19bd0*/  LDL R45, [R1+0x250] ;  /* 0x00025000012d7983 */ /* 0x000e280000100800 */
[----:B------:R1:W3:Y:S04]  /*19be0*/  @!P0 LDG.E.U16 R48, desc[UR24][R42.64] ;  /* 0x000000182a308981 */ /* 0x0002e8000c1e1500 */
[----:B------:R-:W1:Y:S04]  /*19bf0*/  LDL R42, [R1+0x2cc] ;  /* 0x0002cc00012a7983 */ /* 0x000e680000100800 */
[----:B------:R-:W1:Y:S01]  /*19c00*/  LDL R43, [R1+0x2d0] ;  /* 0x0002d000012b7983 */ /* 0x000e620000100800 */
[----:B------:R-:W-:-:S02]  /*19c10*/  PRMT R80, RZ, 0x7610, R80 ;  /* 0x00007610ff507816 */ /* 0x000fc40000000050 */
[----:B------:R-:W-:Y:S02]  /*19c20*/  PRMT R56, RZ, 0x7610, R56 ;  /* 0x00007610ff387816 */ /* 0x000fe40000000038 */
[----:B0-----:R-:W-:-:S04]  /*19c30*/  @!P0 LOP3.LUT R45, R45, R44, RZ, 0x3c, !PT ;  /* 0x0000002c2d2d8212 */ /* 0x001fc800078e3cff */
[----:B------:R-:W-:-:S04]  /*19c40*/  @!P0 LOP3.LUT R44, R45, R44, RZ, 0x3c, !PT ;  /* 0x0000002c2d2c8212 */ /* 0x000fc800078e3cff */
[----:B------:R-:W-:-:S05]  /*19c50*/  @!P0 LOP3.LUT R45, R45, R44, RZ, 0x3c, !PT ;  /* 0x0000002c2d2d8212 */ /* 0x000fca00078e3cff */
[----:B------:R-:W2:Y:S01]  /*19c60*/  @!P0 LDG.E.U16 R80, desc[UR24][R44.64] ;  /* 0x000000182c508981 */ /* 0x000ea2000c1e1500 */
[----:B-1----:R-:W-:-:S04]  /*19c70*/  @!P0 LOP3.LUT R43, R43, R42, RZ, 0x3c, !PT ;  /* 0x0000002a2b2b8212 */ /* 0x002fc800078e3cff */
[C---:B------:R-:W-:Y:S01]  /*19c80*/  @!P0 LOP3.LUT R42, R43.reuse, R42, RZ, 0x3c, !PT ;  /* 0x0000002a2b2a8212 */ /* 0x040fe200078e3cff */
[----:B------:R-:W2:Y:S03]  /*19c90*/  LDL R44, [R1+0x310] ;  /* 0x00031000012c7983 */ /* 0x000ea60000100800 */
[----:B------:R-:W-:Y:S01]  /*19ca0*/  @!P0 LOP3.LUT R43, R43, R42, RZ, 0x3c, !PT ;  /* 0x0000002a2b2b8212 */ /* 0x000fe200078e3cff */
[----:B------:R-:W3:Y:S04]  /*19cb0*/  LDL R45, [R1+0x34c] ;  /* 0x00034c00012d7983 */ /* 0x000ee80000100800 */
[----:B------:R2:W3:Y:S04]  /*19cc0*/  @!P0 LDG.E.U16 R56, desc[UR24][R42.64] ;  /* 0x000000182a388981 */ /* 0x0004e8000c1e1500 */
[----:B------:R-:W3:Y:S01]  /*19cd0*/  LDL R43, [R1+0x30c] ;  /* 0x00030c00012b7983 */ /* 0x000ee20000100800 */
[----:B------:R-:W-:-:S03]  /*19ce0*/  PRMT R63, RZ, 0x7610, R63 ;  /* 0x00007610ff3f7816 */ /* 0x000fc6000000003f */
[----:B------:R0:W-:Y:S04]  /*19cf0*/  STS.U16 [R47+UR8+0x14600], R35 ;  /* 0x014600232f007988 */ /* 0x0001e80008000408 */
[----:B------:R1:W-:Y:S04]  /*19d00*/  STS.U16 [R47+UR8+0x14a00], R33 ;  /* 0x014a00212f007988 */ /* 0x0003e80008000408 */
[----:B0-----:R-:W4:Y:S04]  /*19d10*/  LDL R35, [R1+0x37c] ;  /* 0x00037c0001237983 */ /* 0x001f280000100800 */
[----:B-1----:R-:W4:Y:S01]  /*19d20*/  LDL R33, [R1+0x348] ;  /* 0x0003480001217983 */ /* 0x002f220000100800 */
[----:B--2---:R-:W-:-:S03]  /*19d30*/  @!P0 IMAD.MOV.U32 R42, RZ, RZ, R44 ;  /* 0x000000ffff2a8224 */ /* 0x004fc600078e002c */
[----:B------:R0:W-:Y:S01]  /*19d40*/  STS.U16 [R47+UR8+0x14e00], R32 ;  /* 0x014e00202f007988 */ /* 0x0001e20008000408 */
[----:B------:R-:W-:Y:S02]  /*19d50*/  PRMT R62, RZ, 0x7610, R62 ;  /* 0x00007610ff3e7816 */ /* 0x000fe4000000003e */
[----:B------:R-:W-:Y:S01]  /*19d60*/  PRMT R61, RZ, 0x7610, R61 ;  /* 0x00007610ff3d7816 */ /* 0x000fe2000000003d */
[----:B------:R-:W2:Y:S04]  /*19d70*/  LDL R44, [R1+0x3dc] ;  /* 0x0003dc00012c7983 */ /* 0x000ea80000100800 */
[----:B---3--:R-:W3:Y:S04]  /*19d80*/  @!P0 LDG.E.U16 R63, desc[UR24][R42.64] ;  /* 0x000000182a3f8981 */ /* 0x008ee8000c1e1500 */
[----:B------:R-:W2:Y:S01]  /*19d90*/  LDL R42, [R1+0x378] ;  /* 0x00037800012a7983 */ /* 0x000ea20000100800 */
[----:B0-----:R-:W-:-:S03]  /*19da0*/  @!P0 IMAD.MOV.U32 R32, RZ, RZ, R45 ;  /* 0x000000ffff208224 */ /* 0x001fc600078e002d */
[----:B------:R0:W-:Y:S04]  /*19db0*/  STS.U16 [R47+UR8+0x15200], R31 ;  /* 0x0152001f2f007988 */ /* 0x0001e80008000408 */
[----:B----4-:R1:W4:Y:S04]  /*19dc0*/  @!P0 LDG.E.U16 R62, desc[UR24][R32.64] ;  /* 0x00000018203e8981 */ /* 0x010328000c1e1500 */
[----:B------:R-:W3:Y:S04]  /*19dd0*/  LDL R45, [R1+0x408] ;  /* 0x00040800012d7983 */ /* 0x000ee80000100800 */
[----:B0-----:R-:W3:Y:S01]  /*19de0*/  LDL R31, [R1+0x3ac] ;  /* 0x0003ac00011f7983 */ /* 0x001ee20000100800 */
[----:B-1----:R-:W-:-:S03]  /*19df0*/  @!P0 IMAD.MOV.U32 R32, RZ, RZ, R35 ;  /* 0x000000ffff208224 */ /* 0x002fc600078e0023 */
[----:B------:R-:W3:Y:S04]  /*19e00*/  LDL R43, [R1+0x40c] ;  /* 0x00040c00012b7983 */ /* 0x000ee80000100800 */
[----:B------:R-:W3:Y:S01]  /*19e10*/  LDL R35, [R1+0x434] ;  /* 0x0004340001237983 */ /* 0x000ee20000100800 */
[----:B--2---:R-:W-:-:S03]  /*19e20*/  @!P0 IMAD.MOV.U32 R33, RZ, RZ, R42 ;  /* 0x000000ffff218224 */ /* 0x004fc600078e002a */
[----:B------:R-:W2:Y:S04]  /*19e30*/  LDL R42, [R1+0x430] ;  /* 0x00043000012a7983 */ /* 0x000ea80000100800 */
[----:B------:R-:W2:Y:S04]  /*19e40*/  @!P0 LDG.E.U16 R61, desc[UR24][R32.64] ;  /* 0x00000018203d8981 */ /* 0x000ea8000c1e1500 */
[----:B------:R-:W2:Y:S04]  /*19e50*/  LDL R32, [R1+0x3a8] ;  /* 0x0003a80001207983 */ /* 0x000ea80000100800 */
[----:B------:R-:W4:Y:S01]  /*19e60*/  LDL R33, [R1+0x3d8] ;  /* 0x0003d80001217983 */ /* 0x000f220000100800 */
[----:B------:R-:W-:-:S03]  /*19e70*/  PRMT R60, RZ, 0x7610, R60 ;  /* 0x00007610ff3c7816 */ /* 0x000fc6000000003c */
[----:B------:R3:W-:Y:S01]  /*19e80*/  STS.U16 [R47+UR8+0x15600], R30 ;  /* 0x0156001e2f007988 */ /* 0x0007e20008000408 */
[----:B------:R-:W-:Y:S01]  /*19e90*/  PRMT R59, RZ, 0x7610, R59 ;  /* 0x00007610ff3b7816 */ /* 0x000fe2000000003b */
[----:B---3--:R-:W-:Y:S02]  /*19ea0*/  @!P0 IMAD.MOV.U32 R30, RZ, RZ, R31 ;  /* 0x000000ffff1e8224 */ /* 0x008fe400078e001f */
[----:B------:R0:W-:Y:S01]  /*19eb0*/  STS.U16 [R47+UR8+0x15a00], R29 ;  /* 0x015a001d2f007988 */ /* 0x0001e20008000408 */
[----:B------:R-:W-:-:S03]  /*19ec0*/  PRMT R58, RZ, 0x7610, R58 ;  /* 0x00007610ff3a7816 */ /* 0x000fc6000000003a */
[----:B------:R1:W-:Y:S01]  /*19ed0*/  STS.U16 [R47+UR8+0x15e00], R28 ;  /* 0x015e001c2f007988 */ /* 0x0003e20008000408 */
[----:B------:R-:W-:Y:S01]  /*19ee0*/  PRMT R57, RZ, 0x7610, R57 ;  /* 0x00007610ff397816 */ /* 0x000fe20000000039 */
[----:B0-----:R-:W-:Y:S02]  /*19ef0*/  @!P0 IMAD.MOV.U32 R29, RZ, RZ, R45 ;  /* 0x000000ffff1d8224 */ /* 0x001fe400078e002d */
[----:B-1----:R-:W-:Y:S02]  /*19f00*/  @!P0 IMAD.MOV.U32 R28, RZ, RZ, R43 ;  /* 0x000000ffff1c8224 */ /* 0x002fe400078e002b */
[----:B--2---:R-:W-:-:S03]  /*19f10*/  @!P0 IMAD.MOV.U32 R31, RZ, RZ, R32 ;  /* 0x000000ffff1f8224 */ /* 0x004fc600078e0020 */
[----:B------:R-:W2:Y:S04]  /*19f20*/  @!P0 LDG.E.U16 R58, desc[UR24][R28.64] ;  /* 0x000000181c3a8981 */ /* 0x000ea8000c1e1500 */
[----:B------:R0:W3:Y:S04]  /*19f30*/  @!P0 LDG.E.U16 R60, desc[UR24][R30.64] ;  /* 0x000000181e3c8981 */ /* 0x0000e8000c1e1500 */
[----:B------:R-:W2:Y:S01]  /*19f40*/  LDL R32, [R1+0x194] ;  /* 0x0001940001207983 */ /* 0x000ea20000100800 */
[----:B------:R-:W-:-:S03]  /*19f50*/  PRMT R92, RZ, 0x7610, R92 ;  /* 0x00007610ff5c7816 */ /* 0x000fc6000000005c */
[----:B------:R-:W-:Y:S01]  /*19f60*/  STS.U16 [R47+UR8+0x16200], R27 ;  /* 0x0162001b2f007988 */ /* 0x000fe20008000408 */
[----:B0-----:R-:W-:Y:S02]  /*19f70*/  @!P0 IMAD.MOV.U32 R30, RZ, RZ, R44 ;  /* 0x000000ffff1e8224 */ /* 0x001fe400078e002c */
[----:B----4-:R-:W-:Y:S01]  /*19f80*/  @!P0 IMAD.MOV.U32 R31, RZ, RZ, R33 ;  /* 0x000000ffff1f8224 */ /* 0x010fe200078e0021 */
[----:B------:R-:W4:Y:S04]  /*19f90*/  LDL R44, [R1+0xcc] ;  /* 0x0000cc00012c7983 */ /* 0x000f280000100800 */
[----:B------:R-:W2:Y:S04]  /*19fa0*/  LDL R33, [R1+0xd0] ;  /* 0x0000d00001217983 */ /* 0x000ea80000100800 */
[----:B------:R-:W3:Y:S04]  /*19fb0*/  @!P0 LDG.E.U16 R59, desc[UR24][R30.64] ;  /* 0x000000181e3b8981 */ /* 0x000ee8000c1e1500 */
[----:B------:R-:W3:Y:S04]  /*19fc0*/  LDL R43, [R1+0x10c] ;  /* 0x00010c00012b7983 */ /* 0x000ee80000100800 */
[----:B------:R-:W3:Y:S01]  /*19fd0*/  LDL R30, [R1+0x110] ;  /* 0x00011000011e7983 */ /* 0x000ee20000100800 */
[----:B------:R-:W-:-:S02]  /*19fe0*/  @!P0 IMAD.MOV.U32 R28, RZ, RZ, R35 ;  /* 0x000000ffff1c8224 */ /* 0x000fc400078e0023 */
[----:B------:R-:W-:Y:S01]  /*19ff0*/  @!P0 IMAD.MOV.U32 R29, RZ, RZ, R42 ;  /* 0x000000ffff1d8224 */ /* 0x000fe200078e002a */
[----:B------:R-:W3:Y:S04]  /*1a000*/  LDL R31, [R1+0x198] ;  /* 0x00019800011f7983 */ /* 0x000ee80000100800 */
[----:B------:R-:W3:Y:S04]  /*1a010*/  @!P0 LDG.E.U16 R57, desc[UR24][R28.64] ;  /* 0x000000181c398981 */ /* 0x000ee8000c1e1500 */
[----:B------:R-:W-:Y:S04]  /*1a020*/  STS.U16 [R47+UR8+0x16600], R26 ;  /* 0x0166001a2f007988 */ /* 0x000fe80008000408 */
[----:B------:R-:W3:Y:S04]  /*1a030*/  LDL R42, [R1+0x14c] ;  /* 0x00014c00012a7983 */ /* 0x000ee80000100800 */
[----:B------:R-:W3:Y:S04]  /*1a040*/  LDL R28, [R1+0x1d8] ;  /* 0x0001d800011c7983 */ /* 0x000ee80000100800 */
[----:B------:R-:W3:Y:S04]  /*1a050*/  LDL R29, [R1+0x218] ;  /* 0x00021800011d7983 */ /* 0x000ee80000100800 */
[----:B------:R-:W3:Y:S01]  /*1a060*/  LDL R35, [R1+0x150] ;  /* 0x0001500001237983 */ /* 0x000ee20000100800 */
[----:B------:R-:W-:-:S03]  /*1a070*/  PRMT R53, RZ, 0x7610, R53 ;  /* 0x00007610ff357816 */ /* 0x000fc60000000035 */
[----:B------:R0:W-:Y:S04]  /*1a080*/  STS.U16 [R47+UR8+0x16a00], R25 ;  /* 0x016a00192f007988 */ /* 0x0001e80008000408 */
[----:B------:R-:W-:Y:S04]  /*1a090*/  STS.U16 [R47+UR8+0x16e00], R17 ;  /* 0x016e00112f007988 */ /* 0x000fe80008000408 */
[----:B------:R1:W-:Y:S04]  /*1a0a0*/  STS.U16 [R47+UR8+0x17200], R16 ;  /* 0x017200102f007988 */ /* 0x0003e80008000408 */
[----:B0-----:R-:W3:Y:S01]  /*1a0b0*/  LDL R25, [R1+0x298] ;  /* 0x0002980001197983 */ /* 0x001ee20000100800 */
[----:B----4-:R-:W-:-:S02]  /*1a0c0*/  @!P0 IMAD.MOV.U32 R27, RZ, RZ, R44 ;  /* 0x000000ffff1b8224 */ /* 0x010fc400078e002c */
[----:B--2---:R-:W-:Y:S02]  /*1a0d0*/  @!P0 IMAD.MOV.U32 R26, RZ, RZ, R33 ;  /* 0x000000ffff1a8224 */ /* 0x004fe400078e0021 */
[----:B------:R-:W2:Y:S04]  /*1a0e0*/  LDL R33, [R1+0x1d4] ;  /* 0x0001d40001217983 */ /* 0x000ea80000100800 */
[----:B------:R3:W4:Y:S02]  /*1a0f0*/  @!P0 LDG.E.U16 R92, desc[UR24][R26.64] ;  /* 0x000000181a5c8981 */ /* 0x000724000c1e1500 */
[----:B---3--:R-:W-:Y:S02]  /*1a100*/  @!P0 IMAD.MOV.U32 R26, RZ, RZ, R30 ;  /* 0x000000ffff1a8224 */ /* 0x008fe400078e001e */
[----:B------:R-:W3:Y:S01]  /*1a110*/  LDL R30, [R1+0x214] ;  /* 0x00021400011e7983 */ /* 0x000ee20000100800 */
[----:B-1----:R-:W-:-:S02]  /*1a120*/  @!P0 IMAD.MOV.U32 R16, RZ, RZ, R31 ;  /* 0x000000ffff108224 */ /* 0x002fc400078e001f */
[----:B------:R-:W-:Y:S01]  /*1a130*/  @!P0 IMAD.MOV.U32 R17, RZ, RZ, R32 ;  /* 0x000000ffff118224 */ /* 0x000fe200078e0020 */
[----:B------:R-:W4:Y:S04]  /*1a140*/  LDL R31, [R1+0x258] ;  /* 0x00025800011f7983 */ /* 0x000f280000100800 */
[----:B------:R-:W4:Y:S04]  /*1a150*/  LDL R32, [R1+0x254] ;  /* 0x0002540001207983 */ /* 0x000f280000100800 */
[----:B------:R0:W4:Y:S02]  /*1a160*/  @!P0 LDG.E.U16 R53, desc[UR24][R16.64] ;  /* 0x0000001810358981 */ /* 0x000124000c1e1500 */
[----:B0-----:R-:W-:-:S02]  /*1a170*/  @!P0 IMAD.MOV.U32 R16, RZ, RZ, R28 ;  /* 0x000000ffff108224 */ /* 0x001fc400078e001c */
[----:B------:R-:W4:Y:S01]  /*1a180*/  LDL R28, [R1+0x294] ;  /* 0x00029400011c7983 */ /* 0x000f220000100800 */
[----:B------:R-:W-:Y:S01]  /*1a190*/  PRMT R52, RZ, 0x7610, R52 ;  /* 0x00007610ff347816 */ /* 0x000fe20000000034 */
[----:B------:R-:W-:Y:S01]  /*1a1a0*/  @!P0 IMAD.MOV.U32 R27, RZ, RZ, R43 ;  /* 0x000000ffff1b8224 */ /* 0x000fe200078e002b */
[----:B------:R-:W-:Y:S02]  /*1a1b0*/  PRMT R55, RZ, 0x7610, R55 ;  /* 0x00007610ff377816 */ /* 0x000fe40000000037 */
[----:B------:R-:W-:-:S04]  /*1a1c0*/  PRMT R54, RZ, 0x7610, R54 ;  /* 0x00007610ff367816 */ /* 0x000fc80000000036 */
[----:B------:R0:W4:Y:S02]  /*1a1d0*/  @!P0 LDG.E.U16 R55, desc[UR24][R26.64] ;  /* 0x000000181a378981 */ /* 0x000124000c1e1500 */
[----:B0-----:R-:W-:Y:S02]  /*1a1e0*/  @!P0 IMAD.MOV.U32 R26, RZ, RZ, R35 ;  /* 0x000000ffff1a8224 */ /* 0x001fe400078e0023 */
[----:B------:R-:W-:-:S05]  /*1a1f0*/  @!P0 IMAD.MOV.U32 R27, RZ, RZ, R42 ;  /* 0x000000ffff1b8224 */ /* 0x000fca00078e002a */
[----:B------:R-:W4:Y:S04]  /*1a200*/  @!P0 LDG.E.U16 R54, desc[UR24][R26.64] ;  /* 0x000000181a368981 */ /* 0x000f28000c1e1500 */
[----:B------:R-:W4:Y:S04]  /*1a210*/  LDL R27, [R1+0x314] ;  /* 0x00031400011b7983 */ /* 0x000f280000100800 */
[----:B------:R-:W4:Y:S01]  /*1a220*/  LDL R26, [R1+0x318] ;  /* 0x00031800011a7983 */ /* 0x000f220000100800 */
[----:B------:R-:W-:-:S03]  /*1a230*/  PRMT R50, RZ, 0x7610, R50 ;  /* 0x00007610ff327816 */ /* 0x000fc60000000032 */
[----:B------:R-:W-:Y:S04]  /*1a240*/  STS.U16 [R47+UR8+0x17600], R15 ;  /* 0x0176000f2f007988 */ /* 0x000fe80008000408 */
[----:B------:R-:W-:Y:S04]  /*1a250*/  STS.U16 [R47+UR8+0x17a00], R5 ;  /* 0x017a00052f007988 */ /* 0x000fe80008000408 */
[----:B------:R4:W-:Y:S01]  /*1a260*/  STS.U16 [R47+UR8+0x17e00], R4 ;  /* 0x017e00042f007988 */ /* 0x0009e20008000408 */
[----:B--2---:R-:W-:-:S05]  /*1a270*/  @!P0 IMAD.MOV.U32 R17, RZ, RZ, R33 ;  /* 0x000000ffff118224 */ /* 0x004fca00078e0021 */
[----:B------:R0:W2:Y:S02]  /*1a280*/  @!P0 LDG.E.U16 R52, desc[UR24][R16.64] ;  /* 0x0000001810348981 */ /* 0x0000a4000c1e1500 */
[----:B0-----:R-:W-:Y:S02]  /*1a290*/  @!P0 IMAD.MOV.U32 R16, RZ, RZ, R29 ;  /* 0x000000ffff108224 */ /* 0x001fe400078e001d */
[----:B---3--:R-:W-:Y:S01]  /*1a2a0*/  @!P0 IMAD.MOV.U32 R17, RZ, RZ, R30 ;  /* 0x000000ffff118224 */ /* 0x008fe200078e001e */
[----:B------:R-:W3:Y:S04]  /*1a2b0*/  LDL R29, [R1+0x2d8] ;  /* 0x0002d800011d7983 */ /* 0x000ee80000100800 */
[----:B------:R-:W2:Y:S01]  /*1a2c0*/  LDL R30, [R1+0x2d4] ;  /* 0x0002d400011e7983 */ /* 0x000ea20000100800 */
[----:B----4-:R-:W-:-:S02]  /*1a2d0*/  @!P0 IMAD.MOV.U32 R4, RZ, RZ, R31 ;  /* 0x000000ffff048224 */ /* 0x010fc400078e001f */
[----:B------:R-:W-:-:S05]  /*1a2e0*/  @!P0 IMAD.MOV.U32 R5, RZ, RZ, R32 ;  /* 0x000000ffff058224 */ /* 0x000fca00078e0020 */
[----:B------:R0:W4:Y:S02]  /*1a2f0*/  @!P0 LDG.E.U16 R50, desc[UR24][R4.64] ;  /* 0x0000001804328981 */ /* 0x000124000c1e1500 */
[----:B0-----:R-:W-:Y:S02]  /*1a300*/  @!P0 IMAD.MOV.U32 R4, RZ, RZ, R25 ;  /* 0x000000ffff048224 */ /* 0x001fe400078e0019 */
[----:B------:R-:W-:Y:S01]  /*1a310*/  @!P0 IMAD.MOV.U32 R5, RZ, RZ, R28 ;  /* 0x000000ffff058224 */ /* 0x000fe200078e001c */
[----:B------:R-:W4:Y:S04]  /*1a320*/  LDL R25, [R1+0x354] ;  /* 0x0003540001197983 */ /* 0x000f280000100800 */
[----:B------:R-:W4:Y:S01]  /*1a330*/  LDL R28, [R1+0x350] ;  /* 0x00035000011c7983 */ /* 0x000f220000100800 */
[----:B------:R-:W-:-:S02]  /*1a340*/  PRMT R49, RZ, 0x7610, R49 ;  /* 0x00007610ff317816 */ /* 0x000fc40000000031 */
[----:B------:R-:W-:Y:S02]  /*1a350*/  PRMT R51, RZ, 0x7610, R51 ;  /* 0x00007610ff337816 */ /* 0x000fe40000000033 */
[----:B------:R-:W-:Y:S02]  /*1a360*/  PRMT R74, RZ, 0x7610, R74 ;  /* 0x00007610ff4a7816 */ /* 0x000fe4000000004a */
[----:B------:R3:W4:Y:S04]  /*1a370*/  @!P0 LDG.E.U16 R49, desc[UR24][R4.64] ;  /* 0x0000001804318981 */ /* 0x000728000c1e1500 */
[----:B------:R-:W4:Y:S04]  /*1a380*/  @!P0 LDG.E.U16 R51, desc[UR24][R16.64] ;  /* 0x0000001810338981 */ /* 0x000f28000c1e1500 */
[----:B------:R-:W4:Y:S04]  /*1a390*/  LDL R17, [R1+0x380] ;  /* 0x0003800001117983 */ /* 0x000f280000100800 */
[----:B------:R-:W4:Y:S01]  /*1a3a0*/  LDL R16, [R1+0x384] ;  /* 0x0003840001107983 */ /* 0x000f220000100800 */
[----:B------:R-:W-:Y:S01]  /*1a3b0*/  PRMT R75, RZ, 0x7610, R75 ;  /* 0x00007610ff4b7816 */ /* 0x000fe2000000004b */
[----:B---3--:R-:W-:-:S02]  /*1a3c0*/  @!P0 IMAD.MOV.U32 R4, RZ, RZ, R29 ;  /* 0x000000ffff048224 */ /* 0x008fc400078e001d */
[----:B--2---:R-:W-:-:S05]  /*1a3d0*/  @!P0 IMAD.MOV.U32 R5, RZ, RZ, R30 ;  /* 0x000000ffff058224 */ /* 0x004fca00078e001e */
[----:B------:R0:W2:Y:S02]  /*1a3e0*/  @!P0 LDG.E.U16 R74, desc[UR24][R4.64] ;  /* 0x00000018044a8981 */ /* 0x0000a4000c1e1500 */
[----:B0-----:R-:W-:Y:S02]  /*1a3f0*/  @!P0 IMAD.MOV.U32 R4, RZ, RZ, R26 ;  /* 0x000000ffff048224 */ /* 0x001fe400078e001a */
[----:B------:R-:W-:Y:S01]  /*1a400*/  @!P0 IMAD.MOV.U32 R5, RZ, RZ, R27 ;  /* 0x000000ffff058224 */ /* 0x000fe200078e001b */
[----:B------:R-:W3:Y:S04]  /*1a410*/  LDL R26, [R1+0x3b4] ;  /* 0x0003b400011a7983 */ /* 0x000ee80000100800 */
[----:B------:R-:W2:Y:S04]  /*1a420*/  LDL R27, [R1+0x3b0] ;  /* 0x0003b000011b7983 */ /* 0x000ea80000100800 */
[----:B------:R-:W2:Y:S04]  /*1a430*/  LDL.LU R44, [R1+0x10] ;  /* 0x00001000012c7983 */ /* 0x000ea80000300800 */
[----:B------:R4:W2:Y:S04]  /*1a440*/  @!P0 LDG.E.U16 R75, desc[UR24][R4.64] ;  /* 0x00000018044b8981 */ /* 0x0008a8000c1e1500 */
[----:B------:R-:W2:Y:S01]  /*1a450*/  LDL.LU R45, [R1+0xc] ;  /* 0x00000c00012d7983 */ /* 0x000ea20000300800 */
[----:B----4-:R-:W-:-:S02]  /*1a460*/  @!P0 IMAD.MOV.U32 R4, RZ, RZ, R25 ;  /* 0x000000ffff048224 */ /* 0x010fc400078e0019 */
[----:B------:R-:W-:Y:S01]  /*1a470*/  @!P0 IMAD.MOV.U32 R5, RZ, RZ, R28 ;  /* 0x000000ffff058224 */ /* 0x000fe200078e001c */
[----:B------:R-:W4:Y:S04]  /*1a480*/  LDL R25, [R1+0x3e4] ;  /* 0x0003e40001197983 */ /* 0x000f280000100800 */
[----:B------:R-:W4:Y:S01]  /*1a490*/  LDL R28, [R1+0x3e0] ;  /* 0x0003e000011c7983 */ /* 0x000f220000100800 */
[----:B------:R-:W-:Y:S02]  /*1a4a0*/  LOP3.LUT R33, R2, 0x60, RZ, 0x3c, !PT ;  /* 0x0000006002217812 */ /* 0x000fe400078e3cff */
[----:B------:R-:W-:-:S03]  /*1a4b0*/  PRMT R73, RZ, 0x7610, R73 ;  /* 0x00007610ff497816 */ /* 0x000fc60000000049 */
[----:B------:R-:W-:Y:S04]  /*1a4c0*/  STS.U16 [R33+UR8+0x14300], R64 ;  /* 0x0143004021007988 */ /* 0x000fe80008000408 */
[----:B------:R0:W-:Y:S04]  /*1a4d0*/  STS.U16 [R33+UR8+0x14700], R68 ;  /* 0x0147004421007988 */ /* 0x0001e80008000408 */
[----:B------:R1:W4:Y:S01]  /*1a4e0*/  @!P0 LDG.E.U16 R73, desc[UR24][R4.64] ;  /* 0x0000001804498981 */ /* 0x000322000c1e1500 */
[----:B0-----:R-:W-:Y:S01]  /*1a4f0*/  PRMT R68, RZ, 0x7610, R68 ;  /* 0x00007610ff447816 */ /* 0x001fe20000000044 */
[----:B-1----:R-:W-:-:S02]  /*1a500*/  @!P0 IMAD.MOV.U32 R4, RZ, RZ, R16 ;  /* 0x000000ffff048224 */ /* 0x002fc400078e0010 */
[----:B------:R-:W-:Y:S01]  /*1a510*/  @!P0 IMAD.MOV.U32 R5, RZ, RZ, R17 ;  /* 0x000000ffff058224 */ /* 0x000fe200078e0011 */
[----:B------:R-:W4:Y:S04]  /*1a520*/  LDL R16, [R1+0x414] ;  /* 0x0004140001107983 */ /* 0x000f280000100800 */
[----:B------:R-:W4:Y:S04]  /*1a530*/  LDL R17, [R1+0x410] ;  /* 0x0004100001117983 */ /* 0x000f280000100800 */
[----:B------:R3:W4:Y:S04]  /*1a540*/  @!P0 LDG.E.U16 R68, desc[UR24][R4.64] ;  /* 0x0000001804448981 */ /* 0x000728000c1e1500 */
[----:B------:R-:W4:Y:S04]  /*1a550*/  LDL.LU R47, [R1+0x8] ;  /* 0x00000800012f7983 */ /* 0x000f280000300800 */
[----:B------:R-:W4:Y:S04]  /*1a560*/  LDL R32, [R1+0xd4] ;  /* 0x0000d40001207983 */ /* 0x000f280000100800 */
[----:B------:R-:W4:Y:S04]  /*1a570*/  LDL R31, [R1+0xd8] ;  /* 0x0000d800011f7983 */ /* 0x000f280000100800 */
[----:B------:R-:W4:Y:S04]  /*1a580*/  LDL R30, [R1+0x114] ;  /* 0x00011400011e7983 */ /* 0x000f280000100800 */
[----:B------:R-:W4:Y:S04]  /*1a590*/  LDL R29, [R1+0x118] ;  /* 0x00011800011d7983 */ /* 0x000f280000100800 */
[----:B------:R0:W-:Y:S02]  /*1a5a0*/  STS.U16 [R33+UR8+0x14b00], R67 ;  /* 0x014b004321007988 */ /* 0x0001e40008000408 */
[----:B0-----:R-:W-:Y:S01]  /*1a5b0*/  PRMT R67, RZ, 0x7610, R67 ;  /* 0x00007610ff437816 */ /* 0x001fe20000000043 */
[----:B---3--:R-:W-:-:S02]  /*1a5c0*/  @!P0 IMAD.MOV.U32 R4, RZ, RZ, R26 ;  /* 0x000000ffff048224 */ /* 0x008fc400078e001a */
[----:B------:R-:W3:Y:S01]  /*1a5d0*/  LDL R26, [R1+0x43c] ;  /* 0x00043c00011a7983 */ /* 0x000ee20000100800 */
[----:B--2---:R-:W-:-:S03]  /*1a5e0*/  @!P0 IMAD.MOV.U32 R5, RZ, RZ, R27 ;  /* 0x000000ffff058224 */ /* 0x004fc600078e001b */
[----:B------:R-:W2:Y:S04]  /*1a5f0*/  LDL R27, [R1+0x438] ;  /* 0x00043800011b7983 */ /* 0x000ea80000100800 */
[----:B------:R4:W2:Y:S02]  /*1a600*/  @!P0 LDG.E.U16 R67, desc[UR24][R4.64] ;  /* 0x0000001804438981 */ /* 0x0008a4000c1e1500 */
[----:B----4-:R-:W-:Y:S02]  /*1a610*/  @!P0 IMAD.MOV.U32 R4, RZ, RZ, R25 ;  /* 0x000000ffff048224 */ /* 0x010fe400078e0019 */
[----:B------:R-:W4:Y:S01]  /*1a620*/  LDL R25, [R1+0x158] ;  /* 0x0001580001197983 */ /* 0x000f220000100800 */
[----:B------:R-:W-:-:S03]  /*1a630*/  @!P0 IMAD.MOV.U32 R5, RZ, RZ, R28 ;  /* 0x000000ffff058224 */ /* 0x000fc600078e001c */
[----:B------:R-:W4:Y:S04]  /*1a640*/  LDL R28, [R1+0x154] ;  /* 0x00015400011c7983 */ /* 0x000f280000100800 */
[----:B------:R0:W-:Y:S02]  /*1a650*/  STS.U16 [R33+UR8+0x14f00], R66 ;  /* 0x014f004221007988 */ /* 0x0001e40008000408 */
[----:B0-----:R-:W-:-:S06]  /*1a660*/  PRMT R66, RZ, 0x7610, R66 ;  /* 0x00007610ff427816 */ /* 0x001fcc0000000042 */
[----:B------:R0:W4:Y:S02]  /*1a670*/  @!P0 LDG.E.U16 R66, desc[UR24][R4.64] ;  /* 0x0000001804428981 */ /* 0x000124000c1e1500 */
[----:B0-----:R-:W-:Y:S02]  /*1a680*/  PRMT R4, RZ, 0x7610, R4 ;  /* 0x00007610ff047816 */ /* 0x001fe40000000004 */
[----:B------:R-:W-:Y:S01]  /*1a690*/  PRMT R5, RZ, 0x7610, R5 ;  /* 0x00007610ff057816 */ /* 0x000fe20000000005 */
[----:B------:R-:W-:Y:S04]  /*1a6a0*/  STS.U16 [R33+UR8+0x15300], R65 ;  /* 0x0153004121007988 */ /* 0x000fe80008000408 */
[----:B------:R3:W4:Y:S04]  /*1a6b0*/  @!P0 LDG.E.U16 R4, desc[UR24][R16.64] ;  /* 0x0000001810048981 */ /* 0x000728000c1e1500 */
[----:B------:R-:W-:Y:S04]  /*1a6c0*/  STS.U16 [R33+UR8+0x15700], R69 ;  /* 0x0157004521007988 */ /* 0x000fe80008000408 */
[----:B------:R-:W-:Y:S04]  /*1a6d0*/  STS.U16 [R33+UR8+0x15b00], R70 ;  /* 0x015b004621007988 */ /* 0x000fe80008000408 */
[----:B------:R0:W-:Y:S02]  /*1a6e0*/  STS.U16 [R33+UR8+0x15f00], R72 ;  /* 0x015f004821007988 */ /* 0x0001e40008000408 */
[----:B0-----:R-:W-:-:S02]  /*1a6f0*/  PRMT R72, RZ, 0x7610, R72 ;  /* 0x00007610ff487816 */ /* 0x001fc40000000048 */
[----:B------:R-:W-:Y:S04]  /*1a700*/  STS.U16 [R33+UR8+0x16300], R44 ;  /* 0x0163002c21007988 */ /* 0x000fe80008000408 */
[----:B------:R-:W-:Y:S04]  /*1a710*/  STS.U16 [R33+UR8+0x16700], R45 ;  /* 0x0167002d21007988 */ /* 0x000fe80008000408 */
[----:B------:R0:W-:Y:S02]  /*1a720*/  STS.U16 [R33+UR8+0x16b00], R71 ;  /* 0x016b004721007988 */ /* 0x0001e40008000408 */
[----:B0-----:R-:W-:Y:S01]  /*1a730*/  PRMT R71, RZ, 0x7610, R71 ;  /* 0x00007610ff477816 */ /* 0x001fe20000000047 */
[----:B---3--:R-:W-:-:S02]  /*1a740*/  @!P0 IMAD.MOV.U32 R16, RZ, RZ, R26 ;  /* 0x000000ffff108224 */ /* 0x008fc400078e001a */
[----:B------:R-:W3:Y:S01]  /*1a750*/  LDL R26, [R1+0x1a0] ;  /* 0x0001a000011a7983 */ /* 0x000ee20000100800 */
[----:B--2---:R-:W-:-:S03]  /*1a760*/  @!P0 IMAD.MOV.U32 R17, RZ, RZ, R27 ;  /* 0x000000ffff118224 */ /* 0x004fc600078e001b */
[----:B------:R-:W2:Y:S04]  /*1a770*/  LDL R27, [R1+0x19c] ;  /* 0x00019c00011b7983 */ /* 0x000ea80000100800 */
[----:B------:R0:W2:Y:S02]  /*1a780*/  @!P0 LDG.E.U16 R5, desc[UR24][R16.64] ;  /* 0x0000001810058981 */ /* 0x0000a4000c1e1500 */
[----:B0-----:R-:W-:Y:S02]  /*1a790*/  @!P0 IMAD.MOV.U32 R16, RZ, RZ, R31 ;  /* 0x000000ffff108224 */ /* 0x001fe400078e001f */
[----:B------:R-:W-:-:S05]  /*1a7a0*/  @!P0 IMAD.MOV.U32 R17, RZ, RZ, R32 ;  /* 0x000000ffff118224 */ /* 0x000fca00078e0020 */
[----:B------:R0:W2:Y:S02]  /*1a7b0*/  @!P0 LDG.E.U16 R72, desc[UR24][R16.64] ;  /* 0x0000001810488981 */ /* 0x0000a4000c1e1500 */
[----:B0-----:R-:W-:Y:S02]  /*1a7c0*/  @!P0 IMAD.MOV.U32 R16, RZ, RZ, R29 ;  /* 0x000000ffff108224 */ /* 0x001fe400078e001d */
[----:B------:R-:W-:Y:S01]  /*1a7d0*/  @!P0 IMAD.MOV.U32 R17, RZ, RZ, R30 ;  /* 0x000000ffff118224 */ /* 0x000fe200078e001e */
[----:B------:R-:W2:Y:S04]  /*1a7e0*/  LDL R29, [R1+0x1e0] ;  /* 0x0001e000011d7983 */ /* 0x000ea80000100800 */
[----:B------:R-:W2:Y:S04]  /*1a7f0*/  LDL R30, [R1+0x1dc] ;  /* 0x0001dc00011e7983 */ /* 0x000ea80000100800 */
[----:B------:R4:W2:Y:S02]  /*1a800*/  @!P0 LDG.E.U16 R71, desc[UR24][R16.64] ;  /* 0x0000001810478981 */ /* 0x0008a4000c1e1500 */
[----:B----4-:R-:W-:-:S02]  /*1a810*/  @!P0 IMAD.MOV.U32 R16, RZ, RZ, R25 ;  /* 0x000000ffff108224 */ /* 0x010fc400078e0019 */
[----:B------:R-:W-:Y:S01]  /*1a820*/  @!P0 IMAD.MOV.U32 R17, RZ, RZ, R28 ;  /* 0x000000ffff118224 */ /* 0x000fe200078e001c */
[----:B------:R-:W4:Y:S04]  /*1a830*/  LDL R25, [R1+0x220] ;  /* 0x0002200001197983 */ /* 0x000f280000100800 */
[----:B------:R-:W4:Y:S01]  /*1a840*/  LDL R28, [R1+0x21c] ;  /* 0x00021c00011c7983 */ /* 0x000f220000100800 */
[----:B------:R-:W-:-:S03]  /*1a850*/  PRMT R70, RZ, 0x7610, R70 ;  /* 0x00007610ff467816 */ /* 0x000fc60000000046 */
[----:B------:R-:W-:Y:S04]  /*1a860*/  STS.U16 [R33+UR8+0x16f00], R47 ;  /* 0x016f002f21007988 */ /* 0x000fe80008000408 */
[----:B------:R0:W-:Y:S01]  /*1a870*/  STS.U16 [R33+UR8+0x17300], R3 ;  /* 0x0173000321007988 */ /* 0x0001e20008000408 */
[----:B------:R-:W-:-:S03]  /*1a880*/  PRMT R69, RZ, 0x7610, R69 ;  /* 0x00007610ff457816 */ /* 0x000fc60000000045 */
[----:B------:R3:W4:Y:S04]  /*1a890*/  @!P0 LDG.E.U16 R70, desc[UR24][R16.64] ;  /* 0x0000001810468981 */ /* 0x000728000c1e1500 */
[----:B0-----:R-:W4:Y:S04]  /*1a8a0*/  LDL.LU R3, [R1+0x750] ;  /* 0x0007500001037983 */ /* 0x001f280000300800 */
[----:B------:R-:W4:Y:S04]  /*1a8b0*/  LDL R32, [R1+0x25c] ;  /* 0x00025c0001207983 */ /* 0x000f280000100800 */
[----:B------:R-:W4:Y:S04]  /*1a8c0*/  LDL R31, [R1+0x260] ;  /* 0x00026000011f7983 */ /* 0x000f280000100800 */
[----:B------:R0:W-:Y:S01]  /*1a8d0*/  STS.U16 [R33+UR8+0x17700], R6 ;  /* 0x0177000621007988 */ /* 0x0001e20008000408 */
[----:B------:R-:W-:-:S03]  /*1a8e0*/  PRMT R15, RZ, 0x7610, R15 ;  /* 0x00007610ff0f7816 */ /* 0x000fc6000000000f */
[----:B------:R-:W4:Y:S04]  /*1a8f0*/  LDL R42, [R1+0x11c] ;  /* 0x00011c00012a7983 */ /* 0x000f280000100800 */
[----:B------:R-:W4:Y:S01]  /*1a900*/  LDL R35, [R1+0x120] ;  /* 0x0001200001237983 */ /* 0x000f220000100800 */
[----:B0-----:R-:W-:Y:S01]  /*1a910*/  PRMT R6, RZ, 0x7610, R6 ;  /* 0x00007610ff067816 */ /* 0x001fe20000000006 */
[----:B---3--:R-:W-:Y:S02]  /*1a920*/  @!P0 IMAD.MOV.U32 R16, RZ, RZ, R26 ;  /* 0x000000ffff108224 */ /* 0x008fe400078e001a */
[----:B------:R-:W3:Y:S01]  /*1a930*/  LDL R26, [R1+0x2a0] ;  /* 0x0002a000011a7983 */ /* 0x000ee20000100800 */
[----:B--2---:R-:W-:-:S03]  /*1a940*/  @!P0 IMAD.MOV.U32 R17, RZ, RZ, R27 ;  /* 0x000000ffff118224 */ /* 0x004fc600078e001b */
[----:B------:R-:W2:Y:S04]  /*1a950*/  LDL R27, [R1+0x29c] ;  /* 0x00029c00011b7983 */ /* 0x000ea80000100800 */
[----:B------:R0:W2:Y:S02]  /*1a960*/  @!P0 LDG.E.U16 R69, desc[UR24][R16.64] ;  /* 0x0000001810458981 */ /* 0x0000a4000c1e1500 */
[----:B0-----:R-:W-:Y:S02]  /*1a970*/  @!P0 IMAD.MOV.U32 R16, RZ, RZ, R29 ;  /* 0x000000ffff108224 */ /* 0x001fe400078e001d */
[----:B------:R-:W2:Y:S01]  /*1a980*/  LDL R29, [R1+0x2e0] ;  /* 0x0002e000011d7983 */ /* 0x000ea20000100800 */
[----:B------:R-:W-:-:S03]  /*1a990*/  @!P0 IMAD.MOV.U32 R17, RZ, RZ, R30 ;  /* 0x000000ffff118224 */ /* 0x000fc600078e001e */
[----:B------:R-:W2:Y:S04]  /*1a9a0*/  LDL R30, [R1+0x2dc] ;  /* 0x0002dc00011e7983 */ /* 0x000ea80000100800 */
[----:B------:R4:W2:Y:S02]  /*1a9b0*/  @!P0 LDG.E.U16 R6, desc[UR24][R16.64] ;  /* 0x0000001810068981 */ /* 0x0008a4000c1e1500 */
[----:B----4-:R-:W-:Y:S02]  /*1a9c0*/  @!P0 IMAD.MOV.U32 R16, RZ, RZ, R25 ;  /* 0x000000ffff108224 */ /* 0x010fe400078e0019 */
[----:B------:R-:W4:Y:S01]  /*1a9d0*/  LDL R25, [R1+0x320] ;  /* 0x0003200001197983 */ /* 0x000f220000100800 */
[----:B------:R-:W-:-:S03]  /*1a9e0*/  @!P0 IMAD.MOV.U32 R17, RZ, RZ, R28 ;  /* 0x000000ffff118224 */ /* 0x000fc600078e001c */
[----:B------:R-:W4:Y:S04]  /*1a9f0*/  LDL R28, [R1+0x31c] ;  /* 0x00031c00011c7983 */ /* 0x000f280000100800 */
[----:B------:R0:W-:Y:S04]  /*1aa00*/  STS.U16 [R33+UR8+0x17b00], R7 ;  /* 0x017b000721007988 */ /* 0x0001e80008000408 */
[----:B------:R1:W-:Y:S01]  /*1aa10*/  STS.U16 [R33+UR8+0x17f00], R8 ;  /* 0x017f000821007988 */ /* 0x0003e20008000408 */
[----:B0-----:R-:W-:Y:S02]  /*1aa20*/  PRMT R7, RZ, 0x7610, R7 ;  /* 0x00007610ff077816 */ /* 0x001fe40000000007 */
[----:B-1----:R-:W-:Y:S01]  /*1aa30*/  PRMT R8, RZ, 0x7610, R8 ;  /* 0x00007610ff087816 */ /* 0x002fe20000000008 */
[----:B------:R-:W4:Y:S04]  /*1aa40*/  LDL R33, [R1+0x15c] ;  /* 0x00015c0001217983 */ /* 0x000f280000100800 */
[----:B------:R0:W4:Y:S04]  /*1aa50*/  @!P0 LDG.E.U16 R7, desc[UR24][R16.64] ;  /* 0x0000001810078981 */ /* 0x000128000c1e1500 */
[----:B------:R1:W-:Y:S01]  /*1aa60*/  STS.U16 [R3+UR8+0x8000], R9 ;  /* 0x0080000903007988 */ /* 0x0003e20008000408 */
[----:B0-----:R-:W-:-:S02]  /*1aa70*/  @!P0 IMAD.MOV.U32 R16, RZ, RZ, R31 ;  /* 0x000000ffff108224 */ /* 0x001fc400078e001f */
[----:B------:R-:W-:Y:S01]  /*1aa80*/  @!P0 IMAD.MOV.U32 R17, RZ, RZ, R32 ;  /* 0x000000ffff118224 */ /* 0x000fe200078e0020 */
[----:B------:R0:W-:Y:S01]  /*1aa90*/  STS.U16 [R3+UR8+0x8400], R10 ;  /* 0x0084000a03007988 */ /* 0x0001e20008000408 */
[----:B-1----:R-:W-:-:S03]  /*1aaa0*/  PRMT R9, RZ, 0x7610, R9 ;  /* 0x00007610ff097816 */ /* 0x002fc60000000009 */
[----:B------:R3:W4:Y:S04]  /*1aab0*/  @!P0 LDG.E.U16 R8, desc[UR24][R16.64] ;  /* 0x0000001810088981 */ /* 0x000728000c1e1500 */
[----:B------:R-:W4:Y:S01]  /*1aac0*/  LDL R32, [R1+0x3b8] ;  /* 0x0003b80001207983 */ /* 0x000f220000100800 */
[----:B0-----:R-:W-:-:S03]  /*1aad0*/  PRMT R10, RZ, 0x7610, R10 ;  /* 0x00007610ff0a7816 */ /* 0x001fc6000000000a */
[----:B------:R-:W4:Y:S01]  /*1aae0*/  LDL R31, [R1+0x3bc] ;  /* 0x0003bc00011f7983 */ /* 0x000f220000100800 */
[----:B---3--:R-:W-:-:S03]  /*1aaf0*/  @!P0 IMAD.MOV.U32 R16, RZ, RZ, R26 ;  /* 0x000000ffff108224 */ /* 0x008fc600078e001a */
        /* <DEDUP_REMOVED lines=16> */
[----:B-1----:R-:W-:-:S04]  /*1ac00*/  PRMT R12, RZ, 0x7610, R12 ;  /* 0x00007610ff0c7816 */ /* 0x002fc8000000000c */
[----:B------:R3:W4:Y:S04]  /*1ac10*/  @!P0 LDG.E.U16 R11, desc[UR24][R16.64] ;  /* 0x00000018100b8981 */ /* 0x000728000c1e1500 */
[----:B------:R0:W-:Y:S04]  /*1ac20*/  STS.U16 [R3+UR8+0x9000], R13 ;  /* 0x0090000d03007988 */ /* 0x0001e80008000408 */
[----:B------:R1:W-:Y:S01]  /*1ac30*/  STS.U16 [R3+UR8+0x9400], R14 ;  /* 0x0094000e03007988 */ /* 0x0003e20008000408 */
[----:B0-----:R-:W-:Y:S02]  /*1ac40*/  PRMT R13, RZ, 0x7610, R13 ;  /* 0x00007610ff0d7816 */ /* 0x001fe4000000000d */
[----:B-1----:R-:W-:Y:S01]  /*1ac50*/  PRMT R14, RZ, 0x7610, R14 ;  /* 0x00007610ff0e7816 */ /* 0x002fe2000000000e */
[----:B---3--:R-:W-:-:S02]  /*1ac60*/  @!P0 IMAD.MOV.U32 R16, RZ, RZ, R26 ;  /* 0x000000ffff108224 */ /* 0x008fc400078e001a */
[----:B------:R-:W3:Y:S01]  /*1ac70*/  LDL R26, [R1+0x41c] ;  /* 0x00041c00011a7983 */ /* 0x000ee20000100800 */
[----:B--2---:R-:W-:-:S03]  /*1ac80*/  @!P0 IMAD.MOV.U32 R17, RZ, RZ, R27 ;  /* 0x000000ffff118224 */ /* 0x004fc600078e001b */
[----:B------:R-:W3:Y:S04]  /*1ac90*/  LDL R27, [R1+0x418] ;  /* 0x00041800011b7983 */ /* 0x000ee80000100800 */
[----:B------:R0:W2:Y:S02]  /*1aca0*/  @!P0 LDG.E.U16 R12, desc[UR24][R16.64] ;  /* 0x00000018100c8981 */ /* 0x0000a4000c1e1500 */
[----:B0-----:R-:W-:Y:S02]  /*1acb0*/  @!P0 IMAD.MOV.U32 R16, RZ, RZ, R29 ;  /* 0x000000ffff108224 */ /* 0x001fe400078e001d */
[----:B------:R-:W2:Y:S01]  /*1acc0*/  LDL R29, [R1+0x444] ;  /* 0x00044400011d7983 */ /* 0x000ea20000100800 */
[----:B------:R-:W-:-:S03]  /*1acd0*/  @!P0 IMAD.MOV.U32 R17, RZ, RZ, R30 ;  /* 0x000000ffff118224 */ /* 0x000fc600078e001e */
[----:B------:R-:W2:Y:S04]  /*1ace0*/  LDL R30, [R1+0x440] ;  /* 0x00044000011e7983 */ /* 0x000ea80000100800 */
[----:B------:R0:W2:Y:S02]  /*1acf0*/  @!P0 LDG.E.U16 R13, desc[UR24][R16.64] ;  /* 0x00000018100d8981 */ /* 0x0000a4000c1e1500 */
[----:B0-----:R-:W-:Y:S02]  /*1ad00*/  @!P0 IMAD.MOV.U32 R16, RZ, RZ, R31 ;  /* 0x000000ffff108224 */ /* 0x001fe400078e001f */
[----:B------:R-:W-:Y:S01]  /*1ad10*/  @!P0 IMAD.MOV.U32 R17, RZ, RZ, R32 ;  /* 0x000000ffff118224 */ /* 0x000fe200078e0020 */
[----:B------:R-:W2:Y:S04]  /*1ad20*/  LDL R31, [R1+0x1a4] ;  /* 0x0001a400011f7983 */ /* 0x000ea80000100800 */
[----:B------:R4:W2:Y:S04]  /*1ad30*/  @!P0 LDG.E.U16 R14, desc[UR24][R16.64] ;  /* 0x00000018100e8981 */ /* 0x0008a8000c1e1500 */
[----:B------:R-:W2:Y:S01]  /*1ad40*/  LDL R32, [R1+0x160] ;  /* 0x0001600001207983 */ /* 0x000ea20000100800 */
[----:B----4-:R-:W-:-:S02]  /*1ad50*/  @!P0 IMAD.MOV.U32 R16, RZ, RZ, R25 ;  /* 0x000000ffff108224 */ /* 0x010fc400078e0019 */
[----:B------:R-:W-:Y:S01]  /*1ad60*/  @!P0 IMAD.MOV.U32 R17, RZ, RZ, R28 ;  /* 0x000000ffff118224 */ /* 0x000fe200078e001c */
[----:B------:R-:W4:Y:S04]  /*1ad70*/  LDL R25, [R1+0xe0] ;  /* 0x0000e00001197983 */ /* 0x000f280000100800 */
[----:B------:R-:W4:Y:S04]  /*1ad80*/  LDL R28, [R1+0xdc] ;  /* 0x0000dc00011c7983 */ /* 0x000f280000100800 */
[----:B------:R0:W4:Y:S02]  /*1ad90*/  @!P0 LDG.E.U16 R15, desc[UR24][R16.64] ;  /* 0x00000018100f8981 */ /* 0x000124000c1e1500 */
[----:B0-----:R-:W-:-:S02]  /*1ada0*/  PRMT R16, RZ, 0x7610, R16 ;  /* 0x00007610ff107816 */ /* 0x001fc40000000010 */
[----:B------:R4:W-:Y:S01]  /*1adb0*/  STS.U16 [R3+UR8+0xa400], R24 ;  /* 0x00a4001803007988 */ /* 0x0009e20008000408 */
[----:B------:R-:W-:-:S03]  /*1adc0*/  PRMT R17, RZ, 0x7610, R17 ;  /* 0x00007610ff117816 */ /* 0x000fc60000000011 */
[----:B---3--:R2:W3:Y:S02]  /*1add0*/  @!P0 LDG.E.U16 R16, desc[UR24][R26.64] ;  /* 0x000000181a108981 */ /* 0x0084e4000c1e1500 */
[----:B--2---:R-:W-:Y:S02]  /*1ade0*/  @!P0 IMAD.MOV.U32 R27, RZ, RZ, R30 ;  /* 0x000000ffff1b8224 */ /* 0x004fe400078e001e */
[----:B------:R-:W2:Y:S01]  /*1adf0*/  LDL R30, [R1+0x1a8] ;  /* 0x0001a800011e7983 */ /* 0x000ea20000100800 */
[----:B------:R-:W-:-:S03]  /*1ae00*/  @!P0 IMAD.MOV.U32 R26, RZ, RZ, R29 ;  /* 0x000000ffff1a8224 */ /* 0x000fc600078e001d */
[----:B------:R-:W3:Y:S04]  /*1ae10*/  LDL R29, [R1+0x1e4] ;  /* 0x0001e400011d7983 */ /* 0x000ee80000100800 */
[----:B------:R-:W3:Y:S04]  /*1ae20*/  @!P0 LDG.E.U16 R17, desc[UR24][R26.64] ;  /* 0x000000181a118981 */ /* 0x000ee8000c1e1500 */
[----:B------:R-:W3:Y:S04]  /*1ae30*/  LDL R27, [R1+0x224] ;  /* 0x00022400011b7983 */ /* 0x000ee80000100800 */
[----:B------:R-:W3:Y:S01]  /*1ae40*/  LDL R26, [R1+0x228] ;  /* 0x00022800011a7983 */ /* 0x000ee20000100800 */
[----:B----4-:R-:W-:-:S02]  /*1ae50*/  @!P0 IMAD.MOV.U32 R24, RZ, RZ, R25 ;  /* 0x000000ffff188224 */ /* 0x010fc400078e0019 */
[----:B------:R-:W-:Y:S02]  /*1ae60*/  @!P0 IMAD.MOV.U32 R25, RZ, RZ, R28 ;  /* 0x000000ffff198224 */ /* 0x000fe400078e001c */
[----:B------:R-:W4:Y:S01]  /*1ae70*/  LDL R28, [R1+0x1e8] ;  /* 0x0001e800011c7983 */ /* 0x000f220000100800 */
[----:B------:R-:W-:Y:S02]  /*1ae80*/  PRMT R65, RZ, 0x7610, R65 ;  /* 0x00007610ff417816 */ /* 0x000fe40000000041 */
[----:B------:R-:W-:-:S04]  /*1ae90*/  PRMT R64, RZ, 0x7610, R64 ;  /* 0x00007610ff407816 */ /* 0x000fc80000000040 */
[----:B------:R0:W4:Y:S04]  /*1aea0*/  @!P0 LDG.E.U16 R65, desc[UR24][R24.64] ;  /* 0x0000001818418981 */ /* 0x000128000c1e1500 */
[----:B------:R1:W-:Y:S01]  /*1aeb0*/  STS.U16 [R3+UR8+0xac00], R18 ;  /* 0x00ac001203007988 */ /* 0x0003e20008000408 */
[----:B0-----:R-:W-:Y:S02]  /*1aec0*/  @!P0 IMAD.MOV.U32 R24, RZ, RZ, R35 ;  /* 0x000000ffff188224 */ /* 0x001fe400078e0023 */
[----:B------:R-:W-:Y:S01]  /*1aed0*/  @!P0 IMAD.MOV.U32 R25, RZ, RZ, R42 ;  /* 0x000000ffff198224 */ /* 0x000fe200078e002a */
[----:B-1----:R-:W-:-:S04]  /*1aee0*/  PRMT R18, RZ, 0x7610, R18 ;  /* 0x00007610ff127816 */ /* 0x002fc80000000012 */
[----:B------:R0:W4:Y:S04]  /*1aef0*/  @!P0 LDG.E.U16 R64, desc[UR24][R24.64] ;  /* 0x0000001818408981 */ /* 0x000128000c1e1500 */
[----:B------:R1:W-:Y:S01]  /*1af00*/  STS.U16 [R3+UR8+0xb000], R19 ;  /* 0x00b0001303007988 */ /* 0x0003e20008000408 */
[----:B0-----:R-:W-:Y:S02]  /*1af10*/  @!P0 IMAD.MOV.U32 R24, RZ, RZ, R32 ;  /* 0x000000ffff188224 */ /* 0x001fe400078e0020 */
[----:B------:R-:W-:Y:S01]  /*1af20*/  @!P0 IMAD.MOV.U32 R25, RZ, RZ, R33 ;  /* 0x000000ffff198224 */ /* 0x000fe200078e0021 */
[----:B------:R-:W4:Y:S01]  /*1af30*/  LDL R32, [R1+0x268] ;  /* 0x0002680001207983 */ /* 0x000f220000100800 */
[----:B-1----:R-:W-:-:S03]  /*1af40*/  PRMT R19, RZ, 0x7610, R19 ;  /* 0x00007610ff137816 */ /* 0x002fc60000000013 */
[----:B------:R0:W4:Y:S04]  /*1af50*/  @!P0 LDG.E.U16 R18, desc[UR24][R24.64] ;  /* 0x0000001818128981 */ /* 0x000128000c1e1500 */
[----:B------:R-:W4:Y:S01]  /*1af60*/  LDL R33, [R1+0x264] ;  /* 0x0002640001217983 */ /* 0x000f220000100800 */
[----:B0-----:R-:W-:-:S03]  /*1af70*/  @!P0 IMAD.MOV.U32 R25, RZ, RZ, R31 ;  /* 0x000000ffff198224 */ /* 0x001fc600078e001f */
[----:B------:R0:W-:Y:S04]  /*1af80*/  STS.U16 [R3+UR8+0xb400], R20 ;  /* 0x00b4001403007988 */ /* 0x0001e80008000408 */
[----:B------:R-:W4:Y:S01]  /*1af90*/  LDL R31, [R1+0x324] ;  /* 0x00032400011f7983 */ /* 0x000f220000100800 */
[----:B0-----:R-:W-:Y:S01]  /*1afa0*/  PRMT R20, RZ, 0x7610, R20 ;  /* 0x00007610ff147816 */ /* 0x001fe20000000014 */
[----:B--2---:R-:W-:Y:S02]  /*1afb0*/  @!P0 IMAD.MOV.U32 R24, RZ, RZ, R30 ;  /* 0x000000ffff188224 */ /* 0x004fe400078e001e */
[----:B------:R-:W2:Y:S04]  /*1afc0*/  LDL R30, [R1+0x328] ;  /* 0x00032800011e7983 */ /* 0x000ea80000100800 */
[----:B------:R3:W2:Y:S02]  /*1afd0*/  @!P0 LDG.E.U16 R19, desc[UR24][R24.64] ;  /* 0x0000001818138981 */ /* 0x0006a4000c1e1500 */
[----:B---3--:R-:W-:-:S02]  /*1afe0*/  @!P0 IMAD.MOV.U32 R25, RZ, RZ, R29 ;  /* 0x000000ffff198224 */ /* 0x008fc400078e001d */
[----:B------:R-:W3:Y:S01]  /*1aff0*/  LDL R29, [R1+0x2a4] ;  /* 0x0002a400011d7983 */ /* 0x000ee20000100800 */
[----:B----4-:R-:W-:-:S03]  /*1b000*/  @!P0 IMAD.MOV.U32 R24, RZ, RZ, R28 ;  /* 0x000000ffff188224 */ /* 0x010fc600078e001c */
[----:B------:R-:W4:Y:S04]  /*1b010*/  LDL R28, [R1+0x2a8] ;  /* 0x0002a800011c7983 */ /* 0x000f280000100800 */
[----:B------:R0:W2:Y:S02]  /*1b020*/  @!P0 LDG.E.U16 R20, desc[UR24][R24.64] ;  /* 0x0000001818148981 */ /* 0x0000a4000c1e1500 */
[----:B0-----:R-:W-:Y:S02]  /*1b030*/  @!P0 IMAD.MOV.U32 R24, RZ, RZ, R26 ;  /* 0x000000ffff188224 */ /* 0x001fe400078e001a */
[----:B------:R-:W-:Y:S01]  /*1b040*/  @!P0 IMAD.MOV.U32 R25, RZ, RZ, R27 ;  /* 0x000000ffff198224 */ /* 0x000fe200078e001b */
[----:B------:R-:W2:Y:S04]  /*1b050*/  LDL R26, [R1+0x2e8] ;  /* 0x0002e800011a7983 */ /* 0x000ea80000100800 */
[----:B------:R-:W2:Y:S04]  /*1b060*/  LDL R27, [R1+0x2e4] ;  /* 0x0002e400011b7983 */ /* 0x000ea80000100800 */
[----:B------:R0:W-:Y:S04]  /*1b070*/  STS.U16 [R3+UR8+0xb800], R21 ;  /* 0x00b8001503007988 */ /* 0x0001e80008000408 */
[----:B------:R1:W-:Y:S01]  /*1b080*/  STS.U16 [R3+UR8+0xbc00], R22 ;  /* 0x00bc001603007988 */ /* 0x0003e20008000408 */
[----:B0-----:R-:W-:-:S03]  /*1b090*/  PRMT R21, RZ, 0x7610, R21 ;  /* 0x00007610ff157816 */ /* 0x001fc60000000015 */
[----:B------:R0:W-:Y:S01]  /*1b0a0*/  STS.U16 [R3+UR8+0xa000], R77 ;  /* 0x00a0004d03007988 */ /* 0x0001e20008000408 */
[----:B-1----:R-:W-:-:S03]  /*1b0b0*/  PRMT R22, RZ, 0x7610, R22 ;  /* 0x00007610ff167816 */ /* 0x002fc60000000016 */
[----:B------:R1:W2:Y:S01]  /*1b0c0*/  @!P0 LDG.E.U16 R21, desc[UR24][R24.64] ;  /* 0x0000001818158981 */ /* 0x0002a2000c1e1500 */
[----:B0-----:R-:W-:-:S03]  /*1b0d0*/  LOP3.LUT R77, R3, 0x10, RZ, 0x3c, !PT ;  /* 0x00000010034d7812 */ /* 0x001fc600078e3cff */
[----:B------:R-:W-:Y:S01]  /*1b0e0*/  STS.U16 [R3+UR8+0x9800], R82 ;  /* 0x0098005203007988 */ /* 0x000fe20008000408 */
[----:B-1----:R-:W-:Y:S02]  /*1b0f0*/  @!P0 IMAD.MOV.U32 R24, RZ, RZ, R32 ;  /* 0x000000ffff188224 */ /* 0x002fe400078e0020 */
[----:B------:R-:W-:Y:S01]  /*1b100*/  @!P0 IMAD.MOV.U32 R25, RZ, RZ, R33 ;  /* 0x000000ffff198224 */ /* 0x000fe200078e0021 */
[----:B------:R-:W-:Y:S04]  /*1b110*/  STS.U16 [R3+UR8+0x9c00], R79 ;  /* 0x009c004f03007988 */ /* 0x000fe80008000408 */
[----:B------:R0:W-:Y:S04]  /*1b120*/  STS.U16 [R3+UR8+0xa800], R23 ;  /* 0x00a8001703007988 */ /* 0x0001e80008000408 */
[----:B------:R3:W2:Y:S04]  /*1b130*/  @!P0 LDG.E.U16 R22, desc[UR24][R24.64] ;  /* 0x0000001818168981 */ /* 0x0006a8000c1e1500 */
[----:B------:R1:W-:Y:S01]  /*1b140*/  STS.U16 [R77+UR8+0x8080], R0 ;  /* 0x008080004d007988 */ /* 0x0003e20008000408 */
[----:B0-----:R-:W-:-:S03]  /*1b150*/  PRMT R23, RZ, 0x7610, R23 ;  /* 0x00007610ff177816 */ /* 0x001fc60000000017 */
[----:B-1----:R-:W5:Y:S04]  /*1b160*/  LDL.LU R0, [R1+0x74c] ;  /* 0x00074c0001007983 */ /* 0x002f680000300800 */
[----:B------:R-:W2:Y:S04]  /*1b170*/  LDL R44, [R1+0x390] ;  /* 0x00039000012c7983 */ /* 0x000ea80000100800 */
[----:B------:R-:W2:Y:S04]  /*1b180*/  LDL R43, [R1+0x394] ;  /* 0x00039400012b7983 */ /* 0x000ea80000100800 */
[----:B------:R-:W2:Y:S04]  /*1b190*/  LDL R35, [R1+0x3f4] ;  /* 0x0003f40001237983 */ /* 0x000ea80000100800 */
[----:B------:R-:W2:Y:S04]  /*1b1a0*/  LDL R42, [R1+0x3f0] ;  /* 0x0003f000012a7983 */ /* 0x000ea80000100800 */
[----:B------:R-:W2:Y:S04]  /*1b1b0*/  LDL R33, [R1+0x420] ;  /* 0x0004200001217983 */ /* 0x000ea80000100800 */
[----:B------:R-:W2:Y:S04]  /*1b1c0*/  LDL R32, [R1+0x424] ;  /* 0x0004240001207983 */ /* 0x000ea80000100800 */
[----:B------:R-:W2:Y:S04]  /*1b1d0*/  LDL R47, [R1+0x448] ;  /* 0x00044800012f7983 */ /* 0x000ea80000100800 */
[----:B------:R-:W2:Y:S01]  /*1b1e0*/  LDL R45, [R1+0x44c] ;  /* 0x00044c00012d7983 */ /* 0x000ea20000100800 */
[----:B---3--:R-:W-:-:S02]  /*1b1f0*/  @!P0 IMAD.MOV.U32 R25, RZ, RZ, R29 ;  /* 0x000000ffff198224 */ /* 0x008fc400078e001d */
[----:B----4-:R-:W-:Y:S01]  /*1b200*/  @!P0 IMAD.MOV.U32 R24, RZ, RZ, R28 ;  /* 0x000000ffff188224 */ /* 0x010fe200078e001c */
[----:B------:R-:W3:Y:S04]  /*1b210*/  LDL R29, [R1+0x360] ;  /* 0x00036000011d7983 */ /* 0x000ee80000100800 */
[----:B------:R-:W3:Y:S04]  /*1b220*/  LDL R28, [R1+0x364] ;  /* 0x00036400011c7983 */ /* 0x000ee80000100800 */
[----:B------:R0:W4:Y:S04]  /*1b230*/  @!P0 LDG.E.U16 R23, desc[UR24][R24.64] ;  /* 0x0000001818178981 */ /* 0x000128000c1e1500 */
[----:B------:R-:W-:Y:S04]  /*1b240*/  STS.U16 [R77+UR8+0x8480], R91 ;  /* 0x0084805b4d007988 */ /* 0x000fe80008000408 */
[----:B------:R-:W4:Y:S01]  /*1b250*/  LDL R79, [R1+0x168] ;  /* 0x00016800014f7983 */ /* 0x000f220000100800 */
[----:B0-----:R-:W-:-:S03]  /*1b260*/  PRMT R24, RZ, 0x7610, R24 ;  /* 0x00007610ff187816 */ /* 0x001fc60000000018 */
[----:B------:R-:W4:Y:S04]  /*1b270*/  LDL R82, [R1+0x39c] ;  /* 0x00039c0001527983 */ /* 0x000f280000100800 */
[----:B--2---:R0:W2:Y:S02]  /*1b280*/  @!P0 LDG.E.U16 R24, desc[UR24][R26.64] ;  /* 0x000000181a188981 */ /* 0x0040a4000c1e1500 */
[----:B0-----:R-:W-:Y:S02]  /*1b290*/  @!P0 IMAD.MOV.U32 R26, RZ, RZ, R30 ;  /* 0x000000ffff1a8224 */ /* 0x001fe400078e001e */
[----:B------:R-:W-:Y:S01]  /*1b2a0*/  @!P0 IMAD.MOV.U32 R27, RZ, RZ, R31 ;  /* 0x000000ffff1b8224 */ /* 0x000fe200078e001f */
[----:B------:R-:W2:Y:S04]  /*1b2b0*/  LDL R30, [R1+0x3c4] ;  /* 0x0003c400011e7983 */ /* 0x000ea80000100800 */
[----:B------:R-:W2:Y:S01]  /*1b2c0*/  LDL R31, [R1+0x3c0] ;  /* 0x0003c000011f7983 */ /* 0x000ea20000100800 */
[----:B------:R-:W-:-:S06]  /*1b2d0*/  PRMT R25, RZ, 0x7610, R25 ;  /* 0x00007610ff197816 */ /* 0x000fcc0000000019 */
[----:B------:R0:W4:Y:S02]  /*1b2e0*/  @!P0 LDG.E.U16 R25, desc[UR24][R26.64] ;  /* 0x000000181a198981 */ /* 0x000124000c1e1500 */
[----:B0-----:R-:W-:Y:S02]  /*1b2f0*/  PRMT R26, RZ, 0x7610, R26 ;  /* 0x00007610ff1a7816 */ /* 0x001fe4000000001a */
[----:B------:R-:W-:-:S04]  /*1b300*/  PRMT R27, RZ, 0x7610, R27 ;  /* 0x00007610ff1b7816 */ /* 0x000fc8000000001b */
[----:B---3--:R0:W3:Y:S02]  /*1b310*/  @!P0 LDG.E.U16 R26, desc[UR24][R28.64] ;  /* 0x000000181c1a8981 */ /* 0x0080e4000c1e1500 */
[----:B0-----:R-:W-:Y:S02]  /*1b320*/  @!P0 IMAD.MOV.U32 R28, RZ, RZ, R43 ;  /* 0x000000ffff1c8224 */ /* 0x001fe400078e002b */
[----:B------:R-:W-:Y:S01]  /*1b330*/  @!P0 IMAD.MOV.U32 R29, RZ, RZ, R44 ;  /* 0x000000ffff1d8224 */ /* 0x000fe200078e002c */
[----:B------:R-:W3:Y:S04]  /*1b340*/  LDL R43, [R1+0x124] ;  /* 0x00012400012b7983 */ /* 0x000ee80000100800 */
[----:B------:R0:W3:Y:S04]  /*1b350*/  @!P0 LDG.E.U16 R27, desc[UR24][R28.64] ;  /* 0x000000181c1b8981 */ /* 0x0000e8000c1e1500 */
[----:B------:R-:W3:Y:S01]  /*1b360*/  LDL R44, [R1+0xe4] ;  /* 0x0000e400012c7983 */ /* 0x000ee20000100800 */
[----:B0-----:R-:W-:-:S06]  /*1b370*/  PRMT R28, RZ, 0x7610, R28 ;  /* 0x00007610ff1c7816 */ /* 0x001fcc000000001c */
[----:B--2---:R0:W2:Y:S02]  /*1b380*/  @!P0 LDG.E.U16 R28, desc[UR24][R30.64] ;  /* 0x000000181e1c8981 */ /* 0x0040a4000c1e1500 */
[----:B0-----:R-:W-:Y:S02]  /*1b390*/  @!P0 IMAD.MOV.U32 R30, RZ, RZ, R35 ;  /* 0x000000ffff1e8224 */ /* 0x001fe400078e0023 */
[----:B------:R-:W2:Y:S01]  /*1b3a0*/  LDL R35, [R1+0xe8] ;  /* 0x0000e80001237983 */ /* 0x000ea20000100800 */
[----:B------:R-:W-:-:S03]  /*1b3b0*/  @!P0 IMAD.MOV.U32 R31, RZ, RZ, R42 ;  /* 0x000000ffff1f8224 */ /* 0x000fc600078e002a */
[----:B------:R-:W4:Y:S01]  /*1b3c0*/  LDL R42, [R1+0x128] ;  /* 0x00012800012a7983 */ /* 0x000f220000100800 */
[----:B------:R-:W-:-:S03]  /*1b3d0*/  PRMT R29, RZ, 0x7610, R29 ;  /* 0x00007610ff1d7816 */ /* 0x000fc6000000001d */
[----:B------:R-:W-:Y:S04]  /*1b3e0*/  STS.U16 [R77+UR8+0x8880], R89 ;  /* 0x008880594d007988 */ /* 0x000fe80008000408 */
[----:B------:R-:W-:Y:S04]  /*1b3f0*/  STS.U16 [R77+UR8+0x8c80], R87 ;  /* 0x008c80574d007988 */ /* 0x000fe80008000408 */
[----:B------:R-:W-:Y:S04]  /*1b400*/  STS.U16 [R77+UR8+0x9080], R85 ;  /* 0x009080554d007988 */ /* 0x000fe80008000408 */
[----:B------:R0:W4:Y:S04]  /*1b410*/  @!P0 LDG.E.U16 R29, desc[UR24][R30.64] ;  /* 0x000000181e1d8981 */ /* 0x000128000c1e1500 */
[----:B------:R1:W-:Y:S04]  /*1b420*/  STS.U16 [R77+UR8+0x9480], R83 ;  /* 0x009480534d007988 */ /* 0x0003e80008000408 */
[----:B------:R1:W-:Y:S01]  /*1b430*/  STS.U16 [R77+UR8+0x9880], R81 ;  /* 0x009880514d007988 */ /* 0x0003e20008000408 */
[----:B0-----:R-:W-:-:S03]  /*1b440*/  PRMT R30, RZ, 0x7610, R30 ;  /* 0x00007610ff1e7816 */ /* 0x001fc6000000001e */
[----:B------:R0:W-:Y:S01]  /*1b450*/  STS.U16 [R77+UR8+0x9c80], R78 ;  /* 0x009c804e4d007988 */ /* 0x0001e20008000408 */
[----:B------:R-:W-:-:S03]  /*1b460*/  PRMT R31, RZ, 0x7610, R31 ;  /* 0x00007610ff1f7816 */ /* 0x000fc6000000001f */
[----:B-1----:R-:W4:Y:S04]  /*1b470*/  LDL R83, [R1+0x398] ;  /* 0x0003980001537983 */ /* 0x002f280000100800 */
[----:B------:R-:W4:Y:S04]  /*1b480*/  LDL R81, [R1+0x164] ;  /* 0x0001640001517983 */ /* 0x000f280000100800 */
[----:B------:R-:W-:Y:S04]  /*1b490*/  STS.U16 [R77+UR8+0xa080], R76 ;  /* 0x00a0804c4d007988 */ /* 0x000fe80008000408 */
[----:B------:R1:W4:Y:S04]  /*1b4a0*/  @!P0 LDG.E.U16 R30, desc[UR24][R32.64] ;  /* 0x00000018201e8981 */ /* 0x000328000c1e1500 */
[----:B------:R2:W-:Y:S04]  /*1b4b0*/  STS.U16 [R77+UR8+0xa480], R34 ;  /* 0x00a480224d007988 */ /* 0x0005e80008000408 */
[----:B0-----:R-:W4:Y:S01]  /*1b4c0*/  LDL R78, [R1+0x1ac] ;  /* 0x0001ac00014e7983 */ /* 0x001f220000100800 */
[----:B-1----:R-:W-:-:S02]  /*1b4d0*/  @!P0 IMAD.MOV.U32 R32, RZ, RZ, R45 ;  /* 0x000000ffff208224 */ /* 0x002fc400078e002d */
[----:B------:R-:W-:Y:S01]  /*1b4e0*/  @!P0 IMAD.MOV.U32 R33, RZ, RZ, R47 ;  /* 0x000000ffff218224 */ /* 0x000fe200078e002f */
[----:B------:R-:W4:Y:S04]  /*1b4f0*/  LDL R45, [R1+0x1ec] ;  /* 0x0001ec00012d7983 */ /* 0x000f280000100800 */
[----:B------:R-:W4:Y:S04]  /*1b500*/  LDL R47, [R1+0x1b0] ;  /* 0x0001b000012f7983 */ /* 0x000f280000100800 */
[----:B------:R0:W4:Y:S04]  /*1b510*/  @!P0 LDG.E.U16 R31, desc[UR24][R32.64] ;  /* 0x00000018201f8981 */ /* 0x000128000c1e1500 */
[----:B------:R-:W4:Y:S04]  /*1b520*/  LDL R87, [R1+0x3c8] ;  /* 0x0003c80001577983 */ /* 0x000f280000100800 */
[----:B------:R-:W4:Y:S01]  /*1b530*/  LDL R85, [R1+0x428] ;  /* 0x0004280001557983 */ /* 0x000f220000100800 */
[----:B0-----:R-:W-:Y:S01]  /*1b540*/  PRMT R32, RZ, 0x7610, R32 ;  /* 0x00007610ff207816 */ /* 0x001fe20000000020 */
[----:B--2---:R-:W-:-:S02]  /*1b550*/  @!P0 IMAD.MOV.U32 R34, RZ, RZ, R35 ;  /* 0x000000ffff228224 */ /* 0x004fc400078e0023 */
[----:B---3--:R-:W-:Y:S02]  /*1b560*/  @!P0 IMAD.MOV.U32 R35, RZ, RZ, R44 ;  /* 0x000000ffff238224 */ /* 0x008fe400078e002c */
[----:B------:R-:W2:Y:S04]  /*1b570*/  LDL R44, [R1+0x1f0] ;  /* 0x0001f000012c7983 */ /* 0x000ea80000100800 */
[----:B------:R4:W3:Y:S02]  /*1b580*/  @!P0 LDG.E.U16 R32, desc[UR24][R34.64] ;  /* 0x0000001822208981 */ /* 0x0008e4000c1e1500 */
[----:B----4-:R-:W-:Y:S02]  /*1b590*/  @!P0 IMAD.MOV.U32 R34, RZ, RZ, R42 ;  /* 0x000000ffff228224 */ /* 0x010fe400078e002a */
[----:B------:R-:W-:Y:S01]  /*1b5a0*/  @!P0 IMAD.MOV.U32 R35, RZ, RZ, R43 ;  /* 0x000000ffff238224 */ /* 0x000fe200078e002b */
[----:B------:R-:W4:Y:S04]  /*1b5b0*/  LDL R42, [R1+0x230] ;  /* 0x00023000012a7983 */ /* 0x000f280000100800 */
[----:B------:R-:W3:Y:S01]  /*1b5c0*/  LDL R43, [R1+0x22c] ;  /* 0x00022c00012b7983 */ /* 0x000ee20000100800 */
[----:B------:R-:W-:-:S03]  /*1b5d0*/  PRMT R33, RZ, 0x7610, R33 ;  /* 0x00007610ff217816 */ /* 0x000fc60000000021 */
[----:B------:R0:W-:Y:S04]  /*1b5e0*/  STS.U16 [R77+UR8+0xa880], R37 ;  /* 0x00a880254d007988 */ /* 0x0001e80008000408 */
[----:B------:R1:W3:Y:S04]  /*1b5f0*/  @!P0 LDG.E.U16 R33, desc[UR24][R34.64] ;  /* 0x0000001822218981 */ /* 0x0002e8000c1e1500 */
[----:B------:R1:W-:Y:S01]  /*1b600*/  STS.U16 [R77+UR8+0xac80], R36 ;  /* 0x00ac80244d007988 */ /* 0x0003e20008000408 */
[----:B0-----:R-:W-:-:S03]  /*1b610*/  @!P0 IMAD.MOV.U32 R37, RZ, RZ, R81 ;  /* 0x000000ffff258224 */ /* 0x001fc600078e0051 */
[----:B------:R-:W3:Y:S01]  /*1b620*/  LDL R81, [R1+0x26c] ;  /* 0x00026c0001517983 */ /* 0x000ee20000100800 */
[----:B-1----:R-:W-:Y:S01]  /*1b630*/  PRMT R34, RZ, 0x7610, R34 ;  /* 0x00007610ff227816 */ /* 0x002fe20000000022 */
[----:B------:R-:W-:Y:S02]  /*1b640*/  @!P0 IMAD.MOV.U32 R36, RZ, RZ, R79 ;  /* 0x000000ffff248224 */ /* 0x000fe400078e004f */
[----:B------:R-:W3:Y:S01]  /*1b650*/  LDL R79, [R1+0x270] ;  /* 0x00027000014f7983 */ /* 0x000ee20000100800 */
[----:B------:R-:W-:-:S03]  /*1b660*/  PRMT R35, RZ, 0x7610, R35 ;  /* 0x00007610ff237816 */ /* 0x000fc60000000023 */
[----:B------:R0:W3:Y:S04]  /*1b670*/  @!P0 LDG.E.U16 R34, desc[UR24][R36.64] ;  /* 0x0000001824228981 */ /* 0x0000e8000c1e1500 */
[----:B------:R1:W-:Y:S04]  /*1b680*/  STS.U16 [R77+UR8+0xb080], R39 ;  /* 0x00b080274d007988 */ /* 0x0003e80008000408 */
[----:B------:R2:W-:Y:S01]  /*1b690*/  STS.U16 [R77+UR8+0xb480], R38 ;  /* 0x00b480264d007988 */ /* 0x0005e20008000408 */
[----:B0-----:R-:W-:Y:S02]  /*1b6a0*/  @!P0 IMAD.MOV.U32 R37, RZ, RZ, R78 ;  /* 0x000000ffff258224 */ /* 0x001fe400078e004e */
[----:B------:R-:W-:Y:S01]  /*1b6b0*/  @!P0 IMAD.MOV.U32 R36, RZ, RZ, R47 ;  /* 0x000000ffff248224 */ /* 0x000fe200078e002f */
[----:B------:R-:W3:Y:S01]  /*1b6c0*/  LDL R78, [R1+0x32c] ;  /* 0x00032c00014e7983 */ /* 0x000ee20000100800 */
[----:B-1----:R-:W-:-:S03]  /*1b6d0*/  @!P0 IMAD.MOV.U32 R39, RZ, RZ, R45 ;  /* 0x000000ffff278224 */ /* 0x002fc600078e002d */
[----:B------:R-:W3:Y:S04]  /*1b6e0*/  LDL R45, [R1+0x2ac] ;  /* 0x0002ac00012d7983 */ /* 0x000ee80000100800 */
[----:B------:R0:W3:Y:S04]  /*1b6f0*/  @!P0 LDG.E.U16 R35, desc[UR24][R36.64] ;  /* 0x0000001824238981 */ /* 0x0000e8000c1e1500 */
[----:B------:R-:W3:Y:S01]  /*1b700*/  LDL R47, [R1+0x330] ;  /* 0x00033000012f7983 */ /* 0x000ee20000100800 */
[----:B0-----:R-:W-:Y:S01]  /*1b710*/  PRMT R36, RZ, 0x7610, R36 ;  /* 0x00007610ff247816 */ /* 0x001fe20000000024 */
[----:B--2---:R-:W-:-:S02]  /*1b720*/  @!P0 IMAD.MOV.U32 R38, RZ, RZ, R44 ;  /* 0x000000ffff268224 */ /* 0x004fc400078e002c */
[----:B------:R-:W2:Y:S04]  /*1b730*/  LDL R44, [R1+0x2b0] ;  /* 0x0002b000012c7983 */ /* 0x000ea80000100800 */
[----:B------:R4:W2:Y:S02]  /*1b740*/  @!P0 LDG.E.U16 R36, desc[UR24][R38.64] ;  /* 0x0000001826248981 */ /* 0x0008a4000c1e1500 */
[----:B----4-:R-:W-:Y:S02]  /*1b750*/  @!P0 IMAD.MOV.U32 R38, RZ, RZ, R42 ;  /* 0x000000ffff268224 */ /* 0x010fe400078e002a */
[----:B------:R-:W4:Y:S01]  /*1b760*/  LDL R42, [R1+0x2f0] ;  /* 0x0002f000012a7983 */ /* 0x000f220000100800 */
[----:B---3--:R-:W-:-:S03]  /*1b770*/  @!P0 IMAD.MOV.U32 R39, RZ, RZ, R43 ;  /* 0x000000ffff278224 */ /* 0x008fc600078e002b */
[----:B------:R-:W4:Y:S01]  /*1b780*/  LDL R43, [R1+0x2ec] ;  /* 0x0002ec00012b7983 */ /* 0x000f220000100800 */
[----:B------:R-:W-:-:S03]  /*1b790*/  PRMT R37, RZ, 0x7610, R37 ;  /* 0x00007610ff257816 */ /* 0x000fc60000000025 */
[----:B------:R0:W-:Y:S04]  /*1b7a0*/  STS.U16 [R77+UR8+0xb880], R41 ;  /* 0x00b880294d007988 */ /* 0x0001e80008000408 */
[----:B------:R1:W3:Y:S04]  /*1b7b0*/  @!P0 LDG.E.U16 R37, desc[UR24][R38.64] ;  /* 0x0000001826258981 */ /* 0x0002e8000c1e1500 */
[----:B------:R1:W-:Y:S01]  /*1b7c0*/  STS.U16 [R77+UR8+0xbc80], R40 ;  /* 0x00bc80284d007988 */ /* 0x0003e20008000408 */
[----:B0-----:R-:W-:-:S03]  /*1b7d0*/  @!P0 IMAD.MOV.U32 R41, RZ, RZ, R81 ;  /* 0x000000ffff298224 */ /* 0x001fc600078e0051 */
[----:B------:R-:W3:Y:S01]  /*1b7e0*/  LDL R81, [R1+0x42c] ;  /* 0x00042c0001517983 */ /* 0x000ee20000100800 */
[----:B-1----:R-:W-:Y:S01]  /*1b7f0*/  PRMT R38, RZ, 0x7610, R38 ;  /* 0x00007610ff267816 */ /* 0x002fe20000000026 */
[----:B------:R-:W-:Y:S01]  /*1b800*/  @!P0 IMAD.MOV.U32 R40, RZ, RZ, R79 ;  /* 0x000000ffff288224 */ /* 0x000fe200078e004f */
[----:B------:R-:W-:Y:S01]  /*1b810*/  PRMT R39, RZ, 0x7610, R39 ;  /* 0x00007610ff277816 */ /* 0x000fe20000000027 */
[----:B------:R-:W3:Y:S04]  /*1b820*/  LDL R79, [R1+0x3f8] ;  /* 0x0003f800014f7983 */ /* 0x000ee80000100800 */
[----:B------:R0:W3:Y:S02]  /*1b830*/  @!P0 LDG.E.U16 R38, desc[UR24][R40.64] ;  /* 0x0000001828268981 */ /* 0x0000e4000c1e1500 */
[----:B0-----:R-:W-:-:S02]  /*1b840*/  @!P0 IMAD.MOV.U32 R41, RZ, RZ, R45 ;  /* 0x000000ffff298224 */ /* 0x001fc400078e002d */
[----:B------:R-:W3:Y:S01]  /*1b850*/  LDL R45, [R1+0x368] ;  /* 0x00036800012d7983 */ /* 0x000ee20000100800 */
[----:B--2---:R-:W-:-:S03]  /*1b860*/  @!P0 IMAD.MOV.U32 R40, RZ, RZ, R44 ;  /* 0x000000ffff288224 */ /* 0x004fc600078e002c */
[----:B------:R-:W3:Y:S04]  /*1b870*/  LDL R44, [R1+0x36c] ;  /* 0x00036c00012c7983 */ /* 0x000ee80000100800 */
[----:B------:R0:W2:Y:S02]  /*1b880*/  @!P0 LDG.E.U16 R39, desc[UR24][R40.64] ;  /* 0x0000001828278981 */ /* 0x0000a4000c1e1500 */
[----:B0-----:R-:W-:-:S06]  /*1b890*/  PRMT R40, RZ, 0x7610, R40 ;  /* 0x00007610ff287816 */ /* 0x001fcc0000000028 */
[----:B----4-:R0:W4:Y:S02]  /*1b8a0*/  @!P0 LDG.E.U16 R40, desc[UR24][R42.64] ;  /* 0x000000182a288981 */ /* 0x010124000c1e1500 */
[----:B0-----:R-:W-:Y:S02]  /*1b8b0*/  @!P0 IMAD.MOV.U32 R42, RZ, RZ, R47 ;  /* 0x000000ffff2a8224 */ /* 0x001fe400078e002f */
[----:B------:R-:W2:Y:S01]  /*1b8c0*/  LDL R47, [R1+0x3cc] ;  /* 0x0003cc00012f7983 */ /* 0x000ea20000100800 */
[----:B------:R-:W-:-:S03]  /*1b8d0*/  @!P0 IMAD.MOV.U32 R43, RZ, RZ, R78 ;  /* 0x000000ffff2b8224 */ /* 0x000fc600078e004e */
[----:B------:R-:W4:Y:S01]  /*1b8e0*/  LDL R78, [R1+0x3fc] ;  /* 0x0003fc00014e7983 */ /* 0x000f220000100800 */
[----:B------:R-:W-:Y:S02]  /*1b8f0*/  PRMT R41, RZ, 0x7610, R41 ;  /* 0x00007610ff297816 */ /* 0x000fe40000000029 */
[----:B------:R-:W-:-:S04]  /*1b900*/  LOP3.LUT R77, R3, 0x20, RZ, 0x3c, !PT ;  /* 0x00000020034d7812 */ /* 0x000fc800078e3cff */
[----:B------:R0:W4:Y:S02]  /*1b910*/  @!P0 LDG.E.U16 R41, desc[UR24][R42.64] ;  /* 0x000000182a298981 */ /* 0x000124000c1e1500 */
[----:B0-----:R-:W-:Y:S02]  /*1b920*/  PRMT R42, RZ, 0x7610, R42 ;  /* 0x00007610ff2a7816 */ /* 0x001fe4000000002a */
[----:B------:R-:W-:Y:S01]  /*1b930*/  STS.U16 [R77+UR8+0x8100], R93 ;  /* 0x0081005d4d007988 */ /* 0x000fe20008000408 */
[----:B------:R-:W-:-:S03]  /*1b940*/  PRMT R43, RZ, 0x7610, R43 ;  /* 0x00007610ff2b7816 */ /* 0x000fc6000000002b */
[----:B------:R-:W-:Y:S04]  /*1b950*/  STS.U16 [R77+UR8+0x8500], R90 ;  /* 0x0085005a4d007988 */ /* 0x000fe80008000408 */
[----:B------:R-:W-:Y:S04]  /*1b960*/  STS.U16 [R77+UR8+0x8900], R88 ;  /* 0x008900584d007988 */ /* 0x000fe80008000408 */
[----:B------:R0:W-:Y:S04]  /*1b970*/  STS.U16 [R77+UR8+0x8d00], R86 ;  /* 0x008d00564d007988 */ /* 0x0001e80008000408 */
[----:B------:R1:W-:Y:S04]  /*1b980*/  STS.U16 [R77+UR8+0x9100], R84 ;  /* 0x009100544d007988 */ /* 0x0003e80008000408 */
[----:B------:R2:W-:Y:S04]  /*1b990*/  STS.U16 [R77+UR8+0x9500], R46 ;  /* 0x0095002e4d007988 */ /* 0x0005e80008000408 */
[----:B0-----:R-:W4:Y:S04]  /*1b9a0*/  LDL R86, [R1+0x3a4] ;  /* 0x0003a40001567983 */ /* 0x001f280000100800 */
[----:B-1----:R-:W4:Y:S04]  /*1b9b0*/  LDL R84, [R1+0x170] ;  /* 0x0001700001547983 */ /* 0x002f280000100800 */
[----:B---3--:R0:W3:Y:S02]  /*1b9c0*/  @!P0 LDG.E.U16 R42, desc[UR24][R44.64] ;  /* 0x000000182c2a8981 */ /* 0x0080e4000c1e1500 */
[----:B0-----:R-:W-:-:S02]  /*1b9d0*/  @!P0 IMAD.MOV.U32 R44, RZ, RZ, R82 ;  /* 0x000000ffff2c8224 */ /* 0x001fc400078e0052 */
[----:B------:R-:W-:Y:S01]  /*1b9e0*/  @!P0 IMAD.MOV.U32 R45, RZ, RZ, R83 ;  /* 0x000000ffff2d8224 */ /* 0x000fe200078e0053 */
[----:B------:R-:W3:Y:S04]  /*1b9f0*/  LDL R82, [R1+0x454] ;  /* 0x0004540001527983 */ /* 0x000ee80000100800 */
[----:B------:R0:W3:Y:S04]  /*1ba00*/  @!P0 LDG.E.U16 R43, desc[UR24][R44.64] ;  /* 0x000000182c2b8981 */ /* 0x0000e8000c1e1500 */
[----:B------:R-:W3:Y:S01]  /*1ba10*/  LDL R83, [R1+0x450] ;  /* 0x0004500001537983 */ /* 0x000ee20000100800 */
[----:B0-----:R-:W-:Y:S01]  /*1ba20*/  PRMT R44, RZ, 0x7610, R44 ;  /* 0x00007610ff2c7816 */ /* 0x001fe2000000002c */
[----:B--2---:R-:W-:-:S02]  /*1ba30*/  @!P0 IMAD.MOV.U32 R46, RZ, RZ, R47 ;  /* 0x000000ffff2e8224 */ /* 0x004fc400078e002f */
[----:B------:R-:W-:Y:S01]  /*1ba40*/  @!P0 IMAD.MOV.U32 R47, RZ, RZ, R87 ;  /* 0x000000ffff2f8224 */ /* 0x000fe200078e0057 */
[----:B------:R-:W-:Y:S01]  /*1ba50*/  PRMT R45, RZ, 0x7610, R45 ;  /* 0x00007610ff2d7816 */ /* 0x000fe2000000002d */
[----:B------:R0:W-:Y:S04]  /*1ba60*/  STS.U16 [R77+UR8+0x9900], R80 ;  /* 0x009900504d007988 */ /* 0x0001e80008000408 */
[----:B------:R4:W2:Y:S04]  /*1ba70*/  @!P0 LDG.E.U16 R44, desc[UR24][R46.64] ;  /* 0x000000182e2c8981 */ /* 0x0008a8000c1e1500 */
[----:B------:R-:W2:Y:S04]  /*1ba80*/  LDL R87, [R1+0x3a0] ;  /* 0x0003a00001577983 */ /* 0x000ea80000100800 */
[----:B0-----:R-:W2:Y:S01]  /*1ba90*/  LDL R80, [R1+0x130] ;  /* 0x0001300001507983 */ /* 0x001ea20000100800 */
[----:B----4-:R-:W-:-:S02]  /*1baa0*/  @!P0 IMAD.MOV.U32 R46, RZ, RZ, R78 ;  /* 0x000000ffff2e8224 */ /* 0x010fc400078e004e */
[----:B------:R-:W-:Y:S01]  /*1bab0*/  @!P0 IMAD.MOV.U32 R47, RZ, RZ, R79 ;  /* 0x000000ffff2f8224 */ /* 0x000fe200078e004f */
[----:B------:R-:W4:Y:S04]  /*1bac0*/  LDL R78, [R1+0xf0] ;  /* 0x0000f000014e7983 */ /* 0x000f280000100800 */
[----:B------:R-:W2:Y:S04]  /*1bad0*/  LDL R79, [R1+0xec] ;  /* 0x0000ec00014f7983 */ /* 0x000ea80000100800 */
[----:B------:R0:W2:Y:S04]  /*1bae0*/  @!P0 LDG.E.U16 R45, desc[UR24][R46.64] ;  /* 0x000000182e2d8981 */ /* 0x0000a8000c1e1500 */
[----:B------:R1:W-:Y:S01]  /*1baf0*/  STS.U16 [R77+UR8+0x9d00], R48 ;  /* 0x009d00304d007988 */ /* 0x0003e20008000408 */
[----:B0-----:R-:W-:-:S03]  /*1bb00*/  @!P0 IMAD.MOV.U32 R46, RZ, RZ, R81 ;  /* 0x000000ffff2e8224 */ /* 0x001fc600078e0051 */
[----:B------:R-:W2:Y:S01]  /*1bb10*/  LDL R81, [R1+0x12c] ;  /* 0x00012c0001517983 */ /* 0x000ea20000100800 */
[----:B------:R-:W-:Y:S01]  /*1bb20*/  @!P0 IMAD.MOV.U32 R47, RZ, RZ, R85 ;  /* 0x000000ffff2f8224 */ /* 0x000fe200078e0055 */
[----:B-1----:R-:W-:Y:S02]  /*1bb30*/  PRMT R48, RZ, 0x7610, R48 ;  /* 0x00007610ff307816 */ /* 0x002fe40000000030 */
[----:B------:R-:W2:Y:S04]  /*1bb40*/  LDL R85, [R1+0x16c] ;  /* 0x00016c0001557983 */ /* 0x000ea80000100800 */
[----:B------:R0:W-:Y:S04]  /*1bb50*/  STS.U16 [R77+UR8+0xa100], R56 ;  /* 0x00a100384d007988 */ /* 0x0001e80008000408 */
[----:B------:R3:W2:Y:S01]  /*1bb60*/  @!P0 LDG.E.U16 R48, desc[UR24][R46.64] ;  /* 0x000000182e308981 */ /* 0x0006a2000c1e1500 */
[----:B0-----:R-:W-:Y:S01]  /*1bb70*/  PRMT R56, RZ, 0x7610, R56 ;  /* 0x00007610ff387816 */ /* 0x001fe20000000038 */
[----:B---3--:R-:W-:-:S02]  /*1bb80*/  @!P0 IMAD.MOV.U32 R46, RZ, RZ, R82 ;  /* 0x000000ffff2e8224 */ /* 0x008fc400078e0052 */
[----:B------:R-:W3:Y:S01]  /*1bb90*/  LDL R82, [R1+0x1b8] ;  /* 0x0001b80001527983 */ /* 0x000ee20000100800 */
[----:B------:R-:W-:-:S03]  /*1bba0*/  @!P0 IMAD.MOV.U32 R47, RZ, RZ, R83 ;  /* 0x000000ffff2f8224 */ /* 0x000fc600078e0053 */
[----:B------:R-:W3:Y:S04]  /*1bbb0*/  LDL R83, [R1+0x1b4] ;  /* 0x0001b40001537983 */ /* 0x000ee80000100800 */
[----:B------:R4:W3:Y:S02]  /*1bbc0*/  @!P0 LDG.E.U16 R56, desc[UR24][R46.64] ;  /* 0x000000182e388981 */ /* 0x0008e4000c1e1500 */
[----:B----4-:R-:W-:Y:S02]  /*1bbd0*/  @!P0 IMAD.MOV.U32 R46, RZ, RZ, R78 ;  /* 0x000000ffff2e8224 */ /* 0x010fe400078e004e */
[----:B------:R-:W4:Y:S01]  /*1bbe0*/  LDL R78, [R1+0x1f8] ;  /* 0x0001f800014e7983 */ /* 0x000f220000100800 */
[----:B--2---:R-:W-:-:S03]  /*1bbf0*/  @!P0 IMAD.MOV.U32 R47, RZ, RZ, R79 ;  /* 0x000000ffff2f8224 */ /* 0x004fc600078e004f */
[----:B------:R-:W2:Y:S04]  /*1bc00*/  LDL R79, [R1+0x1f4] ;  /* 0x0001f400014f7983 */ /* 0x000ea80000100800 */
[----:B------:R0:W-:Y:S04]  /*1bc10*/  STS.U16 [R77+UR8+0xa500], R63 ;  /* 0x00a5003f4d007988 */ /* 0x0001e80008000408 */
[----:B------:R1:W-:Y:S01]  /*1bc20*/  STS.U16 [R77+UR8+0xa900], R62 ;  /* 0x00a9003e4d007988 */ /* 0x0003e20008000408 */
[----:B0-----:R-:W-:Y:S02]  /*1bc30*/  PRMT R63, RZ, 0x7610, R63 ;  /* 0x00007610ff3f7816 */ /* 0x001fe4000000003f */
[----:B-1----:R-:W-:-:S04]  /*1bc40*/  PRMT R62, RZ, 0x7610, R62 ;  /* 0x00007610ff3e7816 */ /* 0x002fc8000000003e */
[----:B------:R0:W2:Y:S04]  /*1bc50*/  @!P0 LDG.E.U16 R63, desc[UR24][R46.64] ;  /* 0x000000182e3f8981 */ /* 0x0000a8000c1e1500 */
[----:B------:R1:W-:Y:S01]  /*1bc60*/  STS.U16 [R77+UR8+0xad00], R61 ;  /* 0x00ad003d4d007988 */ /* 0x0003e20008000408 */
[----:B0-----:R-:W-:Y:S02]  /*1bc70*/  @!P0 IMAD.MOV.U32 R46, RZ, RZ, R80 ;  /* 0x000000ffff2e8224 */ /* 0x001fe400078e0050 */
[----:B------:R-:W-:Y:S01]  /*1bc80*/  @!P0 IMAD.MOV.U32 R47, RZ, RZ, R81 ;  /* 0x000000ffff2f8224 */ /* 0x000fe200078e0051 */
[----:B------:R-:W2:Y:S01]  /*1bc90*/  LDL R80, [R1+0x238] ;  /* 0x0002380001507983 */ /* 0x000ea20000100800 */
[----:B-1----:R-:W-:-:S03]  /*1bca0*/  PRMT R61, RZ, 0x7610, R61 ;  /* 0x00007610ff3d7816 */ /* 0x002fc6000000003d */
[----:B------:R0:W2:Y:S04]  /*1bcb0*/  @!P0 LDG.E.U16 R62, desc[UR24][R46.64] ;  /* 0x000000182e3e8981 */ /* 0x0000a8000c1e1500 */
[----:B------:R-:W2:Y:S01]  /*1bcc0*/  LDL R81, [R1+0x234] ;  /* 0x0002340001517983 */ /* 0x000ea20000100800 */
[----:B0-----:R-:W-:Y:S02]  /*1bcd0*/  @!P0 IMAD.MOV.U32 R46, RZ, RZ, R84 ;  /* 0x000000ffff2e8224 */ /* 0x001fe400078e0054 */
[----:B------:R-:W-:Y:S01]  /*1bce0*/  @!P0 IMAD.MOV.U32 R47, RZ, RZ, R85 ;  /* 0x000000ffff2f8224 */ /* 0x000fe200078e0055 */
[----:B------:R0:W-:Y:S04]  /*1bcf0*/  STS.U16 [R77+UR8+0xb100], R60 ;  /* 0x00b1003c4d007988 */ /* 0x0001e80008000408 */
[----:B------:R3:W2:Y:S04]  /*1bd00*/  @!P0 LDG.E.U16 R61, desc[UR24][R46.64] ;  /* 0x000000182e3d8981 */ /* 0x0006a8000c1e1500 */
[----:B------:R-:W2:Y:S01]  /*1bd10*/  LDL R85, [R1+0x274] ;  /* 0x0002740001557983 */ /* 0x000ea20000100800 */
[----:B0-----:R-:W-:-:S03]  /*1bd20*/  PRMT R60, RZ, 0x7610, R60 ;  /* 0x00007610ff3c7816 */ /* 0x001fc6000000003c */
[----:B------:R-:W2:Y:S01]  /*1bd30*/  LDL R84, [R1+0x278] ;  /* 0x0002780001547983 */ /* 0x000ea20000100800 */
[----:B---3--:R-:W-:-:S03]  /*1bd40*/  @!P0 IMAD.MOV.U32 R46, RZ, RZ, R82 ;  /* 0x000000ffff2e8224 */ /* 0x008fc600078e0052 */
[----:B------:R0:W-:Y:S01]  /*1bd50*/  STS.U16 [R77+UR8+0xb500], R59 ;  /* 0x00b5003b4d007988 */ /* 0x0001e20008000408 */
[----:B------:R-:W-:-:S03]  /*1bd60*/  @!P0 IMAD.MOV.U32 R47, RZ, RZ, R83 ;  /* 0x000000ffff2f8224 */ /* 0x000fc600078e0053 */
[----:B------:R-:W3:Y:S04]  /*1bd70*/  LDL R82, [R1+0x2f8] ;  /* 0x0002f80001527983 */ /* 0x000ee80000100800 */
[----:B------:R4:W3:Y:S01]  /*1bd80*/  @!P0 LDG.E.U16 R60, desc[UR24][R46.64] ;  /* 0x000000182e3c8981 */ /* 0x0008e2000c1e1500 */
[----:B0-----:R-:W-:-:S03]  /*1bd90*/  PRMT R59, RZ, 0x7610, R59 ;  /* 0x00007610ff3b7816 */ /* 0x001fc6000000003b */
[----:B------:R0:W-:Y:S04]  /*1bda0*/  STS.U16 [R77+UR8+0xb900], R58 ;  /* 0x00b9003a4d007988 */ /* 0x0001e80008000408 */
[----:B------:R-:W3:Y:S01]  /*1bdb0*/  LDL R83, [R1+0x2f4] ;  /* 0x0002f40001537983 */ /* 0x000ee20000100800 */
[----:B----4-:R-:W-:-:S03]  /*1bdc0*/  @!P0 IMAD.MOV.U32 R46, RZ, RZ, R78 ;  /* 0x000000ffff2e8224 */ /* 0x010fc600078e004e */
[----:B------:R-:W4:Y:S01]  /*1bdd0*/  LDL R78, [R1+0x2b8] ;  /* 0x0002b800014e7983 */ /* 0x000f220000100800 */
[----:B--2---:R-:W-:-:S03]  /*1bde0*/  @!P0 IMAD.MOV.U32 R47, RZ, RZ, R79 ;  /* 0x000000ffff2f8224 */ /* 0x004fc600078e004f */
[----:B------:R-:W2:Y:S01]  /*1bdf0*/  LDL R79, [R1+0x2b4] ;  /* 0x0002b400014f7983 */ /* 0x000ea20000100800 */
[----:B0-----:R-:W-:-:S03]  /*1be00*/  PRMT R58, RZ, 0x7610, R58 ;  /* 0x00007610ff3a7816 */ /* 0x001fc6000000003a */
[----:B------:R0:W3:Y:S04]  /*1be10*/  @!P0 LDG.E.U16 R59, desc[UR24][R46.64] ;  /* 0x000000182e3b8981 */ /* 0x0000e8000c1e1500 */
[----:B------:R1:W-:Y:S02]  /*1be20*/  STS.U16 [R77+UR8+0xbd00], R57 ;  /* 0x00bd00394d007988 */ /* 0x0003e40008000408 */
[----:B-1----:R-:W-:Y:S01]  /*1be30*/  PRMT R57, RZ, 0x7610, R57 ;  /* 0x00007610ff397816 */ /* 0x002fe20000000039 */
[----:B0-----:R-:W-:Y:S02]  /*1be40*/  @!P0 IMAD.MOV.U32 R46, RZ, RZ, R80 ;  /* 0x000000ffff2e8224 */ /* 0x001fe400078e0050 */
[----:B------:R-:W3:Y:S01]  /*1be50*/  LDL R80, [R1+0x338] ;  /* 0x0003380001507983 */ /* 0x000ee20000100800 */
[----:B------:R-:W-:-:S03]  /*1be60*/  @!P0 IMAD.MOV.U32 R47, RZ, RZ, R81 ;  /* 0x000000ffff2f8224 */ /* 0x000fc600078e0051 */
[----:B------:R-:W3:Y:S04]  /*1be70*/  LDL R81, [R1+0x334] ;  /* 0x0003340001517983 */ /* 0x000ee80000100800 */
[----:B------:R0:W3:Y:S02]  /*1be80*/  @!P0 LDG.E.U16 R58, desc[UR24][R46.64] ;  /* 0x000000182e3a8981 */ /* 0x0000e4000c1e1500 */
[----:B0-----:R-:W-:Y:S01]  /*1be90*/  @!P0 IMAD.MOV.U32 R47, RZ, RZ, R85 ;  /* 0x000000ffff2f8224 */ /* 0x001fe200078e0055 */
[----:B------:R-:W-:Y:S01]  /*1bea0*/  LOP3.LUT R77, R3, 0x30, RZ, 0x3c, !PT ;  /* 0x00000030034d7812 */ /* 0x000fe200078e3cff */
[----:B------:R-:W3:Y:S01]  /*1beb0*/  LDL R85, [R1+0x3d0] ;  /* 0x0003d00001557983 */ /* 0x000ee20000100800 */
[----:B------:R-:W-:Y:S01]  /*1bec0*/  @!P0 IMAD.MOV.U32 R46, RZ, RZ, R84 ;  /* 0x000000ffff2e8224 */ /* 0x000fe200078e0054 */
[----:B------:R-:W-:-:S02]  /*1bed0*/  PRMT R76, RZ, 0x7610, R76 ;  /* 0x00007610ff4c7816 */ /* 0x000fc4000000004c */
[----:B------:R-:W3:Y:S04]  /*1bee0*/  LDL R84, [R1+0x3d4] ;  /* 0x0003d40001547983 */ /* 0x000ee80000100800 */
[----:B------:R4:W3:Y:S02]  /*1bef0*/  @!P0 LDG.E.U16 R57, desc[UR24][R46.64] ;  /* 0x000000182e398981 */ /* 0x0008e4000c1e1500 */
[----:B----4-:R-:W-:Y:S02]  /*1bf00*/  @!P0 IMAD.MOV.U32 R46, RZ, RZ, R78 ;  /* 0x000000ffff2e8224 */ /* 0x010fe400078e004e */
[----:B------:R-:W4:Y:S01]  /*1bf10*/  LDL R78, [R1+0x374] ;  /* 0x00037400014e7983 */ /* 0x000f220000100800 */
[----:B--2---:R-:W-:-:S03]  /*1bf20*/  @!P0 IMAD.MOV.U32 R47, RZ, RZ, R79 ;  /* 0x000000ffff2f8224 */ /* 0x004fc600078e004f */
[----:B------:R-:W2:Y:S04]  /*1bf30*/  LDL R79, [R1+0x370] ;  /* 0x00037000014f7983 */ /* 0x000ea80000100800 */
[----:B------:R-:W-:Y:S04]  /*1bf40*/  STS.U16 [R77+UR8+0x8180], R92 ;  /* 0x0081805c4d007988 */ /* 0x000fe80008000408 */
[----:B------:R0:W-:Y:S04]  /*1bf50*/  STS.U16 [R77+UR8+0x8580], R55 ;  /* 0x008580374d007988 */ /* 0x0001e80008000408 */
[----:B------:R3:W2:Y:S01]  /*1bf60*/  @!P0 LDG.E.U16 R76, desc[UR24][R46.64] ;  /* 0x000000182e4c8981 */ /* 0x0006a2000c1e1500 */
[----:B0-----:R-:W-:Y:S01]  /*1bf70*/  PRMT R55, RZ, 0x7610, R55 ;  /* 0x00007610ff377816 */ /* 0x001fe20000000037 */
[----:B---3--:R-:W-:-:S02]  /*1bf80*/  @!P0 IMAD.MOV.U32 R46, RZ, RZ, R82 ;  /* 0x000000ffff2e8224 */ /* 0x008fc400078e0052 */
[----:B------:R-:W-:Y:S01]  /*1bf90*/  @!P0 IMAD.MOV.U32 R47, RZ, RZ, R83 ;  /* 0x000000ffff2f8224 */ /* 0x000fe200078e0053 */
[----:B------:R-:W3:Y:S04]  /*1bfa0*/  LDL R82, [R1+0x404] ;  /* 0x0004040001527983 */ /* 0x000ee80000100800 */
[----:B------:R-:W3:Y:S04]  /*1bfb0*/  LDL R83, [R1+0x400] ;  /* 0x0004000001537983 */ /* 0x000ee80000100800 */
[----:B------:R0:W-:Y:S04]  /*1bfc0*/  STS.U16 [R77+UR8+0x8980], R54 ;  /* 0x008980364d007988 */ /* 0x0001e80008000408 */
[----:B------:R1:W3:Y:S01]  /*1bfd0*/  @!P0 LDG.E.U16 R55, desc[UR24][R46.64] ;  /* 0x000000182e378981 */ /* 0x0002e2000c1e1500 */
[----:B0-----:R-:W-:Y:S01]  /*1bfe0*/  PRMT R54, RZ, 0x7610, R54 ;  /* 0x00007610ff367816 */ /* 0x001fe20000000036 */
[----:B-1----:R-:W-:-:S02]  /*1bff0*/  @!P0 IMAD.MOV.U32 R46, RZ, RZ, R80 ;  /* 0x000000ffff2e8224 */ /* 0x002fc400078e0050 */
[----:B------:R-:W-:Y:S01]  /*1c000*/  @!P0 IMAD.MOV.U32 R47, RZ, RZ, R81 ;  /* 0x000000ffff2f8224 */ /* 0x000fe200078e0051 */
[----:B------:R-:W3:Y:S04]  /*1c010*/  LDL R80, [R1+0x178] ;  /* 0x0001780001507983 */ /* 0x000ee80000100800 */
[----:B------:R-:W3:Y:S04]  /*1c020*/  LDL R81, [R1+0x174] ;  /* 0x0001740001517983 */ /* 0x000ee80000100800 */
[----:B------:R4:W3:Y:S02]  /*1c030*/  @!P0 LDG.E.U16 R54, desc[UR24][R46.64] ;  /* 0x000000182e368981 */ /* 0x0008e4000c1e1500 */
[----:B----4-:R-:W-:-:S02]  /*1c040*/  @!P0 IMAD.MOV.U32 R46, RZ, RZ, R78 ;  /* 0x000000ffff2e8224 */ /* 0x010fc400078e004e */
        /* <DEDUP_REMOVED lines=19> */
[----:B---3--:R-:W-:Y:S02]  /*1c180*/  @!P0 IMAD.MOV.U32 R46, RZ, RZ, R82 ;  /* 0x000000ffff2e8224 */ /* 0x008fe400078e0052 */
[----:B------:R-:W-:Y:S01]  /*1c190*/  @!P0 IMAD.MOV.U32 R47, RZ, RZ, R83 ;  /* 0x000000ffff2f8224 */ /* 0x000fe200078e0053 */
[----:B0-----:R-:W-:-:S04]  /*1c1a0*/  PRMT R49, RZ, 0x7610, R49 ;  /* 0x00007610ff317816 */ /* 0x001fc80000000031 */
[----:B------:R0:W3:Y:S04]  /*1c1b0*/  @!P0 LDG.E.U16 R50, desc[UR24][R46.64] ;  /* 0x000000182e328981 */ /* 0x0000e8000c1e1500 */
[----:B------:R1:W-:Y:S01]  /*1c1c0*/  STS.U16 [R77+UR8+0xa180], R74 ;  /* 0x00a1804a4d007988 */ /* 0x0003e20008000408 */
[----:B0-----:R-:W-:Y:S02]  /*1c1d0*/  @!P0 IMAD.MOV.U32 R46, RZ, RZ, R80 ;  /* 0x000000ffff2e8224 */ /* 0x001fe400078e0050 */
[----:B------:R-:W-:Y:S01]  /*1c1e0*/  @!P0 IMAD.MOV.U32 R47, RZ, RZ, R81 ;  /* 0x000000ffff2f8224 */ /* 0x000fe200078e0051 */
[----:B-1----:R-:W-:-:S04]  /*1c1f0*/  PRMT R74, RZ, 0x7610, R74 ;  /* 0x00007610ff4a7816 */ /* 0x002fc8000000004a */
[----:B------:R4:W3:Y:S02]  /*1c200*/  @!P0 LDG.E.U16 R49, desc[UR24][R46.64] ;  /* 0x000000182e318981 */ /* 0x0008e4000c1e1500 */
[----:B----4-:R-:W-:Y:S02]  /*1c210*/  @!P0 IMAD.MOV.U32 R46, RZ, RZ, R78 ;  /* 0x000000ffff2e8224 */ /* 0x010fe400078e004e */
[----:B--2---:R-:W-:-:S05]  /*1c220*/  @!P0 IMAD.MOV.U32 R47, RZ, RZ, R79 ;  /* 0x000000ffff2f8224 */ /* 0x004fca00078e004f */
[----:B------:R0:W2:Y:S01]  /*1c230*/  @!P0 LDG.E.U16 R74, desc[UR24][R46.64] ;  /* 0x000000182e4a8981 */ /* 0x0000a2000c1e1500 */
[----:B------:R-:W-:-:S03]  /*1c240*/  LOP3.LUT R78, R3, 0x40, RZ, 0x3c, !PT ;  /* 0x00000040034e7812 */ /* 0x000fc600078e3cff */
[----:B------:R-:W-:Y:S04]  /*1c250*/  STS.U16 [R77+UR8+0xa580], R75 ;  /* 0x00a5804b4d007988 */ /* 0x000fe80008000408 */
[----:B------:R-:W-:Y:S04]  /*1c260*/  STS.U16 [R77+UR8+0xa980], R73 ;  /* 0x00a980494d007988 */ /* 0x000fe80008000408 */
[----:B------:R-:W-:Y:S04]  /*1c270*/  STS.U16 [R77+UR8+0xad80], R68 ;  /* 0x00ad80444d007988 */ /* 0x000fe80008000408 */
[----:B------:R-:W-:Y:S04]  /*1c280*/  STS.U16 [R77+UR8+0xb180], R67 ;  /* 0x00b180434d007988 */ /* 0x000fe80008000408 */
[----:B------:R-:W-:Y:S04]  /*1c290*/  STS.U16 [R77+UR8+0xb580], R66 ;  /* 0x00b580424d007988 */ /* 0x000fe80008000408 */
[----:B------:R-:W-:Y:S04]  /*1c2a0*/  STS.U16 [R77+UR8+0xb980], R4 ;  /* 0x00b980044d007988 */ /* 0x000fe80008000408 */
[----:B------:R1:W-:Y:S04]  /*1c2b0*/  STS.U16 [R77+UR8+0xbd80], R5 ;  /* 0x00bd80054d007988 */ /* 0x0003e80008000408 */
[----:B------:R4:W-:Y:S04]  /*1c2c0*/  STS.U16 [R78+UR8+0x8200], R72 ;  /* 0x008200484e007988 */ /* 0x0009e80008000408 */
[----:B------:R4:W-:Y:S04]  /*1c2d0*/  STS.U16 [R78+UR8+0x8600], R71 ;  /* 0x008600474e007988 */ /* 0x0009e80008000408 */
[----:B------:R4:W-:Y:S04]  /*1c2e0*/  STS.U16 [R78+UR8+0x8a00], R70 ;  /* 0x008a00464e007988 */ /* 0x0009e80008000408 */
[----:B------:R4:W-:Y:S04]  /*1c2f0*/  STS.U16 [R78+UR8+0x8e00], R69 ;  /* 0x008e00454e007988 */ /* 0x0009e80008000408 */
[----:B------:R4:W-:Y:S04]  /*1c300*/  STS.U16 [R78+UR8+0x9200], R6 ;  /* 0x009200064e007988 */ /* 0x0009e80008000408 */
[----:B------:R4:W-:Y:S04]  /*1c310*/  STS.U16 [R78+UR8+0x9600], R7 ;  /* 0x009600074e007988 */ /* 0x0009e80008000408 */
[----:B------:R4:W-:Y:S04]  /*1c320*/  STS.U16 [R78+UR8+0x9a00], R8 ;  /* 0x009a00084e007988 */ /* 0x0009e80008000408 */
[----:B------:R4:W-:Y:S01]  /*1c330*/  STS.U16 [R78+UR8+0x9e00], R9 ;  /* 0x009e00094e007988 */ /* 0x0009e20008000408 */
[----:B-1----:R-:W-:-:S03]  /*1c340*/  LOP3.LUT R77, R3, 0x50, RZ, 0x3c, !PT ;  /* 0x00000050034d7812 */ /* 0x002fc600078e3cff */
        /* <DEDUP_REMOVED lines=16> */
[----:B0-----:R-:W-:-:S03]  /*1c450*/  LOP3.LUT R46, R3, 0x60, RZ, 0x3c, !PT ;  /* 0x00000060032e7812 */ /* 0x001fc600078e3cff */
        /* <DEDUP_REMOVED lines=16> */
[----:B------:R-:W-:-:S03]  /*1c560*/  LOP3.LUT R4, R3, 0x70, RZ, 0x3c, !PT ;  /* 0x0000007003047812 */ /* 0x000fc600078e3cff */
        /* <DEDUP_REMOVED lines=21> */
[----:B---3--:R4:W-:Y:S04]  /*1c6c0*/  STS.U16 [R4+UR8+0xb780], R50 ;  /* 0x00b7803204007988 */ /* 0x0089e80008000408 */
[----:B------:R4:W-:Y:S04]  /*1c6d0*/  STS.U16 [R4+UR8+0xbb80], R49 ;  /* 0x00bb803104007988 */ /* 0x0009e80008000408 */
[----:B--2---:R4:W-:Y:S01]  /*1c6e0*/  STS.U16 [R4+UR8+0xbf80], R74 ;  /* 0x00bf804a04007988 */ /* 0x0049e20008000408 */
[----:B------:R0:W-:Y:S06]  /*1c6f0*/  MEMBAR.ALL.CTA ;  /* 0x0000000000007992 */ /* 0x0001ec0000008000 */
[----:B0-----:R-:W0:Y:S01]  /*1c700*/  FENCE.VIEW.ASYNC.S ;  /* 0x00000000000073c6 */ /* 0x001e220000000000 */
[----:B------:R-:W-:-:S04]  /*1c710*/  ULEA UR11, UR67, UR8, 0x3 ;  /* 0x00000008430b7291 */ /* 0x000fc8000f8e18ff */
[----:B------:R-:W-:Y:S01]  /*1c720*/  UIADD3 UR11, UPT, UPT, UR11, 0x18000, URZ ;  /* 0x000180000b0b7890 */ /* 0x000fe2000fffe0ff */
[----:B0-----:R-:W-:Y:S06]  /*1c730*/  BAR.SYNC.DEFER_BLOCKING 0x0 ;  /* 0x0000000000007b1d */ /* 0x001fec0000010000 */
[----:B----4-:R-:W-:Y:S05]  /*1c740*/  BRA.U UP1, `(.L_x_9) ;  /* 0x0000000101807547 */ /* 0x010fea000b800000 */
[----:B------:R-:W-:Y:S01]  /*1c750*/  UMOV UR20, UR12 ;  /* 0x0000000c00147c82 */ /* 0x000fe20008000000 */
[----:B------:R-:W-:Y:S01]  /*1c760*/  UMOV UR21, 0x40004040 ;  /* 0x4000404000157882 */ /* 0x000fe20000000000 */
[----:B------:R-:W-:Y:S01]  /*1c770*/  UMOV UR15, 0x40004040 ;  /* 0x40004040000f7882 */ /* 0x000fe20000000000 */
[----:B------:R-:W-:Y:S01]  /*1c780*/  UMOV UR22, 0x0 ;  /* 0x0000000000167882 */ /* 0x000fe20000000000 */
[----:B------:R-:W-:Y:S01]  /*1c790*/  UMOV UR23, 0x4208490 ;  /* 0x0420849000177882 */ /* 0x000fe20000000000 */
[----:B------:R-:W-:Y:S01]  /*1c7a0*/  UMOV UR52, 0x0 ;  /* 0x0000000000347882 */ /* 0x000fe20000000000 */
[----:B------:R-:W-:Y:S01]  /*1c7b0*/  UMOV UR53, 0x4208490 ;  /* 0x0420849000357882 */ /* 0x000fe20000000000 */
        /* <DEDUP_REMOVED lines=14> */
[----:B------:R-:W-:Y:S01]  /*1c8a0*/  UMOV UR4, UR11 ;  /* 0x0000000b00047c82 */ /* 0x000fe20008000000 */
[----:B------:R-:W-:Y:S01]  /*1c8b0*/  UMOV UR5, URZ ;  /* 0x000000ff00057c82 */ /* 0x000fe20008000000 */
[----:B------:R0:W-:Y:S01]  /*1c8c0*/  UTCHMMA gdesc[UR36], gdesc[UR38], tmem[UR9], tmem[UR58], idesc[UR59], UPT ;  /* 0x00ff3a26240075ea */ /* 0x0001e2000b800009 */
[----:B------:R-:W-:Y:S01]  /*1c8d0*/  UMOV UR64, 0x0 ;  /* 0x0000000000407882 */ /* 0x000fe20000000000 */
[----:B------:R-:W-:Y:S01]  /*1c8e0*/  UMOV UR65, 0x4208490 ;  /* 0x0420849000417882 */ /* 0x000fe20000000000 */
[----:B------:R0:W-:Y:S01]  /*1c8f0*/  UTCHMMA gdesc[UR40], gdesc[UR42], tmem[UR9], tmem[UR60], idesc[UR61], UPT ;  /* 0x00ff3c2a280075ea */ /* 0x0001e2000b800009 */
[----:B------:R-:W-:Y:S01]  /*1c900*/  UMOV UR4, UR4 ;  /* 0x0000000400047c82 */ /* 0x000fe20008000000 */
[----:B------:R0:W-:Y:S01]  /*1c910*/  UTCHMMA gdesc[UR44], gdesc[UR46], tmem[UR9], tmem[UR62], idesc[UR63], UPT ;  /* 0x00ff3e2e2c0075ea */ /* 0x0001e2000b800009 */
[----:B------:R0:W-:Y:S01]  /*1c920*/  UTCHMMA gdesc[UR48], gdesc[UR50], tmem[UR9], tmem[UR64], idesc[UR65], UPT ;  /* 0x00ff4032300075ea */ /* 0x0001e2000b800009 */
[----:B------:R0:W-:Y:S01]  /*1c930*/  UTCBAR [UR4], URZ ;  /* 0x000000ff040073e9 */ /* 0x0001e200080000ff */
[----:B------:R-:W-:Y:S01]  /*1c940*/  NOP ;  /* 0x0000000000007918 */ /* 0x000fe20000000000 */
.L_x_9:
[----:B------:R-:W-:-:S04]  /*1c950*/  UIADD3 UR67, UPT, UPT, UR67, 0x1, URZ ;  /* 0x0000000143437890 */ /* 0x000fc8000fffe0ff */
[----:B------:R-:W-:-:S04]  /*1c960*/  UISETP.GT.AND UP2, UPT, UR67, 0x1, UPT ;  /* 0x000000014300788c */ /* 0x000fc8000bf44270 */
[----:B0-----:R-:W-:Y:S02]  /*1c970*/  USEL UR4, URZ, 0x1, !UP2 ;  /* 0x00000001ff047887 */ /* 0x001fe4000d000000 */
[----:B------:R-:W-:Y:S02]  /*1c980*/  USEL UR67, UR67, URZ, !UP2 ;  /* 0x000000ff43437287 */ /* 0x000fe4000d000000 */
[----:B------:R-:W-:Y:S02]  /*1c990*/  UISETP.NE.U32.AND UP2, UPT, UR6, UR13, UPT ;  /* 0x0000000d0600728c */ /* 0x000fe4000bf45070 */
[----:B------:R-:W-:-:S03]  /*1c9a0*/  ULOP3.LUT UR5, UR7, UR4, URZ, 0x3c, !UPT ;  /* 0x0000000407057292 */ /* 0x000fc6000f8e3cff */
[----:B------:R-:W-:-:S04]  /*1c9b0*/  UMOV UR4, UR7 ;  /* 0x0000000700047c82 */ /* 0x000fc80008000000 */
[----:B------:R-:W-:Y:S01]  /*1c9c0*/  UMOV UR7, UR5 ;  /* 0x0000000500077c82 */ /* 0x000fe20008000000 */
[----:B------:R-:W-:Y:S05]  /*1c9d0*/  BRA.U UP2, `(.L_x_10) ;  /* 0xffffff4d02187547 */ /* 0x000fea000b83ffff */
.L_x_7:
[----:B------:R-:W-:-:S09]  /*1c9e0*/  UISETP.GE.AND UP1, UPT, UR26, 0x80, UPT ;  /* 0x000000801a00788c */ /* 0x000fd2000bf26270 */
[----:B------:R-:W-:Y:S05]  /*1c9f0*/  BRA.U !UP1, `(.L_x_11) ;  /* 0x0000000109107547 */ /* 0x000fea000b800000 */
[----:B------:R-:W-:-:S06]  /*1ca00*/  USHF.L.U32 UR4, UR4, 0x1f, URZ ;  /* 0x0000001f04047899 */ /* 0x000fcc00080006ff */
[----:B------:R-:W-:-:S04]  /*1ca10*/  IMAD.U32 R2, RZ, RZ, UR4 ;  /* 0x00000004ff027e24 */ /* 0x000fc8000f8e00ff */
[----:B------:R-:W1:Y:S02]  /*1ca20*/  SYNCS.PHASECHK.TRANS64.TRYWAIT P0, [UR11], R2 ;  /* 0x00000002ff0075a7 */ /* 0x000e64000800110b */
[----:B-1----:R-:W-:Y:S05]  /*1ca30*/  @!P0 BRA `(.L_x_12) ;  /* 0x00000020008c8947 */ /* 0x002fea0003800000 */
.L_x_11:
[----:B------:R-:W2:Y:S01]  /*1ca40*/  LDL.LU R76, [R1+0x748] ;  /* 0x00074800014c7983 */ /* 0x000ea20000300800 */
[----:B------:R-:W2:Y:S01]  /*1ca50*/  LDCU UR4, c[0x0][0x3b4] ;  /* 0x00007680ff0477ac */ /* 0x000ea20008000800 */
[----:B------:R-:W-:Y:S06]  /*1ca60*/  BAR.SYNC.DEFER_BLOCKING 0x0 ;  /* 0x0000000000007b1d */ /* 0x000fec0000010000 */
[----:B------:R-:W1:Y:S01]  /*1ca70*/  LDCU UR5, c[0x0][0x3b8] ;  /* 0x00007700ff0577ac */ /* 0x000e620008000800 */
[----:B------:R-:W3:Y:S01]  /*1ca80*/  S2R R77, SR_TID.X ;  /* 0x00000000004d7919 */ /* 0x000ee20000002100 */
[----:B------:R-:W4:Y:S01]  /*1ca90*/  LDCU.128 UR12, c[0x0][0x390] ;  /* 0x00007200ff0c77ac */ /* 0x000f220008000c00 */
[----:B------:R-:W0:Y:S01]  /*1caa0*/  S2R R78, SR_TID.X ;  /* 0x00000000004e7919 */ /* 0x000e220000002100 */
[----:B------:R-:W1:Y:S02]  /*1cab0*/  @!P2 SYNCS.CCTL.IV [UR8+0x18000] ;  /* 0x01800000ff00a9b1 */ /* 0x000e640008000008 */
[----:B-1----:R-:W-:Y:S06]  /*1cac0*/  BAR.SYNC.DEFER_BLOCKING 0x0 ;  /* 0x0000000000007b1d */ /* 0x002fec0000010000 */
[----:B0-----:R-:W-:Y:S01]  /*1cad0*/  LDTM.16dp32bit_t0_t15.x64 R4, tmem[UR10] ;  /* 0x0000000a000479ee */ /* 0x001fe20008b00000 */
[----:B------:R-:W0:Y:S01]  /*1cae0*/  LDTM.16dp32bit_t16_t31.x64 R4, tmem[UR10+0x40] ;  /* 0x0000400a000479ee */ /* 0x000e220008b20000 */
[----:B---3--:R-:W-:-:S02]  /*1caf0*/  IMAD.SHL.U32 R2, R77, 0x10, RZ ;  /* 0x000000104d027824 */ /* 0x008fc400078e00ff */
[C---:B------:R-:W-:Y:S02]  /*1cb00*/  IMAD.SHL.U32 R68, R77.reuse, 0x80, RZ ;  /* 0x000000804d447824 */ /* 0x040fe400078e00ff */
[----:B------:R-:W-:Y:S01]  /*1cb10*/  IMAD.SHL.U32 R3, R77, 0x8, RZ ;  /* 0x000000084d037824 */ /* 0x000fe200078e00ff */
[----:B------:R-:W-:Y:S02]  /*1cb20*/  LOP3.LUT R2, R2, 0xf0, RZ, 0xc0, !PT ;  /* 0x000000f002027812 */ /* 0x000fe400078ec0ff */
[----:B------:R-:W-:Y:S02]  /*1cb30*/  LOP3.LUT R69, R68, 0x800, RZ, 0xc0, !PT ;  /* 0x0000080044457812 */ /* 0x000fe400078ec0ff */
[----:B------:R-:W-:Y:S01]  /*1cb40*/  LOP3.LUT R3, R3, 0x300, RZ, 0xc0, !PT ;  /* 0x0000030003037812 */ /* 0x000fe200078ec0ff */
[----:B------:R-:W1:Y:S01]  /*1cb50*/  @!P2 SYNCS.CCTL.IV [UR8+0x18008] ;  /* 0x01800800ff00a9b1 */ /* 0x000e620008000008 */
[----:B------:R-:W-:Y:S01]  /*1cb60*/  IADD3 R2, PT, PT, R2, UR8, R69 ;  /* 0x0000000802027c10 */ /* 0x000fe2000fffe045 */
[----:B------:R-:W-:Y:S01]  /*1cb70*/  NOP ;  /* 0x0000000000007918 */ /* 0x000fe20000000000 */
[----:B------:R-:W-:-:S03]  /*1cb80*/  LOP3.LUT R78, R78, 0x7f, RZ, 0xc0, !PT ;  /* 0x0000007f4e4e7812 */ /* 0x000fc600078ec0ff */
[----:B------:R-:W-:Y:S01]  /*1cb90*/  IMAD.IADD R2, R3, 0x1, R2 ;  /* 0x0000000103027824 */ /* 0x000fe200078e0202 */
[----:B0-----:R-:W-:Y:S02]  /*1cba0*/  F2FP.BF16.F32.PACK_AB R72, R6, R4 ;  /* 0x000000040648723e */ /* 0x001fe400000010ff */
[----:B------:R-:W-:Y:S02]  /*1cbb0*/  F2FP.BF16.F32.PACK_AB R68, R7, R5 ;  /* 0x000000050744723e */ /* 0x000fe400000010ff */
[----:B------:R-:W-:Y:S02]  /*1cbc0*/  F2FP.BF16.F32.PACK_AB R73, R10, R8 ;  /* 0x000000080a49723e */ /* 0x000fe400000010ff */
[----:B------:R-:W-:Y:S02]  /*1cbd0*/  F2FP.BF16.F32.PACK_AB R69, R11, R9 ;  /* 0x000000090b45723e */ /* 0x000fe400000010ff */
[----:B------:R-:W-:Y:S02]  /*1cbe0*/  F2FP.BF16.F32.PACK_AB R74, R14, R12 ;  /* 0x0000000c0e4a723e */ /* 0x000fe400000010ff */
[----:B------:R-:W-:-:S02]  /*1cbf0*/  F2FP.BF16.F32.PACK_AB R75, R18, R16 ;  /* 0x00000010124b723e */ /* 0x000fc400000010ff */
[----:B------:R-:W-:Y:S02]  /*1cc00*/  F2FP.BF16.F32.PACK_AB R70, R15, R13 ;  /* 0x0000000d0f46723e */ /* 0x000fe400000010ff */
[----:B------:R-:W-:Y:S01]  /*1cc10*/  F2FP.BF16.F32.PACK_AB R71, R19, R17 ;  /* 0x000000111347723e */ /* 0x000fe200000010ff */
[----:B-1----:R-:W-:Y:S01]  /*1cc20*/  STS.128 [R2], R72 ;  /* 0x0000004802007388 */ /* 0x002fe20000000c00 */
[----:B------:R-:W-:Y:S02]  /*1cc30*/  LEA R3, R78, UR8, 0x4 ;  /* 0x000000084e037c11 */ /* 0x000fe4000f8e20ff */
[----:B------:R-:W-:Y:S01]  /*1cc40*/  F2FP.BF16.F32.PACK_AB R4, R23, R21 ;  /* 0x000000151704723e */ /* 0x000fe200000010ff */
[----:B------:R-:W-:Y:S01]  /*1cc50*/  STS.128 [R2+0x400], R68 ;  /* 0x0004004402007388 */ /* 0x000fe20000000c00 */
[----:B------:R-:W-:Y:S02]  /*1cc60*/  F2FP.BF16.F32.PACK_AB R21, R26, R24 ;  /* 0x000000181a15723e */ /* 0x000fe400000010ff */
[----:B------:R-:W-:Y:S01]  /*1cc70*/  F2FP.BF16.F32.PACK_AB R5, R27, R25 ;  /* 0x000000191b05723e */ /* 0x000fe200000010ff */
[----:B------:R-:W-:Y:S01]  /*1cc80*/  BAR.SYNC.DEFER_BLOCKING 0x0 ;  /* 0x0000000000007b1d */ /* 0x000fe20000010000 */
[----:B------:R-:W-:-:S02]  /*1cc90*/  F2FP.BF16.F32.PACK_AB R20, R22, R20 ;  /* 0x000000141614723e */ /* 0x000fc400000010ff */
[----:B------:R-:W-:Y:S02]  /*1cca0*/  F2FP.BF16.F32.PACK_AB R22, R30, R28 ;  /* 0x0000001c1e16723e */ /* 0x000fe400000010ff */
[----:B------:R-:W-:Y:S02]  /*1ccb0*/  F2FP.BF16.F32.PACK_AB R6, R31, R29 ;  /* 0x0000001d1f06723e */ /* 0x000fe400000010ff */
[----:B------:R-:W-:Y:S02]  /*1ccc0*/  F2FP.BF16.F32.PACK_AB R23, R34, R32 ;  /* 0x000000202217723e */ /* 0x000fe400000010ff */
[----:B------:R-:W-:Y:S02]  /*1ccd0*/  F2FP.BF16.F32.PACK_AB R7, R35, R33 ;  /* 0x000000212307723e */ /* 0x000fe400000010ff */
[----:B------:R-:W-:Y:S02]  /*1cce0*/  F2FP.BF16.F32.PACK_AB R36, R38, R36 ;  /* 0x000000242624723e */ /* 0x000fe400000010ff */
[----:B------:R-:W-:-:S02]  /*1ccf0*/  F2FP.BF16.F32.PACK_AB R8, R39, R37 ;  /* 0x000000252708723e */ /* 0x000fc400000010ff */
[----:B------:R-:W-:Y:S02]  /*1cd00*/  F2FP.BF16.F32.PACK_AB R37, R42, R40 ;  /* 0x000000282a25723e */ /* 0x000fe400000010ff */
[----:B------:R-:W-:Y:S02]  /*1cd10*/  F2FP.BF16.F32.PACK_AB R9, R43, R41 ;  /* 0x000000292b09723e */ /* 0x000fe400000010ff */
[----:B------:R-:W-:Y:S02]  /*1cd20*/  F2FP.BF16.F32.PACK_AB R38, R46, R44 ;  /* 0x0000002c2e26723e */ /* 0x000fe400000010ff */
[----:B------:R-:W-:Y:S02]  /*1cd30*/  F2FP.BF16.F32.PACK_AB R10, R47, R45 ;  /* 0x0000002d2f0a723e */ /* 0x000fe400000010ff */
[----:B------:R-:W-:Y:S01]  /*1cd40*/  F2FP.BF16.F32.PACK_AB R39, R50, R48 ;  /* 0x000000303227723e */ /* 0x000fe200000010ff */
[----:B------:R-:W0:Y:S01]  /*1cd50*/  LDS.128 R16, [R3] ;  /* 0x0000000003107984 */ /* 0x000e220000000c00 */
[----:B------:R-:W-:-:S02]  /*1cd60*/  F2FP.BF16.F32.PACK_AB R11, R51, R49 ;  /* 0x00000031330b723e */ /* 0x000fc400000010ff */
[----:B------:R-:W-:Y:S01]  /*1cd70*/  SHF.R.U32.HI R41, RZ, 0x6, R77 ;  /* 0x00000006ff297819 */ /* 0x000fe2000001164d */
[----:B------:R-:W-:Y:S01]  /*1cd80*/  LDS.128 R24, [R3+0x800] ;  /* 0x0008000003187984 */ /* 0x000fe20000000c00 */
[----:B------:R-:W-:Y:S02]  /*1cd90*/  F2FP.BF16.F32.PACK_AB R52, R54, R52 ;  /* 0x000000343634723e */ /* 0x000fe400000010ff */
[----:B------:R-:W-:Y:S01]  /*1cda0*/  SGXT.U32 R41, R41, 0x1 ;  /* 0x000000012929781a */ /* 0x000fe20000000000 */
[----:B------:R-:W-:Y:S01]  /*1cdb0*/  BAR.SYNC.DEFER_BLOCKING 0x0 ;  /* 0x0000000000007b1d */ /* 0x000fe20000010000 */
[----:B------:R-:W-:Y:S02]  /*1cdc0*/  F2FP.BF16.F32.PACK_AB R12, R55, R53 ;  /* 0x00000035370c723e */ /* 0x000fe400000010ff */
[----:B-----5:R-:W-:Y:S02]  /*1cdd0*/  LOP3.LUT R43, R0, R41, RZ, 0xfc, !PT ;  /* 0x00000029002b7212 */ /* 0x020fe400078efcff */
[----:B------:R-:W-:-:S02]  /*1cde0*/  F2FP.BF16.F32.PACK_AB R53, R58, R56 ;  /* 0x000000383a35723e */ /* 0x000fc400000010ff */
[----:B------:R-:W-:Y:S02]  /*1cdf0*/  F2FP.BF16.F32.PACK_AB R13, R59, R57 ;  /* 0x000000393b0d723e */ /* 0x000fe400000010ff */
[----:B------:R-:W-:Y:S02]  /*1ce00*/  F2FP.BF16.F32.PACK_AB R54, R62, R60 ;  /* 0x0000003c3e36723e */ /* 0x000fe400000010ff */
[----:B------:R-:W-:Y:S02]  /*1ce10*/  F2FP.BF16.F32.PACK_AB R14, R63, R61 ;  /* 0x0000003d3f0e723e */ /* 0x000fe400000010ff */
[----:B------:R-:W-:Y:S02]  /*1ce20*/  F2FP.BF16.F32.PACK_AB R55, R66, R64 ;  /* 0x000000404237723e */ /* 0x000fe400000010ff */
[----:B------:R-:W-:Y:S02]  /*1ce30*/  F2FP.BF16.F32.PACK_AB R15, R67, R65 ;  /* 0x00000041430f723e */ /* 0x000fe400000010ff */
[C-C-:B------:R-:W-:Y:S01]  /*1ce40*/  LOP3.LUT R42, R0.reuse, 0x2, R41.reuse, 0xfe, !PT ;  /* 0x00000002002a7812 */ /* 0x140fe200078efe29 */
[----:B------:R-:W-:Y:S04]  /*1ce50*/  STS.128 [R2], R20 ;  /* 0x0000001402007388 */ /* 0x000fe80000000c00 */
[----:B------:R1:W-:Y:S01]  /*1ce60*/  STS.128 [R2+0x400], R4 ;  /* 0x0004000402007388 */ /* 0x0003e20000000c00 */
[----:B------:R-:W-:Y:S01]  /*1ce70*/  BAR.SYNC.DEFER_BLOCKING 0x0 ;  /* 0x0000000000007b1d */ /* 0x000fe20000010000 */
[----:B-1----:R-:W-:Y:S01]  /*1ce80*/  IMAD R4, R43, UR5, RZ ;  /* 0x000000052b047c24 */ /* 0x002fe2000f8e02ff */
[----:B------:R-:W-:-:S04]  /*1ce90*/  LOP3.LUT R5, R0, 0x4, R41, 0xfe, !PT ;  /* 0x0000000400057812 */ /* 0x000fc800078efe29 */
[----:B------:R-:W1:Y:S04]  /*1cea0*/  LDS.128 R32, [R3] ;  /* 0x0000000003207984 */ /* 0x000e680000000c00 */
[----:B------:R-:W-:Y:S01]  /*1ceb0*/  LDS.128 R28, [R3+0x800] ;  /* 0x00080000031c7984 */ /* 0x000fe20000000c00 */
[----:B------:R-:W-:Y:S06]  /*1cec0*/  BAR.SYNC.DEFER_BLOCKING 0x0 ;  /* 0x0000000000007b1d */ /* 0x000fec0000010000 */
[----:B------:R3:W-:Y:S04]  /*1ced0*/  STS.128 [R2], R36 ;  /* 0x0000002402007388 */ /* 0x0007e80000000c00 */
[----:B------:R-:W-:Y:S01]  /*1cee0*/  STS.128 [R2+0x400], R8 ;  /* 0x0004000802007388 */ /* 0x000fe20000000c00 */
[----:B------:R-:W-:Y:S01]  /*1cef0*/  BAR.SYNC.DEFER_BLOCKING 0x0 ;  /* 0x0000000000007b1d */ /* 0x000fe20000010000 */
[----:B---3--:R-:W-:-:S05]  /*1cf00*/  IMAD R39, R5, UR5, RZ ;  /* 0x0000000505277c24 */ /* 0x008fca000f8e02ff */
[----:B------:R-:W3:Y:S01]  /*1cf10*/  LDS.128 R8, [R3] ;  /* 0x0000000003087984 */ /* 0x000ee20000000c00 */
[C---:B--2---:R-:W-:Y:S01]  /*1cf20*/  IMAD R40, R76.reuse, UR4, RZ ;  /* 0x000000044c287c24 */ /* 0x044fe2000f8e02ff */
[----:B----4-:R-:W-:-:S04]  /*1cf30*/  ISETP.GE.AND P0, PT, R76, UR14, PT ;  /* 0x0000000e4c007c0c */ /* 0x010fc8000bf06270 */
[----:B------:R-:W-:Y:S02]  /*1cf40*/  LEA R21, P1, R40, UR12, 0x1 ;  /* 0x0000000c28157c11 */ /* 0x000fe4000f8208ff */
[C---:B------:R-:W-:Y:S01]  /*1cf50*/  ISETP.LT.AND P2, PT, R42.reuse, UR15, !P0 ;  /* 0x0000000f2a007c0c */ /* 0x040fe2000c741270 */
[----:B------:R-:W-:Y:S01]  /*1cf60*/  IMAD R42, R42, UR5, RZ ;  /* 0x000000052a2a7c24 */ /* 0x000fe2000f8e02ff */
[----:B------:R-:W-:Y:S02]  /*1cf70*/  LEA.HI.X.SX32 R20, R40, UR13, 0x1, P1 ;  /* 0x0000000d28147c11 */ /* 0x000fe400088f0eff */
[C---:B------:R-:W-:Y:S02]  /*1cf80*/  LEA R22, P4, R4.reuse, R21, 0x1 ;  /* 0x0000001504167211 */ /* 0x040fe400078808ff */
[----:B------:R-:W-:Y:S02]  /*1cf90*/  ISETP.LT.AND P1, PT, R5, UR15, !P0 ;  /* 0x0000000f05007c0c */ /* 0x000fe4000c721270 */
[----:B------:R-:W-:-:S02]  /*1cfa0*/  LEA.HI.X.SX32 R23, R4, R20, 0x1, P4 ;  /* 0x0000001404177211 */ /* 0x000fc400020f0eff */
[----:B------:R-:W-:Y:S01]  /*1cfb0*/  LDS.128 R4, [R3+0x800] ;  /* 0x0008000003047984 */ /* 0x000fe20000000c00 */
[----:B------:R-:W-:Y:S01]  /*1cfc0*/  BAR.SYNC.DEFER_BLOCKING 0x0 ;  /* 0x0000000000007b1d */ /* 0x000fe20000010000 */
[----:B------:R-:W-:Y:S02]  /*1cfd0*/  ISETP.LT.AND P3, PT, R43, UR15, !P0 ;  /* 0x0000000f2b007c0c */ /* 0x000fe4000c761270 */
[----:B------:R-:W-:Y:S02]  /*1cfe0*/  LEA R36, P5, R42, R21, 0x1 ;  /* 0x000000152a247211 */ /* 0x000fe400078a08ff */
[----:B------:R-:W-:Y:S02]  /*1cff0*/  LOP3.LUT R40, R0, 0x6, R41, 0xfe, !PT ;  /* 0x0000000600287812 */ /* 0x000fe400078efe29 */
[----:B------:R-:W-:Y:S02]  /*1d000*/  LEA.HI.X.SX32 R37, R42, R20, 0x1, P5 ;  /* 0x000000142a257211 */ /* 0x000fe400028f0eff */
[----:B0-----:R-:W-:-:S02]  /*1d010*/  PRMT R42, R16, 0x7632, R42 ;  /* 0x00007632102a7816 */ /* 0x001fc4000000002a */
[----:B------:R-:W-:-:S04]  /*1d020*/  LEA R38, P4, R39, R21, 0x1 ;  /* 0x0000001527267211 */ /* 0x000fc800078808ff */
[----:B------:R-:W-:Y:S01]  /*1d030*/  LEA.HI.X.SX32 R39, R39, R20, 0x1, P4 ;  /* 0x0000001427277211 */ /* 0x000fe200020f0eff */
[----:B------:R-:W-:Y:S04]  /*1d040*/  STS.128 [R2], R52 ;  /* 0x0000003402007388 */ /* 0x000fe80000000c00 */
[----:B------:R0:W-:Y:S01]  /*1d050*/  STS.128 [R2+0x400], R12 ;  /* 0x0004000c02007388 */ /* 0x0001e20000000c00 */
[----:B------:R-:W-:Y:S01]  /*1d060*/  BAR.SYNC.DEFER_BLOCKING 0x0 ;  /* 0x0000000000007b1d */ /* 0x000fe20000010000 */
[C-C-:B0-----:R-:W-:Y:S02]  /*1d070*/  LOP3.LUT R2, R0.reuse, 0x8, R41.reuse, 0xfe, !PT ;  /* 0x0000000800027812 */ /* 0x141fe400078efe29 */
[C-C-:B------:R-:W-:Y:S02]  /*1d080*/  LOP3.LUT R14, R0.reuse, 0xc, R41.reuse, 0xfe, !PT ;  /* 0x0000000c000e7812 */ /* 0x140fe400078efe29 */
[----:B------:R-:W-:Y:S01]  /*1d090*/  LOP3.LUT R15, R0, 0xa, R41, 0xfe, !PT ;  /* 0x0000000a000f7812 */ /* 0x000fe200078efe29 */
[----:B------:R0:W-:Y:S01]  /*1d0a0*/  @P3 STG.E.U16 desc[UR24][R22.64], R16 ;  /* 0x0000001016003986 */ /* 0x0001e2000c101518 */
[C---:B------:R-:W-:Y:S01]  /*1d0b0*/  ISETP.LT.AND P3, PT, R2.reuse, UR15, !P0 ;  /* 0x0000000f02007c0c */ /* 0x040fe2000c761270 */
[----:B------:R-:W-:-:S02]  /*1d0c0*/  IMAD R2, R2, UR5, RZ ;  /* 0x0000000502027c24 */ /* 0x000fc4000f8e02ff */
[----:B------:R2:W-:Y:S01]  /*1d0d0*/  @P2 STG.E.U16 desc[UR24][R36.64], R42 ;  /* 0x0000002a24002986 */ /* 0x0005e2000c101518 */
[C---:B------:R-:W-:Y:S01]  /*1d0e0*/  ISETP.LT.AND P2, PT, R40.reuse, UR15, !P0 ;  /* 0x0000000f28007c0c */ /* 0x040fe2000c741270 */
[----:B------:R-:W-:Y:S02]  /*1d0f0*/  IMAD R40, R40, UR5, RZ ;  /* 0x0000000528287c24 */ /* 0x000fe4000f8e02ff */
[----:B------:R4:W-:Y:S01]  /*1d100*/  @P1 STG.E.U16 desc[UR24][R38.64], R17 ;  /* 0x0000001126001986 */ /* 0x0009e2000c101518 */
[C---:B------:R-:W-:Y:S02]  /*1d110*/  ISETP.LT.AND P1, PT, R15.reuse, UR15, !P0 ;  /* 0x0000000f0f007c0c */ /* 0x040fe4000c721270 */
[----:B------:R-:W-:Y:S01]  /*1d120*/  LEA R12, P4, R40, R21, 0x1 ;  /* 0x00000015280c7211 */ /* 0x000fe200078808ff */
[----:B0-----:R-:W-:-:S03]  /*1d130*/  IMAD R23, R15, UR5, RZ ;  /* 0x000000050f177c24 */ /* 0x001fc6000f8e02ff */
[-C--:B------:R-:W-:Y:S01]  /*1d140*/  LEA.HI.X.SX32 R13, R40, R20.reuse, 0x1, P4 ;  /* 0x00000014280d7211 */ /* 0x080fe200020f0eff */
[C---:B--2---:R-:W-:Y:S01]  /*1d150*/  IMAD R36, R14.reuse, UR5, RZ ;  /* 0x000000050e247c24 */ /* 0x044fe2000f8e02ff */
[----:B------:R-:W-:Y:S02]  /*1d160*/  PRMT R37, R17, 0x7632, R37 ;  /* 0x0000763211257816 */ /* 0x000fe40000000025 */
[----:B------:R-:W-:Y:S02]  /*1d170*/  ISETP.LT.AND P4, PT, R14, UR15, !P0 ;  /* 0x0000000f0e007c0c */ /* 0x000fe4000c781270 */
[CC--:B------:R-:W-:Y:S01]  /*1d180*/  LEA R14, P5, R2.reuse, R21.reuse, 0x1 ;  /* 0x00000015020e7211 */ /* 0x0c0fe200078a08ff */
[----:B------:R0:W-:Y:S01]  /*1d190*/  @P2 STG.E.U16 desc[UR24][R12.64], R37 ;  /* 0x000000250c002986 */ /* 0x0001e2000c101518 */
[----:B------:R-:W-:Y:S02]  /*1d1a0*/  LEA R16, P2, R23, R21, 0x1 ;  /* 0x0000001517107211 */ /* 0x000fe400078408ff */
[----:B------:R-:W-:-:S02]  /*1d1b0*/  LEA.HI.X.SX32 R15, R2, R20, 0x1, P5 ;  /* 0x00000014020f7211 */ /* 0x000fc400028f0eff */
[--C-:B------:R-:W-:Y:S02]  /*1d1c0*/  LOP3.LUT R2, R0, 0xe, R41.reuse, 0xfe, !PT ;  /* 0x0000000e00027812 */ /* 0x100fe400078efe29 */
[----:B------:R-:W-:Y:S01]  /*1d1d0*/  LEA R22, P6, R36, R21, 0x1 ;  /* 0x0000001524167211 */ /* 0x000fe200078c08ff */
[----:B------:R2:W-:Y:S01]  /*1d1e0*/  @P3 STG.E.U16 desc[UR24][R14.64], R18 ;  /* 0x000000120e003986 */ /* 0x0005e2000c101518 */
[-C--:B----4-:R-:W-:Y:S02]  /*1d1f0*/  LEA.HI.X.SX32 R17, R23, R20.reuse, 0x1, P2 ;  /* 0x0000001417117211 */ /* 0x090fe400010f0eff */
[----:B------:R-:W-:Y:S02]  /*1d200*/  PRMT R38, R18, 0x7632, R38 ;  /* 0x0000763212267816 */ /* 0x000fe40000000026 */
[C---:B------:R-:W-:Y:S01]  /*1d210*/  ISETP.LT.AND P2, PT, R2.reuse, UR15, !P0 ;  /* 0x0000000f02007c0c */ /* 0x040fe2000c741270 */
[----:B------:R-:W-:Y:S01]  /*1d220*/  IMAD R2, R2, UR5, RZ ;  /* 0x0000000502027c24 */ /* 0x000fe2000f8e02ff */
[----:B------:R-:W-:Y:S01]  /*1d230*/  LEA.HI.X.SX32 R23, R36, R20, 0x1, P6 ;  /* 0x0000001424177211 */ /* 0x000fe200030f0eff */
[----:B------:R4:W-:Y:S01]  /*1d240*/  @P1 STG.E.U16 desc[UR24][R16.64], R38 ;  /* 0x0000002610001986 */ /* 0x0009e2000c101518 */
[----:B0-----:R-:W-:-:S02]  /*1d250*/  LOP3.LUT R13, R0, 0x12, R41, 0xfe, !PT ;  /* 0x00000012000d7812 */ /* 0x001fc400078efe29 */
[C-C-:B------:R-:W-:Y:S01]  /*1d260*/  LOP3.LUT R36, R0.reuse, 0x10, R41.reuse, 0xfe, !PT ;  /* 0x0000001000247812 */ /* 0x140fe200078efe29 */
[----:B------:R0:W-:Y:S01]  /*1d270*/  @P4 STG.E.U16 desc[UR24][R22.64], R19 ;  /* 0x0000001316004986 */ /* 0x0001e2000c101518 */
[----:B--2---:R-:W-:Y:S02]  /*1d280*/  LOP3.LUT R15, R0, 0x14, R41, 0xfe, !PT ;  /* 0x00000014000f7812 */ /* 0x004fe400078efe29 */
[----:B------:R-:W-:Y:S02]  /*1d290*/  LEA R12, P1, R2, R21, 0x1 ;  /* 0x00000015020c7211 */ /* 0x000fe400078208ff */
[C---:B------:R-:W-:Y:S01]  /*1d2a0*/  ISETP.LT.AND P3, PT, R36.reuse, UR15, !P0 ;  /* 0x0000000f24007c0c */ /* 0x040fe2000c761270 */
[----:B------:R-:W-:Y:S01]  /*1d2b0*/  IMAD R36, R36, UR5, RZ ;  /* 0x0000000524247c24 */ /* 0x000fe2000f8e02ff */
[C---:B------:R-:W-:Y:S01]  /*1d2c0*/  ISETP.LT.AND P4, PT, R13.reuse, UR15, !P0 ;  /* 0x0000000f0d007c0c */ /* 0x040fe2000c781270 */
[----:B----4-:R-:W-:Y:S01]  /*1d2d0*/  IMAD R17, R13, UR5, RZ ;  /* 0x000000050d117c24 */ /* 0x010fe2000f8e02ff */
[----:B------:R-:W-:-:S02]  /*1d2e0*/  PRMT R39, R19, 0x7632, R39 ;  /* 0x0000763213277816 */ /* 0x000fc40000000027 */
[----:B------:R-:W-:Y:S01]  /*1d2f0*/  LEA.HI.X.SX32 R13, R2, R20, 0x1, P1 ;  /* 0x00000014020d7211 */ /* 0x000fe200008f0eff */
[----:B------:R-:W-:Y:S01]  /*1d300*/  IMAD R2, R15, UR5, RZ ;  /* 0x000000050f027c24 */ /* 0x000fe2000f8e02ff */
[-C--:B------:R-:W-:Y:S02]  /*1d310*/  LEA R14, P5, R36, R21.reuse, 0x1 ;  /* 0x00000015240e7211 */ /* 0x080fe400078a08ff */
[-C--:B------:R-:W-:Y:S01]  /*1d320*/  LEA R16, P6, R17, R21.reuse, 0x1 ;  /* 0x0000001511107211 */ /* 0x080fe200078c08ff */
[----:B------:R2:W-:Y:S01]  /*1d330*/  @P2 STG.E.U16 desc[UR24][R12.64], R39 ;  /* 0x000000270c002986 */ /* 0x0005e2000c101518 */
[----:B------:R-:W-:Y:S02]  /*1d340*/  LEA R18, P2, R2, R21, 0x1 ;  /* 0x0000001502127211 */ /* 0x000fe400078408ff */
[----:B0-----:R-:W-:Y:S02]  /*1d350*/  LOP3.LUT R22, R0, 0x16, R41, 0xfe, !PT ;  /* 0x0000001600167812 */ /* 0x001fe400078efe29 */
[----:B------:R-:W-:-:S02]  /*1d360*/  ISETP.LT.AND P1, PT, R15, UR15, !P0 ;  /* 0x0000000f0f007c0c */ /* 0x000fc4000c721270 */
[-C--:B------:R-:W-:Y:S02]  /*1d370*/  LEA.HI.X.SX32 R15, R36, R20.reuse, 0x1, P5 ;  /* 0x00000014240f7211 */ /* 0x080fe400028f0eff */
[-C--:B------:R-:W-:Y:S02]  /*1d380*/  LEA.HI.X.SX32 R17, R17, R20.reuse, 0x1, P6 ;  /* 0x0000001411117211 */ /* 0x080fe400030f0eff */
[----:B-1----:R-:W-:Y:S01]  /*1d390*/  PRMT R36, R32, 0x7632, R36 ;  /* 0x0000763220247816 */ /* 0x002fe20000000024 */
[----:B------:R0:W-:Y:S01]  /*1d3a0*/  @P3 STG.E.U16 desc[UR24][R14.64], R32 ;  /* 0x000000200e003986 */ /* 0x0001e2000c101518 */
[----:B------:R-:W-:Y:S01]  /*1d3b0*/  LEA.HI.X.SX32 R19, R2, R20, 0x1, P2 ;  /* 0x0000001402137211 */ /* 0x000fe200010f0eff */
[C---:B------:R-:W-:Y:S01]  /*1d3c0*/  IMAD R2, R22.reuse, UR5, RZ ;  /* 0x0000000516027c24 */ /* 0x040fe2000f8e02ff */
[----:B------:R-:W-:Y:S01]  /*1d3d0*/  ISETP.LT.AND P2, PT, R22, UR15, !P0 ;  /* 0x0000000f16007c0c */ /* 0x000fe2000c741270 */
[----:B------:R1:W-:Y:S01]  /*1d3e0*/  @P4 STG.E.U16 desc[UR24][R16.64], R36 ;  /* 0x0000002410004986 */ /* 0x0003e2000c101518 */
[----:B--2---:R-:W-:-:S02]  /*1d3f0*/  LOP3.LUT R13, R0, 0x18, R41, 0xfe, !PT ;  /* 0x00000018000d7812 */ /* 0x004fc400078efe29 */
[--C-:B------:R-:W-:Y:S01]  /*1d400*/  LOP3.LUT R23, R0, 0x1a, R41.reuse, 0xfe, !PT ;  /* 0x0000001a00177812 */ /* 0x100fe200078efe29 */
[----:B------:R2:W-:Y:S01]  /*1d410*/  @P1 STG.E.U16 desc[UR24][R18.64], R33 ;  /* 0x0000002112001986 */ /* 0x0005e2000c101518 */
[C---:B------:R-:W-:Y:S02]  /*1d420*/  LEA R12, P4, R2.reuse, R21, 0x1 ;  /* 0x00000015020c7211 */ /* 0x040fe400078808ff */
[C---:B------:R-:W-:Y:S01]  /*1d430*/  ISETP.LT.AND P3, PT, R13.reuse, UR15, !P0 ;  /* 0x0000000f0d007c0c */ /* 0x040fe2000c761270 */
[----:B0-----:R-:W-:Y:S01]  /*1d440*/  IMAD R15, R13, UR5, RZ ;  /* 0x000000050d0f7c24 */ /* 0x001fe2000f8e02ff */
[----:B------:R-:W-:Y:S01]  /*1d450*/  LEA.HI.X.SX32 R13, R2, R20, 0x1, P4 ;  /* 0x00000014020d7211 */ /* 0x000fe200020f0eff */
[----:B------:R-:W-:Y:S01]  /*1d460*/  IMAD R2, R23, UR5, RZ ;  /* 0x0000000517027c24 */ /* 0x000fe2000f8e02ff */
[----:B------:R-:W-:Y:S02]  /*1d470*/  LOP3.LUT R22, R0, 0x1c, R41, 0xfe, !PT ;  /* 0x0000001c00167812 */ /* 0x000fe400078efe29 */
[----:B-1----:R-:W-:-:S02]  /*1d480*/  PRMT R17, R33, 0x7632, R17 ;  /* 0x0000763221117816 */ /* 0x002fc40000000011 */
[----:B------:R-:W-:Y:S01]  /*1d490*/  ISETP.LT.AND P1, PT, R23, UR15, !P0 ;  /* 0x0000000f17007c0c */ /* 0x000fe2000c721270 */
[C---:B--2---:R-:W-:Y:S01]  /*1d4a0*/  IMAD R19, R22.reuse, UR5, RZ ;  /* 0x0000000516137c24 */ /* 0x044fe2000f8e02ff */
[----:B------:R-:W-:Y:S01]  /*1d4b0*/  ISETP.LT.AND P4, PT, R22, UR15, !P0 ;  /* 0x0000000f16007c0c */ /* 0x000fe2000c781270 */
[----:B------:R0:W-:Y:S01]  /*1d4c0*/  @P2 STG.E.U16 desc[UR24][R12.64], R17 ;  /* 0x000000110c002986 */ /* 0x0001e2000c101518 */
[-C--:B------:R-:W-:Y:S02]  /*1d4d0*/  LEA R16, P2, R2, R21.reuse, 0x1 ;  /* 0x0000001502107211 */ /* 0x080fe400078408ff */
[-C--:B------:R-:W-:Y:S02]  /*1d4e0*/  LEA R14, P5, R15, R21.reuse, 0x1 ;  /* 0x000000150f0e7211 */ /* 0x080fe400078a08ff */
[----:B------:R-:W-:Y:S02]  /*1d4f0*/  LEA R18, P6, R19, R21, 0x1 ;  /* 0x0000001513127211 */ /* 0x000fe400078c08ff */
[----:B------:R-:W-:-:S02]  /*1d500*/  LEA.HI.X.SX32 R15, R15, R20, 0x1, P5 ;  /* 0x000000140f0f7211 */ /* 0x000fc400028f0eff */
[----:B------:R-:W-:Y:S02]  /*1d510*/  PRMT R23, R34, 0x7632, R23 ;  /* 0x0000763222177816 */ /* 0x000fe40000000017 */
[--C-:B------:R-:W-:Y:S01]  /*1d520*/  LOP3.LUT R22, R0, 0x20, R41.reuse, 0xfe, !PT ;  /* 0x0000002000167812 */ /* 0x100fe200078efe29 */
[----:B------:R1:W-:Y:S01]  /*1d530*/  @P3 STG.E.U16 desc[UR24][R14.64], R34 ;  /* 0x000000220e003986 */ /* 0x0003e2000c101518 */
[-C--:B0-----:R-:W-:Y:S02]  /*1d540*/  LEA.HI.X.SX32 R17, R2, R20.reuse, 0x1, P2 ;  /* 0x0000001402117211 */ /* 0x081fe400010f0eff */
[--C-:B------:R-:W-:Y:S02]  /*1d550*/  LOP3.LUT R2, R0, 0x1e, R41.reuse, 0xfe, !PT ;  /* 0x0000001e00027812 */ /* 0x100fe400078efe29 */
[----:B------:R-:W-:Y:S01]  /*1d560*/  LEA.HI.X.SX32 R19, R19, R20, 0x1, P6 ;  /* 0x0000001413137211 */ /* 0x000fe200030f0eff */
[----:B------:R0:W-:Y:S01]  /*1d570*/  @P1 STG.E.U16 desc[UR24][R16.64], R23 ;  /* 0x0000001710001986 */ /* 0x0001e2000c101518 */
[C---:B------:R-:W-:Y:S01]  /*1d580*/  ISETP.LT.AND P2, PT, R2.reuse, UR15, !P0 ;  /* 0x0000000f02007c0c */ /* 0x040fe2000c741270 */
[----:B------:R-:W-:Y:S01]  /*1d590*/  IMAD R2, R2, UR5, RZ ;  /* 0x0000000502027c24 */ /* 0x000fe2000f8e02ff */
[--C-:B------:R-:W-:Y:S01]  /*1d5a0*/  LOP3.LUT R13, R0, 0x22, R41.reuse, 0xfe, !PT ;  /* 0x00000022000d7812 */ /* 0x100fe200078efe29 */
[----:B------:R2:W-:Y:S01]  /*1d5b0*/  @P4 STG.E.U16 desc[UR24][R18.64], R35 ;  /* 0x0000002312004986 */ /* 0x0005e2000c101518 */
[C---:B------:R-:W-:Y:S01]  /*1d5c0*/  ISETP.LT.AND P3, PT, R22.reuse, UR15, !P0 ;  /* 0x0000000f16007c0c */ /* 0x040fe2000c761270 */
[----:B------:R-:W-:Y:S01]  /*1d5d0*/  IMAD R22, R22, UR5, RZ ;  /* 0x0000000516167c24 */ /* 0x000fe2000f8e02ff */
[----:B-1----:R-:W-:-:S02]  /*1d5e0*/  LOP3.LUT R15, R0, 0x24, R41, 0xfe, !PT ;  /* 0x00000024000f7812 */ /* 0x002fc400078efe29 */
[CC--:B------:R-:W-:Y:S02]  /*1d5f0*/  LEA R12, P1, R2.reuse, R21.reuse, 0x1 ;  /* 0x00000015020c7211 */ /* 0x0c0fe400078208ff */
[C---:B------:R-:W-:Y:S01]  /*1d600*/  ISETP.LT.AND P4, PT, R13.reuse, UR15, !P0 ;  /* 0x0000000f0d007c0c */ /* 0x040fe2000c781270 */
[----:B0-----:R-:W-:Y:S01]  /*1d610*/  IMAD R17, R13, UR5, RZ ;  /* 0x000000050d117c24 */ /* 0x001fe2000f8e02ff */
[----:B------:R-:W-:Y:S02]  /*1d620*/  PRMT R33, R35, 0x7632, R33 ;  /* 0x0000763223217816 */ /* 0x000fe40000000021 */
[-C--:B------:R-:W-:Y:S01]  /*1d630*/  LEA.HI.X.SX32 R13, R2, R20.reuse, 0x1, P1 ;  /* 0x00000014020d7211 */ /* 0x080fe200008f0eff */
[C---:B------:R-:W-:Y:S01]  /*1d640*/  IMAD R2, R15.reuse, UR5, RZ ;  /* 0x000000050f027c24 */ /* 0x040fe2000f8e02ff */
[C---:B------:R-:W-:Y:S02]  /*1d650*/  LEA R14, P5, R22.reuse, R21, 0x1 ;  /* 0x00000015160e7211 */ /* 0x040fe400078a08ff */
[----:B------:R-:W-:Y:S01]  /*1d660*/  ISETP.LT.AND P1, PT, R15, UR15, !P0 ;  /* 0x0000000f0f007c0c */ /* 0x000fe2000c721270 */
[----:B------:R0:W-:Y:S01]  /*1d670*/  @P2 STG.E.U16 desc[UR24][R12.64], R33 ;  /* 0x000000210c002986 */ /* 0x0001e2000c101518 */
[----:B------:R-:W-:-:S02]  /*1d680*/  LEA.HI.X.SX32 R15, R22, R20, 0x1, P5 ;  /* 0x00000014160f7211 */ /* 0x000fc400028f0eff */
[CC--:B------:R-:W-:Y:S02]  /*1d690*/  LEA R16, P6, R17.reuse, R21.reuse, 0x1 ;  /* 0x0000001511107211 */ /* 0x0c0fe400078c08ff */
[----:B--2---:R-:W-:Y:S01]  /*1d6a0*/  LEA R18, P2, R2, R21, 0x1 ;  /* 0x0000001502127211 */ /* 0x004fe200078408ff */
[----:B---3--:R-:W-:Y:S01]  /*1d6b0*/  @P3 STG.E.U16 desc[UR24][R14.64], R8 ;  /* 0x000000080e003986 */ /* 0x008fe2000c101518 */
[----:B------:R-:W-:Y:S02]  /*1d6c0*/  LOP3.LUT R22, R0, 0x26, R41, 0xfe, !PT ;  /* 0x0000002600167812 */ /* 0x000fe400078efe29 */
[-C--:B------:R-:W-:Y:S02]  /*1d6d0*/  LEA.HI.X.SX32 R17, R17, R20.reuse, 0x1, P6 ;  /* 0x0000001411117211 */ /* 0x080fe400030f0eff */
[----:B------:R-:W-:Y:S02]  /*1d6e0*/  PRMT R23, R8, 0x7632, R23 ;  /* 0x0000763208177816 */ /* 0x000fe40000000017 */
[----:B------:R-:W-:Y:S01]  /*1d6f0*/  LEA.HI.X.SX32 R19, R2, R20, 0x1, P2 ;  /* 0x0000001402137211 */ /* 0x000fe200010f0eff */
[C---:B------:R-:W-:Y:S01]  /*1d700*/  IMAD R2, R22.reuse, UR5, RZ ;  /* 0x0000000516027c24 */ /* 0x040fe2000f8e02ff */
[----:B------:R-:W-:Y:S01]  /*1d710*/  ISETP.LT.AND P2, PT, R22, UR15, !P0 ;  /* 0x0000000f16007c0c */ /* 0x000fe2000c741270 */
[----:B------:R1:W-:Y:S01]  /*1d720*/  @P4 STG.E.U16 desc[UR24][R16.64], R23 ;  /* 0x0000001710004986 */ /* 0x0003e2000c101518 */
[----:B0-----:R-:W-:-:S02]  /*1d730*/  LOP3.LUT R12, R0, 0x2c, R41, 0xfe, !PT ;  /* 0x0000002c000c7812 */ /* 0x001fc400078efe29 */
[--C-:B------:R-:W-:Y:S01]  /*1d740*/  LOP3.LUT R13, R0, 0x2a, R41.reuse, 0xfe, !PT ;  /* 0x0000002a000d7812 */ /* 0x100fe200078efe29 */
[----:B------:R0:W-:Y:S01]  /*1d750*/  @P1 STG.E.U16 desc[UR24][R18.64], R9 ;  /* 0x0000000912001986 */ /* 0x0001e2000c101518 */
[----:B------:R-:W-:Y:S02]  /*1d760*/  LEA R22, P4, R2, R21, 0x1 ;  /* 0x0000001502167211 */ /* 0x000fe400078808ff */
[C---:B------:R-:W-:Y:S02]  /*1d770*/  ISETP.LT.AND P1, PT, R13.reuse, UR15, !P0 ;  /* 0x0000000f0d007c0c */ /* 0x040fe4000c721270 */
[----:B------:R-:W-:Y:S02]  /*1d780*/  LOP3.LUT R32, R0, 0x28, R41, 0xfe, !PT ;  /* 0x0000002800207812 */ /* 0x000fe400078efe29 */
[----:B------:R-:W-:Y:S01]  /*1d790*/  PRMT R33, R10, 0x7632, R33 ;  /* 0x000076320a217816 */ /* 0x000fe20000000021 */
[----:B-1----:R-:W-:Y:S01]  /*1d7a0*/  IMAD R17, R13, UR5, RZ ;  /* 0x000000050d117c24 */ /* 0x002fe2000f8e02ff */
[----:B------:R-:W-:Y:S01]  /*1d7b0*/  LEA.HI.X.SX32 R23, R2, R20, 0x1, P4 ;  /* 0x0000001402177211 */ /* 0x000fe200020f0eff */
[C---:B------:R-:W-:Y:S01]  /*1d7c0*/  IMAD R2, R12.reuse, UR5, RZ ;  /* 0x000000050c027c24 */ /* 0x040fe2000f8e02ff */
[----:B------:R-:W-:-:S02]  /*1d7d0*/  ISETP.LT.AND P4, PT, R12, UR15, !P0 ;  /* 0x0000000f0c007c0c */ /* 0x000fc4000c781270 */
[----:B------:R-:W1:Y:S01]  /*1d7e0*/  LDS.128 R12, [R3] ;  /* 0x00000000030c7984 */ /* 0x000e620000000c00 */
[----:B0-----:R-:W-:Y:S02]  /*1d7f0*/  PRMT R19, R9, 0x7632, R19 ;  /* 0x0000763209137816 */ /* 0x001fe40000000013 */
[C---:B------:R-:W-:Y:S01]  /*1d800*/  ISETP.LT.AND P3, PT, R32.reuse, UR15, !P0 ;  /* 0x0000000f20007c0c */ /* 0x040fe2000c761270 */
[----:B------:R-:W-:Y:S01]  /*1d810*/  IMAD R32, R32, UR5, RZ ;  /* 0x0000000520207c24 */ /* 0x000fe2000f8e02ff */
[-C--:B------:R-:W-:Y:S01]  /*1d820*/  LEA R18, P6, R2, R21.reuse, 0x1 ;  /* 0x0000001502127211 */ /* 0x080fe200078c08ff */
[----:B------:R0:W-:Y:S01]  /*1d830*/  @P2 STG.E.U16 desc[UR24][R22.64], R19 ;  /* 0x0000001316002986 */ /* 0x0001e2000c101518 */
[CC--:B------:R-:W-:Y:S02]  /*1d840*/  LEA R16, P2, R17.reuse, R21.reuse, 0x1 ;  /* 0x0000001511107211 */ /* 0x0c0fe400078408ff */
[----:B------:R-:W-:Y:S02]  /*1d850*/  LEA R8, P5, R32, R21, 0x1 ;  /* 0x0000001520087211 */ /* 0x000fe400078a08ff */
[----:B------:R-:W-:-:S02]  /*1d860*/  LEA.HI.X.SX32 R17, R17, R20, 0x1, P2 ;  /* 0x0000001411117211 */ /* 0x000fc400010f0eff */
[-C--:B------:R-:W-:Y:S02]  /*1d870*/  LEA.HI.X.SX32 R9, R32, R20.reuse, 0x1, P5 ;  /* 0x0000001420097211 */ /* 0x080fe400028f0eff */
[--C-:B------:R-:W-:Y:S02]  /*1d880*/  LOP3.LUT R32, R0, 0x32, R41.reuse, 0xfe, !PT ;  /* 0x0000003200207812 */ /* 0x100fe400078efe29 */
[----:B------:R-:W-:Y:S01]  /*1d890*/  PRMT R34, R11, 0x7632, R34 ;  /* 0x000076320b227816 */ /* 0x000fe20000000022 */
[----:B------:R2:W-:Y:S01]  /*1d8a0*/  @P3 STG.E.U16 desc[UR24][R8.64], R10 ;  /* 0x0000000a08003986 */ /* 0x0005e2000c101518 */
[----:B0-----:R-:W-:Y:S02]  /*1d8b0*/  LEA.HI.X.SX32 R19, R2, R20, 0x1, P6 ;  /* 0x0000001402137211 */ /* 0x001fe400030f0eff */
[C-C-:B------:R-:W-:Y:S01]  /*1d8c0*/  LOP3.LUT R2, R0.reuse, 0x2e, R41.reuse, 0xfe, !PT ;  /* 0x0000002e00027812 */ /* 0x140fe200078efe29 */
[----:B------:R0:W-:Y:S01]  /*1d8d0*/  @P1 STG.E.U16 desc[UR24][R16.64], R33 ;  /* 0x0000002110001986 */ /* 0x0001e2000c101518 */
[----:B------:R-:W-:-:S02]  /*1d8e0*/  LOP3.LUT R22, R0, 0x30, R41, 0xfe, !PT ;  /* 0x0000003000167812 */ /* 0x000fc400078efe29 */
[C---:B------:R-:W-:Y:S01]  /*1d8f0*/  ISETP.LT.AND P2, PT, R2.reuse, UR15, !P0 ;  /* 0x0000000f02007c0c */ /* 0x040fe2000c741270 */
[----:B------:R-:W-:Y:S01]  /*1d900*/  IMAD R2, R2, UR5, RZ ;  /* 0x0000000502027c24 */ /* 0x000fe2000f8e02ff */
[C---:B------:R-:W-:Y:S01]  /*1d910*/  ISETP.LT.AND P3, PT, R22.reuse, UR15, !P0 ;  /* 0x0000000f16007c0c */ /* 0x040fe2000c761270 */
[----:B------:R-:W-:Y:S01]  /*1d920*/  IMAD R22, R22, UR5, RZ ;  /* 0x0000000516167c24 */ /* 0x000fe2000f8e02ff */
[----:B------:R-:W-:Y:S01]  /*1d930*/  LOP3.LUT R23, R0, 0x34, R41, 0xfe, !PT ;  /* 0x0000003400177812 */ /* 0x000fe200078efe29 */
[----:B------:R3:W-:Y:S01]  /*1d940*/  @P4 STG.E.U16 desc[UR24][R18.64], R11 ;  /* 0x0000000b12004986 */ /* 0x0007e2000c101518 */
[-C--:B--2---:R-:W-:Y:S02]  /*1d950*/  LEA R8, P1, R2, R21.reuse, 0x1 ;  /* 0x0000001502087211 */ /* 0x084fe400078208ff */
[----:B------:R-:W-:Y:S01]  /*1d960*/  LEA R10, P5, R22, R21, 0x1 ;  /* 0x00000015160a7211 */ /* 0x000fe200078a08ff */
[----:B0-----:R-:W-:Y:S01]  /*1d970*/  IMAD R17, R32, UR5, RZ ;  /* 0x0000000520117c24 */ /* 0x001fe2000f8e02ff */
[----:B------:R-:W-:Y:S01]  /*1d980*/  LEA.HI.X.SX32 R9, R2, R20, 0x1, P1 ;  /* 0x0000001402097211 */ /* 0x000fe200008f0eff */
[----:B------:R-:W-:Y:S01]  /*1d990*/  IMAD R2, R23, UR5, RZ ;  /* 0x0000000517027c24 */ /* 0x000fe2000f8e02ff */
[----:B------:R-:W-:-:S02]  /*1d9a0*/  ISETP.LT.AND P4, PT, R32, UR15, !P0 ;  /* 0x0000000f20007c0c */ /* 0x000fc4000c781270 */
[----:B------:R-:W-:Y:S01]  /*1d9b0*/  ISETP.LT.AND P1, PT, R23, UR15, !P0 ;  /* 0x0000000f17007c0c */ /* 0x000fe2000c721270 */
[----:B------:R0:W-:Y:S01]  /*1d9c0*/  @P2 STG.E.U16 desc[UR24][R8.64], R34 ;  /* 0x0000002208002986 */ /* 0x0001e2000c101518 */
[CC--:B------:R-:W-:Y:S02]  /*1d9d0*/  LEA R16, P6, R17.reuse, R21.reuse, 0x1 ;  /* 0x0000001511107211 */ /* 0x0c0fe400078c08ff */
[-C--:B---3--:R-:W-:Y:S02]  /*1d9e0*/  LEA.HI.X.SX32 R11, R22, R20.reuse, 0x1, P5 ;  /* 0x00000014160b7211 */ /* 0x088fe400028f0eff */
[----:B------:R-:W-:Y:S02]  /*1d9f0*/  LEA R18, P2, R2, R21, 0x1 ;  /* 0x0000001502127211 */ /* 0x000fe400078408ff */
[----:B------:R-:W-:Y:S01]  /*1da00*/  LOP3.LUT R22, R0, 0x36, R41, 0xfe, !PT ;  /* 0x0000003600167812 */ /* 0x000fe200078efe29 */
[----:B-1----:R1:W-:Y:S01]  /*1da10*/  @P3 STG.E.U16 desc[UR24][R10.64], R12 ;  /* 0x0000000c0a003986 */ /* 0x0023e2000c101518 */
[----:B------:R-:W-:-:S02]  /*1da20*/  LEA.HI.X.SX32 R17, R17, R20, 0x1, P6 ;  /* 0x0000001411117211 */ /* 0x000fc400030f0eff */
[----:B------:R-:W-:Y:S02]  /*1da30*/  PRMT R32, R12, 0x7632, R32 ;  /* 0x000076320c207816 */ /* 0x000fe40000000020 */
[----:B------:R-:W-:Y:S01]  /*1da40*/  LEA.HI.X.SX32 R19, R2, R20, 0x1, P2 ;  /* 0x0000001402137211 */ /* 0x000fe200010f0eff */
[C---:B------:R-:W-:Y:S01]  /*1da50*/  IMAD R2, R22.reuse, UR5, RZ ;  /* 0x0000000516027c24 */ /* 0x040fe2000f8e02ff */
[----:B------:R-:W-:Y:S01]  /*1da60*/  ISETP.LT.AND P2, PT, R22, UR15, !P0 ;  /* 0x0000000f16007c0c */ /* 0x000fe2000c741270 */
[----:B------:R2:W-:Y:S01]  /*1da70*/  @P4 STG.E.U16 desc[UR24][R16.64], R32 ;  /* 0x0000002010004986 */ /* 0x0005e2000c101518 */
[C-C-:B0-----:R-:W-:Y:S02]  /*1da80*/  LOP3.LUT R9, R0.reuse, 0x38, R41.reuse, 0xfe, !PT ;  /* 0x0000003800097812 */ /* 0x141fe400078efe29 */
[----:B------:R-:W-:Y:S01]  /*1da90*/  LOP3.LUT R23, R0, 0x3a, R41, 0xfe, !PT ;  /* 0x0000003a00177812 */ /* 0x000fe200078efe29 */
[----:B------:R0:W-:Y:S01]  /*1daa0*/  @P1 STG.E.U16 desc[UR24][R18.64], R13 ;  /* 0x0000000d12001986 */ /* 0x0001e2000c101518 */
[----:B------:R-:W-:Y:S01]  /*1dab0*/  LEA R8, P4, R2, R21, 0x1 ;  /* 0x0000001502087211 */ /* 0x000fe200078808ff */
[C---:B-1----:R-:W-:Y:S01]  /*1dac0*/  IMAD R11, R9.reuse, UR5, RZ ;  /* 0x00000005090b7c24 */ /* 0x042fe2000f8e02ff */
[----:B------:R-:W-:-:S02]  /*1dad0*/  ISETP.LT.AND P3, PT, R9, UR15, !P0 ;  /* 0x0000000f09007c0c */ /* 0x000fc4000c761270 */
[----:B------:R-:W-:Y:S01]  /*1dae0*/  LEA.HI.X.SX32 R9, R2, R20, 0x1, P4 ;  /* 0x0000001402097211 */ /* 0x000fe200020f0eff */
[C---:B------:R-:W-:Y:S01]  /*1daf0*/  IMAD R2, R23.reuse, UR5, RZ ;  /* 0x0000000517027c24 */ /* 0x040fe2000f8e02ff */
[----:B------:R-:W-:Y:S02]  /*1db00*/  LOP3.LUT R22, R0, 0x3c, R41, 0xfe, !PT ;  /* 0x0000003c00167812 */ /* 0x000fe400078efe29 */
[----:B------:R-:W-:Y:S02]  /*1db10*/  ISETP.LT.AND P1, PT, R23, UR15, !P0 ;  /* 0x0000000f17007c0c */ /* 0x000fe4000c721270 */
[C---:B------:R-:W-:Y:S01]  /*1db20*/  ISETP.LT.AND P4, PT, R22.reuse, UR15, !P0 ;  /* 0x0000000f16007c0c */ /* 0x040fe2000c781270 */
[----:B--2---:R-:W-:Y:S01]  /*1db30*/  IMAD R17, R22, UR5, RZ ;  /* 0x0000000516117c24 */ /* 0x004fe2000f8e02ff */
[----:B0-----:R-:W-:Y:S02]  /*1db40*/  PRMT R19, R13, 0x7632, R19 ;  /* 0x000076320d137816 */ /* 0x001fe40000000013 */
[----:B------:R-:W-:-:S02]  /*1db50*/  LEA R10, P5, R11, R21, 0x1 ;  /* 0x000000150b0a7211 */ /* 0x000fc400078a08ff */
[-C--:B------:R-:W-:Y:S01]  /*1db60*/  LEA R16, P6, R17, R21.reuse, 0x1 ;  /* 0x0000001511107211 */ /* 0x080fe200078c08ff */
[----:B------:R0:W-:Y:S01]  /*1db70*/  @P2 STG.E.U16 desc[UR24][R8.64], R19 ;  /* 0x0000001308002986 */ /* 0x0001e2000c101518 */
[C---:B------:R-:W-:Y:S02]  /*1db80*/  LEA R12, P2, R2.reuse, R21, 0x1 ;  /* 0x00000015020c7211 */ /* 0x040fe400078408ff */
[-C--:B------:R-:W-:Y:S02]  /*1db90*/  LEA.HI.X.SX32 R11, R11, R20.reuse, 0x1, P5 ;  /* 0x000000140b0b7211 */ /* 0x080fe400028f0eff */
[----:B------:R-:W-:Y:S02]  /*1dba0*/  LEA.HI.X.SX32 R13, R2, R20, 0x1, P2 ;  /* 0x00000014020d7211 */ /* 0x000fe400010f0eff */
[----:B------:R-:W-:Y:S01]  /*1dbb0*/  LOP3.LUT R2, R0, 0x3e, R41, 0xfe, !PT ;  /* 0x0000003e00027812 */ /* 0x000fe200078efe29 */
[----:B------:R1:W-:Y:S01]  /*1dbc0*/  @P3 STG.E.U16 desc[UR24][R10.64], R14 ;  /* 0x0000000e0a003986 */ /* 0x0003e2000c101518 */
[----:B------:R-:W-:-:S02]  /*1dbd0*/  PRMT R22, R14, 0x7632, R22 ;  /* 0x000076320e167816 */ /* 0x000fc40000000016 */
[C---:B------:R-:W-:Y:S01]  /*1dbe0*/  ISETP.LT.AND P2, PT, R2.reuse, UR15, !P0 ;  /* 0x0000000f02007c0c */ /* 0x040fe2000c741270 */
[----:B------:R-:W-:Y:S01]  /*1dbf0*/  IMAD R2, R2, UR5, RZ ;  /* 0x0000000502027c24 */ /* 0x000fe2000f8e02ff */
[----:B------:R-:W-:Y:S01]  /*1dc00*/  LEA.HI.X.SX32 R17, R17, R20, 0x1, P6 ;  /* 0x0000001411117211 */ /* 0x000fe200030f0eff */
[----:B------:R2:W-:Y:S01]  /*1dc10*/  @P1 STG.E.U16 desc[UR24][R12.64], R22 ;  /* 0x000000160c001986 */ /* 0x0005e2000c101518 */
[C-C-:B0-----:R-:W-:Y:S02]  /*1dc20*/  LOP3.LUT R9, R0.reuse, 0x42, R41.reuse, 0xfe, !PT ;  /* 0x0000004200097812 */ /* 0x141fe400078efe29 */
[--C-:B------:R-:W-:Y:S01]  /*1dc30*/  LOP3.LUT R18, R0, 0x40, R41.reuse, 0xfe, !PT ;  /* 0x0000004000127812 */ /* 0x100fe200078efe29 */
[----:B------:R0:W-:Y:S01]  /*1dc40*/  @P4 STG.E.U16 desc[UR24][R16.64], R15 ;  /* 0x0000000f10004986 */ /* 0x0001e2000c101518 */
[----:B------:R-:W-:Y:S02]  /*1dc50*/  LEA R8, P1, R2, R21, 0x1 ;  /* 0x0000001502087211 */ /* 0x000fe400078208ff */
[----:B-1----:R-:W-:-:S02]  /*1dc60*/  LOP3.LUT R11, R0, 0x44, R41, 0xfe, !PT ;  /* 0x00000044000b7812 */ /* 0x002fc400078efe29 */
[C---:B------:R-:W-:Y:S01]  /*1dc70*/  ISETP.LT.AND P3, PT, R18.reuse, UR15, !P0 ;  /* 0x0000000f12007c0c */ /* 0x040fe2000c761270 */
[----:B------:R-:W-:Y:S01]  /*1dc80*/  IMAD R18, R18, UR5, RZ ;  /* 0x0000000512127c24 */ /* 0x000fe2000f8e02ff */
[C---:B------:R-:W-:Y:S01]  /*1dc90*/  ISETP.LT.AND P4, PT, R9.reuse, UR15, !P0 ;  /* 0x0000000f09007c0c */ /* 0x040fe2000c781270 */
[----:B--2---:R-:W-:Y:S01]  /*1dca0*/  IMAD R13, R9, UR5, RZ ;  /* 0x00000005090d7c24 */ /* 0x004fe2000f8e02ff */
[----:B------:R-:W-:Y:S02]  /*1dcb0*/  PRMT R23, R15, 0x7632, R23 ;  /* 0x000076320f177816 */ /* 0x000fe40000000017 */
[----:B------:R-:W-:Y:S01]  /*1dcc0*/  LEA.HI.X.SX32 R9, R2, R20, 0x1, P1 ;  /* 0x0000001402097211 */ /* 0x000fe200008f0eff */
[----:B------:R-:W-:Y:S01]  /*1dcd0*/  IMAD R2, R11, UR5, RZ ;  /* 0x000000050b027c24 */ /* 0x000fe2000f8e02ff */
[-C--:B------:R-:W-:Y:S02]  /*1dce0*/  LEA R10, P5, R18, R21.reuse, 0x1 ;  /* 0x00000015120a7211 */ /* 0x080fe400078a08ff */
[-C--:B------:R-:W-:Y:S01]  /*1dcf0*/  LEA R12, P6, R13, R21.reuse, 0x1 ;  /* 0x000000150d0c7211 */ /* 0x080fe200078c08ff */
[----:B------:R1:W-:Y:S01]  /*1dd00*/  @P2 STG.E.U16 desc[UR24][R8.64], R23 ;  /* 0x0000001708002986 */ /* 0x0003e2000c101518 */
[----:B------:R-:W-:-:S02]  /*1dd10*/  LEA R14, P2, R2, R21, 0x1 ;  /* 0x00000015020e7211 */ /* 0x000fc400078408ff */
[--C-:B0-----:R-:W-:Y:S02]  /*1dd20*/  LOP3.LUT R16, R0, 0x46, R41.reuse, 0xfe, !PT ;  /* 0x0000004600107812 */ /* 0x101fe400078efe29 */
[----:B------:R-:W-:Y:S02]  /*1dd30*/  ISETP.LT.AND P1, PT, R11, UR15, !P0 ;  /* 0x0000000f0b007c0c */ /* 0x000fe4000c721270 */
[-C--:B------:R-:W-:Y:S02]  /*1dd40*/  LEA.HI.X.SX32 R11, R18, R20.reuse, 0x1, P5 ;  /* 0x00000014120b7211 */ /* 0x080fe400028f0eff */
[-C--:B------:R-:W-:Y:S02]  /*1dd50*/  LEA.HI.X.SX32 R13, R13, R20.reuse, 0x1, P6 ;  /* 0x000000140d0d7211 */ /* 0x080fe400030f0eff */
[----:B------:R-:W-:Y:S01]  /*1dd60*/  PRMT R18, R24, 0x7632, R18 ;  /* 0x0000763218127816 */ /* 0x000fe20000000012 */
[----:B------:R0:W-:Y:S01]  /*1dd70*/  @P3 STG.E.U16 desc[UR24][R10.64], R24 ;  /* 0x000000180a003986 */ /* 0x0001e2000c101518 */
[----:B------:R-:W-:Y:S01]  /*1dd80*/  LEA.HI.X.SX32 R15, R2, R20, 0x1, P2 ;  /* 0x00000014020f7211 */ /* 0x000fe200010f0eff */
[C---:B------:R-:W-:Y:S01]  /*1dd90*/  IMAD R2, R16.reuse, UR5, RZ ;  /* 0x0000000510027c24 */ /* 0x040fe2000f8e02ff */
[----:B------:R-:W-:Y:S01]  /*1dda0*/  ISETP.LT.AND P2, PT, R16, UR15, !P0 ;  /* 0x0000000f10007c0c */ /* 0x000fe2000c741270 */
[----:B------:R2:W-:Y:S01]  /*1ddb0*/  @P4 STG.E.U16 desc[UR24][R12.64], R18 ;  /* 0x000000120c004986 */ /* 0x0005e2000c101518 */
[----:B-1----:R-:W-:-:S02]  /*1ddc0*/  LOP3.LUT R9, R0, 0x48, R41, 0xfe, !PT ;  /* 0x0000004800097812 */ /* 0x002fc400078efe29 */
        /* <DEDUP_REMOVED lines=8> */
[----:B--2---:R-:W-:-:S02]  /*1de50*/  PRMT R13, R25, 0x7632, R13 ;  /* 0x00007632190d7816 */ /* 0x004fc4000000000d */
[----:B------:R-:W-:Y:S01]  /*1de60*/  ISETP.LT.AND P1, PT, R17, UR15, !P0 ;  /* 0x0000000f11007c0c */ /* 0x000fe2000c721270 */
[C---:B-1----:R-:W-:Y:S01]  /*1de70*/  IMAD R15, R16.reuse, UR5, RZ ;  /* 0x00000005100f7c24 */ /* 0x042fe2000f8e02ff */
        /* <DEDUP_REMOVED lines=32> */
[----:B------:R1:W-:Y:S01]  /*1e080*/  @P3 STG.E.U16 desc[UR24][R10.64], R28 ;  /* 0x0000001c0a003986 */ /* 0x0003e2000c101518 */
        /* <DEDUP_REMOVED lines=10> */
[C---:B------:R-:W-:Y:S01]  /*1e130*/  LEA R8, P4, R2.reuse, R21, 0x1 ;  /* 0x0000001502087211 */ /* 0x040fe200078808ff */
[C---:B-1----:R-:W-:Y:S01]  /*1e140*/  IMAD R11, R9.reuse, UR5, RZ ;  /* 0x00000005090b7c24 */ /* 0x042fe2000f8e02ff */
[----:B------:R-:W-:Y:S02]  /*1e150*/  ISETP.LT.AND P3, PT, R9, UR15, !P0 ;  /* 0x0000000f09007c0c */ /* 0x000fe4000c761270 */
[----:B------:R-:W-:Y:S01]  /*1e160*/  LEA.HI.X.SX32 R9, R2, R20, 0x1, P4 ;  /* 0x0000001402097211 */ /* 0x000fe200020f0eff */
[----:B------:R-:W-:Y:S01]  /*1e170*/  IMAD R2, R17, UR5, RZ ;  /* 0x0000000511027c24 */ /* 0x000fe2000f8e02ff */
[----:B------:R-:W-:Y:S02]  /*1e180*/  LOP3.LUT R16, R0, 0x5c, R41, 0xfe, !PT ;  /* 0x0000005c00107812 */ /* 0x000fe400078efe29 */
[----:B--2---:R-:W-:-:S02]  /*1e190*/  PRMT R13, R29, 0x7632, R13 ;  /* 0x000076321d0d7816 */ /* 0x004fc4000000000d */
[----:B------:R-:W-:Y:S01]  /*1e1a0*/  ISETP.LT.AND P1, PT, R17, UR15, !P0 ;  /* 0x0000000f11007c0c */ /* 0x000fe2000c721270 */
[C---:B0-----:R-:W-:Y:S01]  /*1e1b0*/  IMAD R15, R16.reuse, UR5, RZ ;  /* 0x00000005100f7c24 */ /* 0x041fe2000f8e02ff */
        /* <DEDUP_REMOVED lines=32> */
[----:B------:R-:W-:Y:S01]  /*1e3c0*/  @P3 STG.E.U16 desc[UR24][R10.64], R4 ;  /* 0x000000040a003986 */ /* 0x000fe2000c101518 */
        /* <DEDUP_REMOVED lines=11> */
[----:B------:R-:W-:Y:S02]  /*1e480*/  LOP3.LUT R18, R0, 0x68, R41, 0xfe, !PT ;  /* 0x0000006800127812 */ /* 0x000fe400078efe29 */
[C---:B------:R-:W-:Y:S02]  /*1e490*/  ISETP.LT.AND P1, PT, R9.reuse, UR15, !P0 ;  /* 0x0000000f09007c0c */ /* 0x040fe4000c721270 */
[----:B------:R-:W-:Y:S01]  /*1e4a0*/  ISETP.LT.AND P3, PT, R18, UR15, !P0 ;  /* 0x0000000f12007c0c */ /* 0x000fe2000c761270 */
[----:B-1----:R-:W-:Y:S01]  /*1e4b0*/  IMAD R13, R9, UR5, RZ ;  /* 0x00000005090d7c24 */ /* 0x002fe2000f8e02ff */
[----:B------:R-:W-:Y:S01]  /*1e4c0*/  LEA.HI.X.SX32 R17, R2, R20, 0x1, P4 ;  /* 0x0000001402117211 */ /* 0x000fe200020f0eff */
[C---:B------:R-:W-:Y:S01]  /*1e4d0*/  IMAD R2, R8.reuse, UR5, RZ ;  /* 0x0000000508027c24 */ /* 0x040fe2000f8e02ff */
[----:B------:R-:W-:Y:S01]  /*1e4e0*/  ISETP.LT.AND P4, PT, R8, UR15, !P0 ;  /* 0x0000000f08007c0c */ /* 0x000fe2000c781270 */
[----:B------:R-:W-:Y:S01]  /*1e4f0*/  IMAD R18, R18, UR5, RZ ;  /* 0x0000000512127c24 */ /* 0x000fe2000f8e02ff */
[----:B------:R1:W2:Y:S01]  /*1e500*/  LDS.128 R8, [R3+0x800] ;  /* 0x0008000003087984 */ /* 0x0002a20000000c00 */
[----:B0-----:R-:W-:-:S02]  /*1e510*/  PRMT R15, R5, 0x7632, R15 ;  /* 0x00007632050f7816 */ /* 0x001fc4000000000f */
[-C--:B------:R-:W-:Y:S02]  /*1e520*/  LEA R14, P6, R2, R21.reuse, 0x1 ;  /* 0x00000015020e7211 */ /* 0x080fe400078c08ff */
[CC--:B------:R-:W-:Y:S01]  /*1e530*/  LEA R4, P5, R18.reuse, R21.reuse, 0x1 ;  /* 0x0000001512047211 */ /* 0x0c0fe200078a08ff */
[----:B------:R0:W-:Y:S01]  /*1e540*/  @P2 STG.E.U16 desc[UR24][R16.64], R15 ;  /* 0x0000000f10002986 */ /* 0x0001e2000c101518 */
[C---:B------:R-:W-:Y:S02]  /*1e550*/  LEA R12, P2, R13.reuse, R21, 0x1 ;  /* 0x000000150d0c7211 */ /* 0x040fe400078408ff */
[-C--:B------:R-:W-:Y:S02]  /*1e560*/  LEA.HI.X.SX32 R5, R18, R20.reuse, 0x1, P5 ;  /* 0x0000001412057211 */ /* 0x080fe400028f0eff */
[----:B------:R-:W-:Y:S02]  /*1e570*/  LEA.HI.X.SX32 R13, R13, R20, 0x1, P2 ;  /* 0x000000140d0d7211 */ /* 0x000fe400010f0eff */
[C-C-:B-1----:R-:W-:Y:S01]  /*1e580*/  LOP3.LUT R3, R0.reuse, 0x6e, R41.reuse, 0xfe, !PT ;  /* 0x0000006e00037812 */ /* 0x142fe200078efe29 */
[----:B------:R1:W-:Y:S01]  /*1e590*/  @P3 STG.E.U16 desc[UR24][R4.64], R6 ;  /* 0x0000000604003986 */ /* 0x0003e2000c101518 */
[----:B------:R-:W-:-:S02]  /*1e5a0*/  LOP3.LUT R18, R0, 0x7e, R41, 0xfe, !PT ;  /* 0x0000007e00127812 */ /* 0x000fc400078efe29 */
[----:B------:R-:W-:Y:S02]  /*1e5b0*/  LOP3.LUT R19, R0, 0x7c, R41, 0xfe, !PT ;  /* 0x0000007c00137812 */ /* 0x000fe400078efe29 */
[----:B0-----:R-:W-:Y:S02]  /*1e5c0*/  PRMT R17, R6, 0x7632, R17 ;  /* 0x0000763206117816 */ /* 0x001fe40000000011 */
[-C--:B------:R-:W-:Y:S02]  /*1e5d0*/  LEA.HI.X.SX32 R15, R2, R20.reuse, 0x1, P6 ;  /* 0x00000014020f7211 */ /* 0x080fe400030f0eff */
[C-C-:B------:R-:W-:Y:S01]  /*1e5e0*/  LOP3.LUT R16, R0.reuse, 0x70, R41.reuse, 0xfe, !PT ;  /* 0x0000007000107812 */ /* 0x140fe200078efe29 */
[----:B------:R0:W-:Y:S01]  /*1e5f0*/  @P1 STG.E.U16 desc[UR24][R12.64], R17 ;  /* 0x000000110c001986 */ /* 0x0001e2000c101518 */
[--C-:B------:R-:W-:Y:S02]  /*1e600*/  LOP3.LUT R2, R0, 0x72, R41.reuse, 0xfe, !PT ;  /* 0x0000007200027812 */ /* 0x100fe400078efe29 */
[----:B------:R-:W-:Y:S01]  /*1e610*/  ISETP.LT.AND P5, PT, R16, UR15, !P0 ;  /* 0x0000000f10007c0c */ /* 0x000fe2000c7a1270 */
[----:B------:R3:W-:Y:S01]  /*1e620*/  @P4 STG.E.U16 desc[UR24][R14.64], R7 ;  /* 0x000000070e004986 */ /* 0x0007e2000c101518 */
[C---:B------:R-:W-:Y:S01]  /*1e630*/  ISETP.LT.AND P4, PT, R3.reuse, UR15, !P0 ;  /* 0x0000000f03007c0c */ /* 0x040fe2000c781270 */
[----:B------:R-:W-:Y:S01]  /*1e640*/  IMAD R3, R3, UR5, RZ ;  /* 0x0000000503037c24 */ /* 0x000fe2000f8e02ff */
[----:B------:R-:W-:Y:S01]  /*1e650*/  ISETP.LT.AND P6, PT, R2, UR15, !P0 ;  /* 0x0000000f02007c0c */ /* 0x000fe2000c7c1270 */
[----:B-1----:R-:W-:Y:S01]  /*1e660*/  IMAD R5, R16, UR5, RZ ;  /* 0x0000000510057c24 */ /* 0x002fe2000f8e02ff */
[----:B------:R-:W-:Y:S01]  /*1e670*/  LOP3.LUT R22, R0, 0x7a, R41, 0xfe, !PT ;  /* 0x0000007a00167812 */ /* 0x000fe200078efe29 */
[----:B0-----:R-:W-:Y:S01]  /*1e680*/  IMAD R12, R2, UR5, RZ ;  /* 0x00000005020c7c24 */ /* 0x001fe2000f8e02ff */
[-C--:B------:R-:W-:Y:S01]  /*1e690*/  LEA R2, P1, R3, R21.reuse, 0x1 ;  /* 0x0000001503027211 */ /* 0x080fe200078208ff */
[----:B------:R-:W-:Y:S01]  /*1e6a0*/  IMAD R17, R19, UR5, RZ ;  /* 0x0000000513117c24 */ /* 0x000fe2000f8e02ff */
[----:B------:R-:W-:Y:S01]  /*1e6b0*/  LEA R4, P2, R5, R21, 0x1 ;  /* 0x0000001505047211 */ /* 0x000fe200078408ff */
[----:B------:R-:W-:Y:S01]  /*1e6c0*/  IMAD R16, R22, UR5, RZ ;  /* 0x0000000516107c24 */ /* 0x000fe2000f8e02ff */
[----:B------:R-:W-:-:S02]  /*1e6d0*/  LEA.HI.X.SX32 R3, R3, R20, 0x1, P1 ;  /* 0x0000001403037211 */ /* 0x000fc400008f0eff */
[----:B---3--:R-:W-:Y:S02]  /*1e6e0*/  PRMT R14, R7, 0x7632, R14 ;  /* 0x00007632070e7816 */ /* 0x008fe4000000000e */
[C-C-:B------:R-:W-:Y:S02]  /*1e6f0*/  LOP3.LUT R13, R0.reuse, 0x76, R41.reuse, 0xfe, !PT ;  /* 0x00000076000d7812 */ /* 0x140fe400078efe29 */
[----:B------:R-:W-:Y:S01]  /*1e700*/  LEA.HI.X.SX32 R5, R5, R20, 0x1, P2 ;  /* 0x0000001405057211 */ /* 0x000fe200010f0eff */
[----:B------:R-:W-:Y:S01]  /*1e710*/  @P4 STG.E.U16 desc[UR24][R2.64], R14 ;  /* 0x0000000e02004986 */ /* 0x000fe2000c101518 */
[--C-:B------:R-:W-:Y:S02]  /*1e720*/  LOP3.LUT R15, R0, 0x78, R41.reuse, 0xfe, !PT ;  /* 0x00000078000f7812 */ /* 0x100fe400078efe29 */
[----:B------:R-:W-:Y:S01]  /*1e730*/  LEA R6, P3, R12, R21, 0x1 ;  /* 0x000000150c067211 */ /* 0x000fe200078608ff */
[----:B--2---:R0:W-:Y:S01]  /*1e740*/  @P5 STG.E.U16 desc[UR24][R4.64], R8 ;  /* 0x0000000804005986 */ /* 0x0041e2000c101518 */
[----:B------:R-:W-:-:S02]  /*1e750*/  LOP3.LUT R0, R0, 0x74, R41, 0xfe, !PT ;  /* 0x0000007400007812 */ /* 0x000fc400078efe29 */
[C---:B------:R-:W-:Y:S01]  /*1e760*/  ISETP.LT.AND P4, PT, R13.reuse, UR15, !P0 ;  /* 0x0000000f0d007c0c */ /* 0x040fe2000c781270 */
[----:B------:R-:W-:Y:S01]  /*1e770*/  IMAD R13, R13, UR5, RZ ;  /* 0x000000050d0d7c24 */ /* 0x000fe2000f8e02ff */
[-C--:B------:R-:W-:Y:S02]  /*1e780*/  LEA.HI.X.SX32 R7, R12, R20.reuse, 0x1, P3 ;  /* 0x000000140c077211 */ /* 0x080fe400018f0eff */
[----:B------:R-:W-:Y:S02]  /*1e790*/  PRMT R12, R8, 0x7632, R12 ;  /* 0x00007632080c7816 */ /* 0x000fe4000000000c */
[C---:B------:R-:W-:Y:S01]  /*1e7a0*/  ISETP.LT.AND P5, PT, R0.reuse, UR15, !P0 ;  /* 0x0000000f00007c0c */ /* 0x040fe2000c7a1270 */
[----:B------:R-:W-:Y:S01]  /*1e7b0*/  IMAD R0, R0, UR5, RZ ;  /* 0x0000000500007c24 */ /* 0x000fe2000f8e02ff */
[C---:B------:R-:W-:Y:S01]  /*1e7c0*/  ISETP.LT.AND P3, PT, R15.reuse, UR15, !P0 ;  /* 0x0000000f0f007c0c */ /* 0x040fe2000c761270 */
[----:B------:R-:W-:Y:S01]  /*1e7d0*/  IMAD R15, R15, UR5, RZ ;  /* 0x000000050f0f7c24 */ /* 0x000fe2000f8e02ff */
[CC--:B0-----:R-:W-:Y:S01]  /*1e7e0*/  LEA R4, P1, R13.reuse, R21.reuse, 0x1 ;  /* 0x000000150d047211 */ /* 0x0c1fe200078208ff */
[----:B------:R0:W-:Y:S01]  /*1e7f0*/  @P6 STG.E.U16 desc[UR24][R6.64], R12 ;  /* 0x0000000c06006986 */ /* 0x0001e2000c101518 */
[----:B------:R-:W-:Y:S01]  /*1e800*/  LEA R2, P6, R0, R21, 0x1 ;  /* 0x0000001500027211 */ /* 0x000fe200078c08ff */
[----:B------:R-:W-:Y:S01]  /*1e810*/  IMAD R8, R18, UR5, RZ ;  /* 0x0000000512087c24 */ /* 0x000fe2000f8e02ff */
[----:B------:R-:W-:-:S02]  /*1e820*/  LEA.HI.X.SX32 R5, R13, R20, 0x1, P1 ;  /* 0x000000140d057211 */ /* 0x000fc400008f0eff */
[-C--:B------:R-:W-:Y:S02]  /*1e830*/  LEA R14, P1, R17, R21.reuse, 0x1 ;  /* 0x00000015110e7211 */ /* 0x080fe400078208ff */
[-C--:B------:R-:W-:Y:S02]  /*1e840*/  LEA.HI.X.SX32 R3, R0, R20.reuse, 0x1, P6 ;  /* 0x0000001400037211 */ /* 0x080fe400030f0eff */
[----:B------:R-:W-:Y:S02]  /*1e850*/  PRMT R0, R9, 0x7632, R0 ;  /* 0x0000763209007816 */ /* 0x000fe40000000000 */
[CC--:B0-----:R-:W-:Y:S01]  /*1e860*/  LEA R6, P2, R15.reuse, R21.reuse, 0x1 ;  /* 0x000000150f067211 */ /* 0x0c1fe200078408ff */
[----:B------:R0:W-:Y:S01]  /*1e870*/  @P5 STG.E.U16 desc[UR24][R2.64], R9 ;  /* 0x0000000902005986 */ /* 0x0001e2000c101518 */
[----:B------:R-:W-:Y:S02]  /*1e880*/  LEA R12, P6, R16, R21, 0x1 ;  /* 0x00000015100c7211 */ /* 0x000fe400078c08ff */
[----:B------:R-:W-:Y:S01]  /*1e890*/  LEA.HI.X.SX32 R7, R15, R20, 0x1, P2 ;  /* 0x000000140f077211 */ /* 0x000fe200010f0eff */
[----:B------:R1:W-:Y:S01]  /*1e8a0*/  @P4 STG.E.U16 desc[UR24][R4.64], R0 ;  /* 0x0000000004004986 */ /* 0x0003e2000c101518 */
[----:B------:R-:W-:-:S02]  /*1e8b0*/  ISETP.LT.AND P2, PT, R22, UR15, !P0 ;  /* 0x0000000f16007c0c */ /* 0x000fc4000c741270 */
[-C--:B------:R-:W-:Y:S01]  /*1e8c0*/  LEA.HI.X.SX32 R15, R17, R20.reuse, 0x1, P1 ;  /* 0x00000014110f7211 */ /* 0x080fe200008f0eff */
[----:B------:R1:W-:Y:S01]  /*1e8d0*/  @P3 STG.E.U16 desc[UR24][R6.64], R10 ;  /* 0x0000000a06003986 */ /* 0x0003e2000c101518 */
[----:B------:R-:W-:Y:S02]  /*1e8e0*/  ISETP.LT.AND P1, PT, R19, UR15, !P0 ;  /* 0x0000000f13007c0c */ /* 0x000fe4000c721270 */
[----:B------:R-:W-:Y:S02]  /*1e8f0*/  ISETP.LT.AND P0, PT, R18, UR15, !P0 ;  /* 0x0000000f12007c0c */ /* 0x000fe4000c701270 */
[----:B------:R-:W-:Y:S02]  /*1e900*/  LEA.HI.X.SX32 R13, R16, R20, 0x1, P6 ;  /* 0x00000014100d7211 */ /* 0x000fe400030f0eff */
[----:B------:R-:W-:Y:S02]  /*1e910*/  LEA R16, P6, R8, R21, 0x1 ;  /* 0x0000001508107211 */ /* 0x000fe400078c08ff */
[----:B0-----:R-:W-:-:S02]  /*1e920*/  PRMT R3, R10, 0x7632, R3 ;  /* 0x000076320a037816 */ /* 0x001fc40000000003 */
[----:B------:R-:W-:Y:S02]  /*1e930*/  LEA.HI.X.SX32 R17, R8, R20, 0x1, P6 ;  /* 0x0000001408117211 */ /* 0x000fe400030f0eff */
[----:B------:R-:W-:Y:S01]  /*1e940*/  PRMT R8, R11, 0x7632, R8 ;  /* 0x000076320b087816 */ /* 0x000fe20000000008 */
[----:B------:R1:W-:Y:S04]  /*1e950*/  @P2 STG.E.U16 desc[UR24][R12.64], R3 ;  /* 0x000000030c002986 */ /* 0x0003e8000c101518 */
[----:B------:R1:W-:Y:S04]  /*1e960*/  @P1 STG.E.U16 desc[UR24][R14.64], R11 ;  /* 0x0000000b0e001986 */ /* 0x0003e8000c101518 */
[----:B------:R1:W-:Y:S01]  /*1e970*/  @P0 STG.E.U16 desc[UR24][R16.64], R8 ;  /* 0x0000000810000986 */ /* 0x0003e2000c101518 */
[----:B------:R-:W-:Y:S06]  /*1e980*/  BAR.SYNC.DEFER_BLOCKING 0x0 ;  /* 0x0000000000007b1d */ /* 0x000fec0000010000 */
[----:B------:R-:W-:Y:S05]  /*1e990*/  BRA.U UP0, `(.L_x_13) ;  /* 0x0000000100a07547 */ /* 0x000fea000b800000 */
[----:B------:R-:W0:Y:S01]  /*1e9a0*/  S2UR UR5, SR_CgaCtaId ;  /* 0x00000000000579c3 */ /* 0x000e220000008800 */
[----:B------:R-:W-:Y:S01]  /*1e9b0*/  NOP ;  /* 0x0000000000007918 */ /* 0x000fe20000000000 */
[----:B------:R-:W-:Y:S01]  /*1e9c0*/  UMOV UR4, 0x50 ;  /* 0x0000005000047882 */ /* 0x000fe20000000000 */
[----:B-1----:R-:W-:Y:S02]  /*1e9d0*/  IMAD.U32 R0, RZ, RZ, UR9 ;  /* 0x00000009ff007e24 */ /* 0x002fe4000f8e00ff */
[----:B------:R-:W-:Y:S02]  /*1e9e0*/  IMAD.MOV.U32 R3, RZ, RZ, 0xf ;  /* 0x0000000fff037424 */ /* 0x000fe400078e00ff */
[----:B------:R-:W-:Y:S01]  /*1e9f0*/  IMAD.MOV.U32 R7, RZ, RZ, 0x1 ;  /* 0x00000001ff077424 */ /* 0x000fe200078e00ff */
[----:B------:R-:W-:-:S04]  /*1ea00*/  LOP3.LUT R0, R0, 0xffff, RZ, 0xc0, !PT ;  /* 0x0000ffff00007812 */ /* 0x000fc800078ec0ff */
[----:B------:R-:W-:-:S05]  /*1ea10*/  SHF.R.U32.HI R0, RZ, 0x5, R0 ;  /* 0x00000005ff007819 */ /* 0x000fca0000011600 */
[----:B------:R-:W-:Y:S01]  /*1ea20*/  VIADD R2, R0, 0x10 ;  /* 0x0000001000027836 */ /* 0x000fe20000000000 */
[----:B------:R-:W-:Y:S01]  /*1ea30*/  SHF.L.U32 R0, R3, R0, RZ ;  /* 0x0000000003007219 */ /* 0x000fe200000006ff */
[----:B0-----:R-:W-:-:S03]  /*1ea40*/  ULEA UR6, UR5, UR4, 0x18 ;  /* 0x0000000405067291 */ /* 0x001fc6000f8ec0ff */
[----:B------:R-:W-:-:S04]  /*1ea50*/  SHF.L.U32 R3, R7, R2, RZ ;  /* 0x0000000207037219 */ /* 0x000fc800000006ff */
[----:B------:R-:W-:Y:S02]  /*1ea60*/  LOP3.LUT R0, R3, R0, RZ, 0xfc, !PT ;  /* 0x0000000003007212 */ /* 0x000fe400078efcff */
[----:B------:R-:W0:Y:S02]  /*1ea70*/  LDS R5, [UR6] ;  /* 0x00000006ff057984 */ /* 0x000e240008000800 */
[C---:B------:R-:W-:Y:S02]  /*1ea80*/  LOP3.LUT R2, R0.reuse, 0xffff, RZ, 0xc0, !PT ;  /* 0x0000ffff00027812 */ /* 0x040fe400078ec0ff */
[----:B0-----:R-:W-:-:S04]  /*1ea90*/  LOP3.LUT R3, R0, 0xffff, R5, 0x80, !PT ;  /* 0x0000ffff00037812 */ /* 0x001fc800078e8005 */
[----:B------:R-:W-:-:S13]  /*1eaa0*/  ISETP.NE.AND P0, PT, R3, R2, PT ;  /* 0x000000020300720c */ /* 0x000fda0003f05270 */
[----:B------:R-:W-:Y:S05]  /*1eab0*/  @P0 BRA `(.L_x_14) ;  /* 0x0000000000500947 */ /* 0x000fea0003800000 */
[----:B------:R-:W-:Y:S02]  /*1eac0*/  SHF.R.U32.HI R5, RZ, 0x10, R5 ;  /* 0x00000010ff057819 */ /* 0x000fe40000011605 */
[----:B------:R-:W-:-:S04]  /*1ead0*/  SHF.R.U32.HI R2, RZ, 0x10, R0 ;  /* 0x00000010ff027819 */ /* 0x000fc80000011600 */
[----:B------:R-:W-:-:S04]  /*1eae0*/  LOP3.LUT R5, R5, R2, RZ, 0xc0, !PT ;  /* 0x0000000205057212 */ /* 0x000fc800078ec0ff */
[----:B------:R-:W-:-:S13]  /*1eaf0*/  ISETP.NE.AND P0, PT, R5, R2, PT ;  /* 0x000000020500720c */ /* 0x000fda0003f05270 */
[----:B------:R-:W-:Y:S05]  /*1eb00*/  @P0 BRA `(.L_x_15) ;  /* 0x0000000000300947 */ /* 0x000fea0003800000 */
[----:B------:R-:W-:Y:S01]  /*1eb10*/  R2UR UR4, R0 ;  /* 0x00000000000472ca */ /* 0x000fe200000e0000 */
[----:B------:R-:W-:Y:S01]  /*1eb20*/  VOTEU.ANY UR5, UPT, PT ;  /* 0x0000000000057886 */ /* 0x000fe200038e0100 */
[----:B------:R-:W0:Y:S01]  /*1eb30*/  S2R R0, SR_LANEID ;  /* 0x0000000000007919 */ /* 0x000e220000000000 */
[----:B------:R-:W-:-:S10]  /*1eb40*/  UFLO.U32 UR5, UR5 ;  /* 0x00000005000572bd */ /* 0x000fd400080e0000 */
[----:B------:R-:W-:-:S06]  /*1eb50*/  ULOP3.LUT UR4, URZ, UR4, URZ, 0x33, !UPT ;  /* 0x00000004ff047292 */ /* 0x000fcc000f8e33ff */
[----:B------:R-:W-:-:S04]  /*1eb60*/  IMAD.U32 R2, RZ, RZ, UR4 ;  /* 0x00000004ff027e24 */ /* 0x000fc8000f8e00ff */
[----:B------:R-:W1:Y:S02]  /*1eb70*/  REDUX UR7, R2 ;  /* 0x00000000020773c4 */ /* 0x000e640000000000 */
[----:B------:R2:W-:Y:S01]  /*1eb80*/  UTCATOMSWS.AND URZ, UR4 ;  /* 0x0000000400ff79e3 */ /* 0x0005e20008000000 */
[----:B0-----:R-:W-:Y:S01]  /*1eb90*/  ISETP.EQ.U32.AND P0, PT, R0, UR5, PT ;  /* 0x0000000500007c0c */ /* 0x001fe2000bf02070 */
[----:B-1----:R-:W-:-:S12]  /*1eba0*/  IMAD.U32 R0, RZ, RZ, UR7 ;  /* 0x00000007ff007e24 */ /* 0x002fd8000f8e00ff */
[----:B------:R2:W-:Y:S01]  /*1ebb0*/  @P0 ATOMS.AND RZ, [UR6], R0 ;  /* 0x00000000ffff098c */ /* 0x0005e2000a800006 */
[----:B------:R-:W-:Y:S05]  /*1ebc0*/  BRA `(.L_x_13) ;  /* 0x0000000000147947 */ /* 0x000fea0003800000 */
.L_x_15:
[----:B------:R-:W-:-:S07]  /*1ebd0*/  MOV R2, 0x1ebf0 ;  /* 0x0001ebf000027802 */ /* 0x000fce0000000f00 */
[----:B------:R-:W-:Y:S05]  /*1ebe0*/  CALL.REL.NOINC `($__internal_0_$__cuda_sm10x_tcgen05_guardrail_trap_col_being_dealloced_not_returned_by_alloc) ;  /* 0x00000000002c7944 */ /* 0x000fea0003c00000 */
[----:B------:R-:W-:Y:S05]  /*1ebf0*/  BRA `(.L_x_13) ;  /* 0x0000000000087947 */ /* 0x000fea0003800000 */
.L_x_14:
[----:B------:R-:W-:-:S07]  /*1ec00*/  MOV R2, 0x1ec20 ;  /* 0x0001ec2000027802 */ /* 0x000fce0000000f00 */
[----:B------:R-:W-:Y:S05]  /*1ec10*/  CALL.REL.NOINC `($__internal_2_$__cuda_sm10x_tcgen05_guardrail_trap_unallocated_columns_being_dealloced) ;  /* 0x0000000000387944 */ /* 0x000fea0003c00000 */
.L_x_13:
[----:B------:R-:W-:Y:S01]  /*1ec20*/  NOP ;  /* 0x0000000000007918 */ /* 0x000fe20000000000 */
[----:B--2---:R-:W-:Y:S05]  /*1ec30*/  EXIT ;  /* 0x000000000000794d */ /* 0x004fea0003800000 */
.L_x_8:
[----:B------:R-:W0:Y:S02]  /*1ec40*/  SYNCS.PHASECHK.TRANS64.TRYWAIT P4, [UR11], R4 ;  /* 0x00000004ff0075a7 */ /* 0x000e24000808110b */
[----:B0-----:R-:W-:Y:S05]  /*1ec50*/  @!P4 BRA `(.L_x_8) ;  /* 0xfffffffc00f8c947 */ /* 0x001fea000383ffff */
[----:B------:R-:W-:Y:S05]  /*1ec60*/  BRA `(.L_x_16) ;  /* 0xffffff7000d47947 */ /* 0x000fea000383ffff */
.L_x_12:
[----:B------:R-:W1:Y:S02]  /*1ec70*/  SYNCS.PHASECHK.TRANS64.TRYWAIT P0, [UR11], R2 ;  /* 0x00000002ff0075a7 */ /* 0x000e64000800110b */
[----:B-1----:R-:W-:Y:S05]  /*1ec80*/  @!P0 BRA `(.L_x_12) ;  /* 0xfffffffc00f88947 */ /* 0x002fea000383ffff */
[----:B------:R-:W-:Y:S05]  /*1ec90*/  BRA `(.L_x_11) ;  /* 0xffffffdc00687947 */ /* 0x000fea000383ffff */
        .weak           $__internal_0_$__cuda_sm10x_tcgen05_guardrail_trap_col_being_dealloced_not_returned_by_alloc
        .type           $__internal_0_$__cuda_sm10x_tcgen05_guardrail_trap_col_being_dealloced_not_returned_by_alloc,@function
        .size           $__internal_0_$__cuda_sm10x_tcgen05_guardrail_trap_col_being_dealloced_not_returned_by_alloc,($__internal_1_$__cuda_sm10x_tcgen05_guardrail_trap_phase_invalid_during_alloc - $__internal_0_$__cuda_sm10x_tcgen05_guardrail_trap_col_being_dealloced_not_returned_by_alloc)
$__internal_0_$__cuda_sm10x_tcgen05_guardrail_trap_col_being_dealloced_not_returned_by_alloc:
[----:B------:R-:W-:Y:S05]  /*1eca0*/  BPT.TRAP 0x1 ;  /* 0x000000040000795c */ /* 0x000fea0000300000 */
[----:B------:R-:W-:-:S04]  /*1ecb0*/  IMAD.MOV.U32 R3, RZ, RZ, 0x0 ;  /* 0x00000000ff037424 */ /* 0x000fc800078e00ff */
[----:B------:R-:W-:Y:S05]  /*1ecc0*/  RET.REL.NODEC R2 `(matmul_kernel) ;  /* 0xfffffe1002cc7950 */ /* 0x000fea0003c3ffff */
        .weak           $__internal_1_$__cuda_sm10x_tcgen05_guardrail_trap_phase_invalid_during_alloc
        .type           $__internal_1_$__cuda_sm10x_tcgen05_guardrail_trap_phase_invalid_during_alloc,@function
        .size           $__internal_1_$__cuda_sm10x_tcgen05_guardrail_trap_phase_invalid_during_alloc,($__internal_2_$__cuda_sm10x_tcgen05_guardrail_trap_unallocated_columns_being_dealloced - $__internal_1_$__cuda_sm10x_tcgen05_guardrail_trap_phase_invalid_during_alloc)
$__internal_1_$__cuda_sm10x_tcgen05_guardrail_trap_phase_invalid_during_alloc:
[----:B------:R-:W-:Y:S05]  /*1ecd0*/  BPT.TRAP 0x1 ;  /* 0x000000040000795c */ /* 0x000fea0000300000 */
[----:B------:R-:W-:-:S04]  /*1ece0*/  IMAD.MOV.U32 R3, RZ, RZ, 0x0 ;  /* 0x00000000ff037424 */ /* 0x000fc800078e00ff */
[----:B------:R-:W-:Y:S05]  /*1ecf0*/  RET.REL.NODEC R2 `(matmul_kernel) ;  /* 0xfffffe1002c07950 */ /* 0x000fea0003c3ffff */
        .weak           $__internal_2_$__cuda_sm10x_tcgen05_guardrail_trap_unallocated_columns_being_dealloced
        .type           $__internal_2_$__cuda_sm10x_tcgen05_guardrail_trap_unallocated_columns_being_dealloced,@function
        .size           $__internal_2_$__cuda_sm10x_tcgen05_guardrail_trap_unallocated_columns_being_dealloced,(.L_x_20 - $__internal_2_$__cuda_sm10x_tcgen05_guardrail_trap_unallocated_columns_being_dealloced)
$__internal_2_$__cuda_sm10x_tcgen05_guardrail_trap_unallocated_columns_being_dealloced:
[----:B------:R-:W-:Y:S05]  /*1ed00*/  BPT.TRAP 0x1 ;  /* 0x000000040000795c */ /* 0x000fea0000300000 */
[----:B------:R-:W-:-:S04]  /*1ed10*/  IMAD.MOV.U32 R3, RZ, RZ, 0x0 ;  /* 0x00000000ff037424 */ /* 0x000fc800078e00ff */
[----:B------:R-:W-:Y:S05]  /*1ed20*/  RET.REL.NODEC R2 `(matmul_kernel) ;  /* 0xfffffe1002b47950 */ /* 0x000fea0003c3ffff */
.L_x_17:
[----:B------:R-:W-:-:S00]  /*1ed30*/  BRA `(.L_x_17) ;  /* 0xfffffffc00fc7947 */ /* 0x000fc0000383ffff */
[----:B------:R-:W-:-:S00]  /*1ed40*/  NOP ;  /* 0x0000000000007918 */ /* 0x000fc00000000000 */
        /* <DEDUP_REMOVED lines=11> */
.L_x_20:


//--------------------- .nv.shared.matmul_kernel  --------------------------
	.section	.nv.shared.matmul_kernel,"aw",@nobits
	.sectionflags	@""
	.align	16
	.zero		1024


//--------------------- .nv.shared.reserved.0     --------------------------
	.section	.nv.shared.reserved.0,"aw",@nobits
	.align	8
	.weak		__nv_reservedSMEM_offset_0_alias
	.size		__nv_reservedSMEM_offset_0_alias, 0, 64
	.other		__nv_reservedSMEM_offset_0_alias,@"STO_CUDA_RESERVED_SHARED STV_DEFAULT"
__nv_reservedSMEM_offset_0_alias:
	.zero		0
.nv.shared.reserved.0:
	.zero		64
	.weak		__nv_reservedSMEM_allocation_phase
	.type		__nv_reservedSMEM_allocation_phase,@object
	.size		__nv_reservedSMEM_allocation_phase,(.L_0 - __nv_reservedSMEM_allocation_phase)
__nv_reservedSMEM_allocation_phase:
	.zero		1
.L_0:
	.zero		7
	.weak		__nv_reservedSMEM_devtool_atexit_pc
	.type		__nv_reservedSMEM_devtool_atexit_pc,@object
	.size		__nv_reservedSMEM_devtool_atexit_pc,(__nv_reservedSMEM_allocation_mask - __nv_reservedSMEM_devtool_atexit_pc)
__nv_reservedSMEM_devtool_atexit_pc:
	.zero		8
	.weak		__nv_reservedSMEM_allocation_mask
	.type		__nv_reservedSMEM_allocation_mask,@object
	.size		__nv_reservedSMEM_allocation_mask,(.L_2 - __nv_reservedSMEM_allocation_mask)
__nv_reservedSMEM_allocation_mask:
	.zero		4
.L_2:


//--------------------- .nv.constant0.matmul_kernel --------------------------
	.section	.nv.constant0.matmul_kernel,"a",@progbits
	.sectionflags	@""
	.align	4
.nv.constant0.matmul_kernel:
	.zero		976


//--------------------- SYMBOLS --------------------------

	.type		.nv.reservedSmem.offset0,@object
	.size		.nv.reservedSmem.offset0,0x4
	.type		.nv.reservedSmem.cap,@object
	.size		.nv.reservedSmem.cap,0x4
